//
// Generated by NVIDIA NVVM Compiler
//
// Compiler Build ID: CL-36424714
// Cuda compilation tools, release 13.0, V13.0.88
// Based on NVVM 20.0.0
//

.version 9.0
.target sm_100
.address_size 64

	// .globl	_Z13_gpu_problem1PdS_Piiiid
.func  (.param .align 16 .b8 func_retval0[16]) __internal_trig_reduction_slowpathd
(
	.param .b64 __internal_trig_reduction_slowpathd_param_0
)
;
// _ZZ13_gpu_problem1PdS_PiiiidE8min_dist has been demoted
// _ZZ13_gpu_problem1PdS_PiiiidE2qx has been demoted
// _ZZ13_gpu_problem1PdS_PiiiidE2qy has been demoted
// _ZZ13_gpu_problem1PdS_PiiiidE2qz has been demoted
// _ZZ13_gpu_problem1PdS_PiiiidE2vx has been demoted
// _ZZ13_gpu_problem1PdS_PiiiidE2vy has been demoted
// _ZZ13_gpu_problem1PdS_PiiiidE2vz has been demoted
// _ZZ13_gpu_problem1PdS_PiiiidE1m has been demoted
// _ZZ13_gpu_problem1PdS_PiiiidE6runLen has been demoted
// _ZZ13_gpu_problem1PdS_PiiiidE10touchCount has been demoted
// _ZZ13_gpu_problem2PiPdS_iiidE5_s_qx has been demoted
// _ZZ13_gpu_problem2PiPdS_iiidE5_s_qy has been demoted
// _ZZ13_gpu_problem2PiPdS_iiidE5_s_qz has been demoted
// _ZZ13_gpu_problem2PiPdS_iiidE5_s_vx has been demoted
// _ZZ13_gpu_problem2PiPdS_iiidE5_s_vy has been demoted
// _ZZ13_gpu_problem2PiPdS_iiidE5_s_vz has been demoted
// _ZZ13_gpu_problem2PiPdS_iiidE4_s_m has been demoted
// _ZZ13_gpu_problem2PiPdS_iiidE5isEnd has been demoted
// _ZZ13_gpu_problem2PiPdS_iiidE11destroyStep has been demoted
.global .align 8 .b8 __cudart_i2opi_d[144] = {8, 93, 141, 31, 177, 95, 251, 107, 234, 146, 82, 138, 247, 57, 7, 61, 123, 241, 229, 235, 199, 186, 39, 117, 45, 234, 95, 158, 102, 63, 70, 79, 183, 9, 203, 39, 207, 126, 54, 109, 31, 109, 10, 90, 139, 17, 47, 239, 15, 152, 5, 222, 255, 151, 248, 31, 59, 40, 249, 189, 139, 95, 132, 156, 244, 57, 83, 131, 57, 214, 145, 57, 65, 126, 95, 180, 38, 112, 156, 233, 132, 68, 187, 46, 245, 53, 130, 232, 62, 167, 41, 177, 28, 235, 29, 254, 28, 146, 209, 9, 234, 46, 73, 6, 224, 210, 77, 66, 58, 110, 36, 183, 97, 197, 187, 222, 171, 99, 81, 254, 65, 144, 67, 60, 153, 149, 98, 219, 192, 221, 52, 245, 209, 87, 39, 252, 41, 21, 68, 78, 110, 131, 249, 162};
.global .align 16 .b8 __cudart_sin_cos_coeffs[128] = {70, 210, 176, 44, 241, 229, 90, 190, 146, 227, 172, 105, 227, 29, 199, 62, 161, 98, 219, 25, 160, 1, 42, 191, 24, 8, 17, 17, 17, 17, 129, 63, 84, 85, 85, 85, 85, 85, 197, 191, 0, 0, 0, 0, 0, 0, 0, 0, 0, 0, 0, 0, 0, 0, 0, 0, 100, 129, 253, 32, 131, 255, 168, 189, 40, 133, 239, 193, 167, 238, 33, 62, 217, 230, 6, 142, 79, 126, 146, 190, 233, 188, 221, 25, 160, 1, 250, 62, 71, 93, 193, 22, 108, 193, 86, 191, 81, 85, 85, 85, 85, 85, 165, 63, 0, 0, 0, 0, 0, 0, 224, 191, 0, 0, 0, 0, 0, 0, 240, 63};

.visible .entry _Z13_gpu_problem1PdS_Piiiid(
	.param .u64 .ptr .align 1 _Z13_gpu_problem1PdS_Piiiid_param_0,
	.param .u64 .ptr .align 1 _Z13_gpu_problem1PdS_Piiiid_param_1,
	.param .u64 .ptr .align 1 _Z13_gpu_problem1PdS_Piiiid_param_2,
	.param .u32 _Z13_gpu_problem1PdS_Piiiid_param_3,
	.param .u32 _Z13_gpu_problem1PdS_Piiiid_param_4,
	.param .u32 _Z13_gpu_problem1PdS_Piiiid_param_5,
	.param .f64 _Z13_gpu_problem1PdS_Piiiid_param_6
)
{
	.reg .pred 	%p<127>;
	.reg .b32 	%r<417>;
	.reg .b64 	%rd<130>;
	.reg .b64 	%fd<571>;
	// demoted variable
	.shared .align 8 .f64 _ZZ13_gpu_problem1PdS_PiiiidE8min_dist;
	// demoted variable
	.shared .align 8 .b8 _ZZ13_gpu_problem1PdS_PiiiidE2qx[4096];
	// demoted variable
	.shared .align 8 .b8 _ZZ13_gpu_problem1PdS_PiiiidE2qy[4096];
	// demoted variable
	.shared .align 8 .b8 _ZZ13_gpu_problem1PdS_PiiiidE2qz[4096];
	// demoted variable
	.shared .align 8 .b8 _ZZ13_gpu_problem1PdS_PiiiidE2vx[4096];
	// demoted variable
	.shared .align 8 .b8 _ZZ13_gpu_problem1PdS_PiiiidE2vy[4096];
	// demoted variable
	.shared .align 8 .b8 _ZZ13_gpu_problem1PdS_PiiiidE2vz[4096];
	// demoted variable
	.shared .align 8 .b8 _ZZ13_gpu_problem1PdS_PiiiidE1m[4096];
	// demoted variable
	.shared .align 8 .b8 _ZZ13_gpu_problem1PdS_PiiiidE6runLen[4096];
	// demoted variable
	.shared .align 4 .u32 _ZZ13_gpu_problem1PdS_PiiiidE10touchCount;
	ld.param.u64 	%rd14, [_Z13_gpu_problem1PdS_Piiiid_param_1];
	ld.param.u64 	%rd15, [_Z13_gpu_problem1PdS_Piiiid_param_2];
	ld.param.u32 	%r160, [_Z13_gpu_problem1PdS_Piiiid_param_3];
	ld.param.u32 	%r161, [_Z13_gpu_problem1PdS_Piiiid_param_4];
	ld.param.u32 	%r162, [_Z13_gpu_problem1PdS_Piiiid_param_5];
	ld.param.f64 	%fd553, [_Z13_gpu_problem1PdS_Piiiid_param_6];
	cvta.to.global.u64 	%rd1, %rd15;
	cvta.to.global.u64 	%rd2, %rd14;
	mov.u32 	%r163, %ctaid.y;
	mov.u32 	%r164, %ntid.y;
	mov.u32 	%r165, %tid.x;
	mad.lo.s32 	%r166, %r163, %r164, %r165;
	mov.u32 	%r167, %ctaid.x;
	mov.u32 	%r168, %ntid.x;
	mov.u32 	%r169, %tid.y;
	mad.lo.s32 	%r170, %r167, %r168, %r169;
	shl.b32 	%r171, %r170, 5;
	add.s32 	%r1, %r166, %r171;
	setp.ge.s32 	%p1, %r1, %r160;
	@%p1 bra 	$L__BB0_176;
	st.shared.f64 	[_ZZ13_gpu_problem1PdS_PiiiidE8min_dist], %fd553;
	setp.gt.s32 	%p2, %r1, 2;
	@%p2 bra 	$L__BB0_18;
	setp.eq.s32 	%p8, %r1, 0;
	@%p8 bra 	$L__BB0_49;
	setp.eq.s32 	%p9, %r1, 1;
	@%p9 bra 	$L__BB0_62;
	setp.eq.s32 	%p10, %r1, 2;
	@%p10 bra 	$L__BB0_5;
	bra.uni 	$L__BB0_101;
$L__BB0_5:
	shl.b32 	%r240, %r160, 1;
	cvt.s64.s32 	%rd4, %r240;
	setp.lt.s32 	%p47, %r160, 1;
	@%p47 bra 	$L__BB0_101;
	add.s32 	%r242, %r160, -1;
	and.b32  	%r10, %r160, 15;
	setp.lt.u32 	%p48, %r242, 15;
	mov.b32 	%r378, 0;
	@%p48 bra 	$L__BB0_9;
	and.b32  	%r378, %r160, 2147483632;
	mov.b32 	%r362, 0;
	mov.u32 	%r245, _ZZ13_gpu_problem1PdS_PiiiidE2qz;
$L__BB0_8:
	.pragma "nounroll";
	cvt.u64.u32 	%rd80, %r362;
	add.s64 	%rd81, %rd80, %rd4;
	shl.b64 	%rd82, %rd81, 3;
	add.s64 	%rd83, %rd2, %rd82;
	ld.global.f64 	%fd233, [%rd83];
	shl.b32 	%r244, %r362, 3;
	add.s32 	%r246, %r245, %r244;
	st.shared.f64 	[%r246], %fd233;
	ld.global.f64 	%fd234, [%rd83+8];
	st.shared.f64 	[%r246+8], %fd234;
	ld.global.f64 	%fd235, [%rd83+16];
	st.shared.f64 	[%r246+16], %fd235;
	ld.global.f64 	%fd236, [%rd83+24];
	st.shared.f64 	[%r246+24], %fd236;
	ld.global.f64 	%fd237, [%rd83+32];
	st.shared.f64 	[%r246+32], %fd237;
	ld.global.f64 	%fd238, [%rd83+40];
	st.shared.f64 	[%r246+40], %fd238;
	ld.global.f64 	%fd239, [%rd83+48];
	st.shared.f64 	[%r246+48], %fd239;
	ld.global.f64 	%fd240, [%rd83+56];
	st.shared.f64 	[%r246+56], %fd240;
	ld.global.f64 	%fd241, [%rd83+64];
	st.shared.f64 	[%r246+64], %fd241;
	ld.global.f64 	%fd242, [%rd83+72];
	st.shared.f64 	[%r246+72], %fd242;
	ld.global.f64 	%fd243, [%rd83+80];
	st.shared.f64 	[%r246+80], %fd243;
	ld.global.f64 	%fd244, [%rd83+88];
	st.shared.f64 	[%r246+88], %fd244;
	ld.global.f64 	%fd245, [%rd83+96];
	st.shared.f64 	[%r246+96], %fd245;
	ld.global.f64 	%fd246, [%rd83+104];
	st.shared.f64 	[%r246+104], %fd246;
	ld.global.f64 	%fd247, [%rd83+112];
	st.shared.f64 	[%r246+112], %fd247;
	ld.global.f64 	%fd248, [%rd83+120];
	st.shared.f64 	[%r246+120], %fd248;
	add.s32 	%r362, %r362, 16;
	setp.eq.s32 	%p49, %r362, %r378;
	@%p49 bra 	$L__BB0_9;
	bra.uni 	$L__BB0_8;
$L__BB0_9:
	setp.eq.s32 	%p50, %r10, 0;
	@%p50 bra 	$L__BB0_101;
	and.b32  	%r53, %r160, 7;
	setp.lt.u32 	%p51, %r10, 8;
	@%p51 bra 	$L__BB0_12;
	cvt.u64.u32 	%rd84, %r378;
	add.s64 	%rd85, %rd84, %rd4;
	shl.b64 	%rd86, %rd85, 3;
	add.s64 	%rd87, %rd2, %rd86;
	ld.global.f64 	%fd249, [%rd87];
	shl.b32 	%r247, %r378, 3;
	mov.u32 	%r248, _ZZ13_gpu_problem1PdS_PiiiidE2qz;
	add.s32 	%r249, %r248, %r247;
	st.shared.f64 	[%r249], %fd249;
	ld.global.f64 	%fd250, [%rd87+8];
	st.shared.f64 	[%r249+8], %fd250;
	ld.global.f64 	%fd251, [%rd87+16];
	st.shared.f64 	[%r249+16], %fd251;
	ld.global.f64 	%fd252, [%rd87+24];
	st.shared.f64 	[%r249+24], %fd252;
	ld.global.f64 	%fd253, [%rd87+32];
	st.shared.f64 	[%r249+32], %fd253;
	ld.global.f64 	%fd254, [%rd87+40];
	st.shared.f64 	[%r249+40], %fd254;
	ld.global.f64 	%fd255, [%rd87+48];
	st.shared.f64 	[%r249+48], %fd255;
	ld.global.f64 	%fd256, [%rd87+56];
	st.shared.f64 	[%r249+56], %fd256;
	add.s32 	%r378, %r378, 8;
$L__BB0_12:
	setp.eq.s32 	%p52, %r53, 0;
	@%p52 bra 	$L__BB0_101;
	and.b32  	%r56, %r160, 3;
	setp.lt.u32 	%p53, %r53, 4;
	@%p53 bra 	$L__BB0_15;
	cvt.u64.u32 	%rd88, %r378;
	add.s64 	%rd89, %rd88, %rd4;
	shl.b64 	%rd90, %rd89, 3;
	add.s64 	%rd91, %rd2, %rd90;
	ld.global.f64 	%fd257, [%rd91];
	shl.b32 	%r250, %r378, 3;
	mov.u32 	%r251, _ZZ13_gpu_problem1PdS_PiiiidE2qz;
	add.s32 	%r252, %r251, %r250;
	st.shared.f64 	[%r252], %fd257;
	ld.global.f64 	%fd258, [%rd91+8];
	st.shared.f64 	[%r252+8], %fd258;
	ld.global.f64 	%fd259, [%rd91+16];
	st.shared.f64 	[%r252+16], %fd259;
	ld.global.f64 	%fd260, [%rd91+24];
	st.shared.f64 	[%r252+24], %fd260;
	add.s32 	%r378, %r378, 4;
$L__BB0_15:
	setp.eq.s32 	%p54, %r56, 0;
	@%p54 bra 	$L__BB0_101;
	mov.b32 	%r381, 0;
	mov.u32 	%r255, _ZZ13_gpu_problem1PdS_PiiiidE2qz;
$L__BB0_17:
	.pragma "nounroll";
	cvt.u64.u32 	%rd92, %r378;
	add.s64 	%rd93, %rd92, %rd4;
	shl.b64 	%rd94, %rd93, 3;
	add.s64 	%rd95, %rd2, %rd94;
	ld.global.f64 	%fd261, [%rd95];
	shl.b32 	%r254, %r378, 3;
	add.s32 	%r256, %r255, %r254;
	st.shared.f64 	[%r256], %fd261;
	add.s32 	%r378, %r378, 1;
	add.s32 	%r381, %r381, 1;
	setp.eq.s32 	%p55, %r381, %r56;
	@%p55 bra 	$L__BB0_101;
	bra.uni 	$L__BB0_17;
$L__BB0_18:
	setp.gt.s32 	%p3, %r1, 4;
	@%p3 bra 	$L__BB0_34;
	setp.eq.s32 	%p6, %r1, 3;
	@%p6 bra 	$L__BB0_75;
	setp.eq.s32 	%p7, %r1, 4;
	@%p7 bra 	$L__BB0_21;
	bra.uni 	$L__BB0_101;
$L__BB0_21:
	shl.b32 	%r206, %r160, 2;
	cvt.s64.s32 	%rd6, %r206;
	setp.lt.s32 	%p29, %r160, 1;
	@%p29 bra 	$L__BB0_101;
	add.s32 	%r208, %r160, -1;
	and.b32  	%r18, %r160, 15;
	setp.lt.u32 	%p30, %r208, 15;
	mov.b32 	%r388, 0;
	@%p30 bra 	$L__BB0_25;
	and.b32  	%r388, %r160, 2147483632;
	mov.b32 	%r364, 0;
	mov.u32 	%r211, _ZZ13_gpu_problem1PdS_PiiiidE2vy;
$L__BB0_24:
	.pragma "nounroll";
	cvt.u64.u32 	%rd48, %r364;
	add.s64 	%rd49, %rd48, %rd6;
	shl.b64 	%rd50, %rd49, 3;
	add.s64 	%rd51, %rd2, %rd50;
	ld.global.f64 	%fd175, [%rd51];
	shl.b32 	%r210, %r364, 3;
	add.s32 	%r212, %r211, %r210;
	st.shared.f64 	[%r212], %fd175;
	ld.global.f64 	%fd176, [%rd51+8];
	st.shared.f64 	[%r212+8], %fd176;
	ld.global.f64 	%fd177, [%rd51+16];
	st.shared.f64 	[%r212+16], %fd177;
	ld.global.f64 	%fd178, [%rd51+24];
	st.shared.f64 	[%r212+24], %fd178;
	ld.global.f64 	%fd179, [%rd51+32];
	st.shared.f64 	[%r212+32], %fd179;
	ld.global.f64 	%fd180, [%rd51+40];
	st.shared.f64 	[%r212+40], %fd180;
	ld.global.f64 	%fd181, [%rd51+48];
	st.shared.f64 	[%r212+48], %fd181;
	ld.global.f64 	%fd182, [%rd51+56];
	st.shared.f64 	[%r212+56], %fd182;
	ld.global.f64 	%fd183, [%rd51+64];
	st.shared.f64 	[%r212+64], %fd183;
	ld.global.f64 	%fd184, [%rd51+72];
	st.shared.f64 	[%r212+72], %fd184;
	ld.global.f64 	%fd185, [%rd51+80];
	st.shared.f64 	[%r212+80], %fd185;
	ld.global.f64 	%fd186, [%rd51+88];
	st.shared.f64 	[%r212+88], %fd186;
	ld.global.f64 	%fd187, [%rd51+96];
	st.shared.f64 	[%r212+96], %fd187;
	ld.global.f64 	%fd188, [%rd51+104];
	st.shared.f64 	[%r212+104], %fd188;
	ld.global.f64 	%fd189, [%rd51+112];
	st.shared.f64 	[%r212+112], %fd189;
	ld.global.f64 	%fd190, [%rd51+120];
	st.shared.f64 	[%r212+120], %fd190;
	add.s32 	%r364, %r364, 16;
	setp.eq.s32 	%p31, %r364, %r388;
	@%p31 bra 	$L__BB0_25;
	bra.uni 	$L__BB0_24;
$L__BB0_25:
	setp.eq.s32 	%p32, %r18, 0;
	@%p32 bra 	$L__BB0_101;
	and.b32  	%r75, %r160, 7;
	setp.lt.u32 	%p33, %r18, 8;
	@%p33 bra 	$L__BB0_28;
	cvt.u64.u32 	%rd52, %r388;
	add.s64 	%rd53, %rd52, %rd6;
	shl.b64 	%rd54, %rd53, 3;
	add.s64 	%rd55, %rd2, %rd54;
	ld.global.f64 	%fd191, [%rd55];
	shl.b32 	%r213, %r388, 3;
	mov.u32 	%r214, _ZZ13_gpu_problem1PdS_PiiiidE2vy;
	add.s32 	%r215, %r214, %r213;
	st.shared.f64 	[%r215], %fd191;
	ld.global.f64 	%fd192, [%rd55+8];
	st.shared.f64 	[%r215+8], %fd192;
	ld.global.f64 	%fd193, [%rd55+16];
	st.shared.f64 	[%r215+16], %fd193;
	ld.global.f64 	%fd194, [%rd55+24];
	st.shared.f64 	[%r215+24], %fd194;
	ld.global.f64 	%fd195, [%rd55+32];
	st.shared.f64 	[%r215+32], %fd195;
	ld.global.f64 	%fd196, [%rd55+40];
	st.shared.f64 	[%r215+40], %fd196;
	ld.global.f64 	%fd197, [%rd55+48];
	st.shared.f64 	[%r215+48], %fd197;
	ld.global.f64 	%fd198, [%rd55+56];
	st.shared.f64 	[%r215+56], %fd198;
	add.s32 	%r388, %r388, 8;
$L__BB0_28:
	setp.eq.s32 	%p34, %r75, 0;
	@%p34 bra 	$L__BB0_101;
	and.b32  	%r78, %r160, 3;
	setp.lt.u32 	%p35, %r75, 4;
	@%p35 bra 	$L__BB0_31;
	cvt.u64.u32 	%rd56, %r388;
	add.s64 	%rd57, %rd56, %rd6;
	shl.b64 	%rd58, %rd57, 3;
	add.s64 	%rd59, %rd2, %rd58;
	ld.global.f64 	%fd199, [%rd59];
	shl.b32 	%r216, %r388, 3;
	mov.u32 	%r217, _ZZ13_gpu_problem1PdS_PiiiidE2vy;
	add.s32 	%r218, %r217, %r216;
	st.shared.f64 	[%r218], %fd199;
	ld.global.f64 	%fd200, [%rd59+8];
	st.shared.f64 	[%r218+8], %fd200;
	ld.global.f64 	%fd201, [%rd59+16];
	st.shared.f64 	[%r218+16], %fd201;
	ld.global.f64 	%fd202, [%rd59+24];
	st.shared.f64 	[%r218+24], %fd202;
	add.s32 	%r388, %r388, 4;
$L__BB0_31:
	setp.eq.s32 	%p36, %r78, 0;
	@%p36 bra 	$L__BB0_101;
	mov.b32 	%r391, 0;
	mov.u32 	%r221, _ZZ13_gpu_problem1PdS_PiiiidE2vy;
$L__BB0_33:
	.pragma "nounroll";
	cvt.u64.u32 	%rd60, %r388;
	add.s64 	%rd61, %rd60, %rd6;
	shl.b64 	%rd62, %rd61, 3;
	add.s64 	%rd63, %rd2, %rd62;
	ld.global.f64 	%fd203, [%rd63];
	shl.b32 	%r220, %r388, 3;
	add.s32 	%r222, %r221, %r220;
	st.shared.f64 	[%r222], %fd203;
	add.s32 	%r388, %r388, 1;
	add.s32 	%r391, %r391, 1;
	setp.eq.s32 	%p37, %r391, %r78;
	@%p37 bra 	$L__BB0_101;
	bra.uni 	$L__BB0_33;
$L__BB0_34:
	setp.eq.s32 	%p4, %r1, 5;
	@%p4 bra 	$L__BB0_88;
	setp.eq.s32 	%p5, %r1, 6;
	@%p5 bra 	$L__BB0_36;
	bra.uni 	$L__BB0_101;
$L__BB0_36:
	mul.lo.s32 	%r172, %r160, 6;
	cvt.s64.s32 	%rd8, %r172;
	setp.lt.s32 	%p11, %r160, 1;
	@%p11 bra 	$L__BB0_101;
	add.s32 	%r174, %r160, -1;
	and.b32  	%r26, %r160, 15;
	setp.lt.u32 	%p12, %r174, 15;
	mov.b32 	%r398, 0;
	@%p12 bra 	$L__BB0_40;
	and.b32  	%r398, %r160, 2147483632;
	mov.b32 	%r366, 0;
	mov.u32 	%r177, _ZZ13_gpu_problem1PdS_PiiiidE1m;
$L__BB0_39:
	.pragma "nounroll";
	cvt.u64.u32 	%rd16, %r366;
	add.s64 	%rd17, %rd16, %rd8;
	shl.b64 	%rd18, %rd17, 3;
	add.s64 	%rd19, %rd2, %rd18;
	ld.global.f64 	%fd117, [%rd19];
	shl.b32 	%r176, %r366, 3;
	add.s32 	%r178, %r177, %r176;
	st.shared.f64 	[%r178], %fd117;
	ld.global.f64 	%fd118, [%rd19+8];
	st.shared.f64 	[%r178+8], %fd118;
	ld.global.f64 	%fd119, [%rd19+16];
	st.shared.f64 	[%r178+16], %fd119;
	ld.global.f64 	%fd120, [%rd19+24];
	st.shared.f64 	[%r178+24], %fd120;
	ld.global.f64 	%fd121, [%rd19+32];
	st.shared.f64 	[%r178+32], %fd121;
	ld.global.f64 	%fd122, [%rd19+40];
	st.shared.f64 	[%r178+40], %fd122;
	ld.global.f64 	%fd123, [%rd19+48];
	st.shared.f64 	[%r178+48], %fd123;
	ld.global.f64 	%fd124, [%rd19+56];
	st.shared.f64 	[%r178+56], %fd124;
	ld.global.f64 	%fd125, [%rd19+64];
	st.shared.f64 	[%r178+64], %fd125;
	ld.global.f64 	%fd126, [%rd19+72];
	st.shared.f64 	[%r178+72], %fd126;
	ld.global.f64 	%fd127, [%rd19+80];
	st.shared.f64 	[%r178+80], %fd127;
	ld.global.f64 	%fd128, [%rd19+88];
	st.shared.f64 	[%r178+88], %fd128;
	ld.global.f64 	%fd129, [%rd19+96];
	st.shared.f64 	[%r178+96], %fd129;
	ld.global.f64 	%fd130, [%rd19+104];
	st.shared.f64 	[%r178+104], %fd130;
	ld.global.f64 	%fd131, [%rd19+112];
	st.shared.f64 	[%r178+112], %fd131;
	ld.global.f64 	%fd132, [%rd19+120];
	st.shared.f64 	[%r178+120], %fd132;
	add.s32 	%r366, %r366, 16;
	setp.eq.s32 	%p13, %r366, %r398;
	@%p13 bra 	$L__BB0_40;
	bra.uni 	$L__BB0_39;
$L__BB0_40:
	setp.eq.s32 	%p14, %r26, 0;
	@%p14 bra 	$L__BB0_101;
	and.b32  	%r97, %r160, 7;
	setp.lt.u32 	%p15, %r26, 8;
	@%p15 bra 	$L__BB0_43;
	cvt.u64.u32 	%rd20, %r398;
	add.s64 	%rd21, %rd20, %rd8;
	shl.b64 	%rd22, %rd21, 3;
	add.s64 	%rd23, %rd2, %rd22;
	ld.global.f64 	%fd133, [%rd23];
	shl.b32 	%r179, %r398, 3;
	mov.u32 	%r180, _ZZ13_gpu_problem1PdS_PiiiidE1m;
	add.s32 	%r181, %r180, %r179;
	st.shared.f64 	[%r181], %fd133;
	ld.global.f64 	%fd134, [%rd23+8];
	st.shared.f64 	[%r181+8], %fd134;
	ld.global.f64 	%fd135, [%rd23+16];
	st.shared.f64 	[%r181+16], %fd135;
	ld.global.f64 	%fd136, [%rd23+24];
	st.shared.f64 	[%r181+24], %fd136;
	ld.global.f64 	%fd137, [%rd23+32];
	st.shared.f64 	[%r181+32], %fd137;
	ld.global.f64 	%fd138, [%rd23+40];
	st.shared.f64 	[%r181+40], %fd138;
	ld.global.f64 	%fd139, [%rd23+48];
	st.shared.f64 	[%r181+48], %fd139;
	ld.global.f64 	%fd140, [%rd23+56];
	st.shared.f64 	[%r181+56], %fd140;
	add.s32 	%r398, %r398, 8;
$L__BB0_43:
	setp.eq.s32 	%p16, %r97, 0;
	@%p16 bra 	$L__BB0_101;
	and.b32  	%r100, %r160, 3;
	setp.lt.u32 	%p17, %r97, 4;
	@%p17 bra 	$L__BB0_46;
	cvt.u64.u32 	%rd24, %r398;
	add.s64 	%rd25, %rd24, %rd8;
	shl.b64 	%rd26, %rd25, 3;
	add.s64 	%rd27, %rd2, %rd26;
	ld.global.f64 	%fd141, [%rd27];
	shl.b32 	%r182, %r398, 3;
	mov.u32 	%r183, _ZZ13_gpu_problem1PdS_PiiiidE1m;
	add.s32 	%r184, %r183, %r182;
	st.shared.f64 	[%r184], %fd141;
	ld.global.f64 	%fd142, [%rd27+8];
	st.shared.f64 	[%r184+8], %fd142;
	ld.global.f64 	%fd143, [%rd27+16];
	st.shared.f64 	[%r184+16], %fd143;
	ld.global.f64 	%fd144, [%rd27+24];
	st.shared.f64 	[%r184+24], %fd144;
	add.s32 	%r398, %r398, 4;
$L__BB0_46:
	setp.eq.s32 	%p18, %r100, 0;
	@%p18 bra 	$L__BB0_101;
	mov.b32 	%r401, 0;
	mov.u32 	%r187, _ZZ13_gpu_problem1PdS_PiiiidE1m;
$L__BB0_48:
	.pragma "nounroll";
	cvt.u64.u32 	%rd28, %r398;
	add.s64 	%rd29, %rd28, %rd8;
	shl.b64 	%rd30, %rd29, 3;
	add.s64 	%rd31, %rd2, %rd30;
	ld.global.f64 	%fd145, [%rd31];
	shl.b32 	%r186, %r398, 3;
	add.s32 	%r188, %r187, %r186;
	st.shared.f64 	[%r188], %fd145;
	add.s32 	%r398, %r398, 1;
	add.s32 	%r401, %r401, 1;
	setp.ne.s32 	%p19, %r401, %r100;
	@%p19 bra 	$L__BB0_48;
	bra.uni 	$L__BB0_101;
$L__BB0_49:
	setp.lt.s32 	%p65, %r160, 1;
	@%p65 bra 	$L__BB0_101;
	add.s32 	%r274, %r160, -1;
	and.b32  	%r2, %r160, 15;
	setp.lt.u32 	%p66, %r274, 15;
	mov.b32 	%r368, 0;
	@%p66 bra 	$L__BB0_53;
	and.b32  	%r368, %r160, 2147483632;
	mov.b32 	%r360, 0;
	mov.u32 	%r277, _ZZ13_gpu_problem1PdS_PiiiidE2qx;
$L__BB0_52:
	.pragma "nounroll";
	mul.wide.u32 	%rd112, %r360, 8;
	add.s64 	%rd113, %rd2, %rd112;
	ld.global.f64 	%fd291, [%rd113];
	shl.b32 	%r276, %r360, 3;
	add.s32 	%r278, %r277, %r276;
	st.shared.f64 	[%r278], %fd291;
	ld.global.f64 	%fd292, [%rd113+8];
	st.shared.f64 	[%r278+8], %fd292;
	ld.global.f64 	%fd293, [%rd113+16];
	st.shared.f64 	[%r278+16], %fd293;
	ld.global.f64 	%fd294, [%rd113+24];
	st.shared.f64 	[%r278+24], %fd294;
	ld.global.f64 	%fd295, [%rd113+32];
	st.shared.f64 	[%r278+32], %fd295;
	ld.global.f64 	%fd296, [%rd113+40];
	st.shared.f64 	[%r278+40], %fd296;
	ld.global.f64 	%fd297, [%rd113+48];
	st.shared.f64 	[%r278+48], %fd297;
	ld.global.f64 	%fd298, [%rd113+56];
	st.shared.f64 	[%r278+56], %fd298;
	ld.global.f64 	%fd299, [%rd113+64];
	st.shared.f64 	[%r278+64], %fd299;
	ld.global.f64 	%fd300, [%rd113+72];
	st.shared.f64 	[%r278+72], %fd300;
	ld.global.f64 	%fd301, [%rd113+80];
	st.shared.f64 	[%r278+80], %fd301;
	ld.global.f64 	%fd302, [%rd113+88];
	st.shared.f64 	[%r278+88], %fd302;
	ld.global.f64 	%fd303, [%rd113+96];
	st.shared.f64 	[%r278+96], %fd303;
	ld.global.f64 	%fd304, [%rd113+104];
	st.shared.f64 	[%r278+104], %fd304;
	ld.global.f64 	%fd305, [%rd113+112];
	st.shared.f64 	[%r278+112], %fd305;
	ld.global.f64 	%fd306, [%rd113+120];
	st.shared.f64 	[%r278+120], %fd306;
	add.s32 	%r360, %r360, 16;
	setp.eq.s32 	%p67, %r360, %r368;
	@%p67 bra 	$L__BB0_53;
	bra.uni 	$L__BB0_52;
$L__BB0_53:
	setp.eq.s32 	%p68, %r2, 0;
	@%p68 bra 	$L__BB0_101;
	and.b32  	%r31, %r160, 7;
	setp.lt.u32 	%p69, %r2, 8;
	@%p69 bra 	$L__BB0_56;
	mul.wide.u32 	%rd114, %r368, 8;
	add.s64 	%rd115, %rd2, %rd114;
	ld.global.f64 	%fd307, [%rd115];
	shl.b32 	%r279, %r368, 3;
	mov.u32 	%r280, _ZZ13_gpu_problem1PdS_PiiiidE2qx;
	add.s32 	%r281, %r280, %r279;
	st.shared.f64 	[%r281], %fd307;
	ld.global.f64 	%fd308, [%rd115+8];
	st.shared.f64 	[%r281+8], %fd308;
	ld.global.f64 	%fd309, [%rd115+16];
	st.shared.f64 	[%r281+16], %fd309;
	ld.global.f64 	%fd310, [%rd115+24];
	st.shared.f64 	[%r281+24], %fd310;
	ld.global.f64 	%fd311, [%rd115+32];
	st.shared.f64 	[%r281+32], %fd311;
	ld.global.f64 	%fd312, [%rd115+40];
	st.shared.f64 	[%r281+40], %fd312;
	ld.global.f64 	%fd313, [%rd115+48];
	st.shared.f64 	[%r281+48], %fd313;
	ld.global.f64 	%fd314, [%rd115+56];
	st.shared.f64 	[%r281+56], %fd314;
	add.s32 	%r368, %r368, 8;
$L__BB0_56:
	setp.eq.s32 	%p70, %r31, 0;
	@%p70 bra 	$L__BB0_101;
	and.b32  	%r34, %r160, 3;
	setp.lt.u32 	%p71, %r31, 4;
	@%p71 bra 	$L__BB0_59;
	mul.wide.u32 	%rd116, %r368, 8;
	add.s64 	%rd117, %rd2, %rd116;
	ld.global.f64 	%fd315, [%rd117];
	shl.b32 	%r282, %r368, 3;
	mov.u32 	%r283, _ZZ13_gpu_problem1PdS_PiiiidE2qx;
	add.s32 	%r284, %r283, %r282;
	st.shared.f64 	[%r284], %fd315;
	ld.global.f64 	%fd316, [%rd117+8];
	st.shared.f64 	[%r284+8], %fd316;
	ld.global.f64 	%fd317, [%rd117+16];
	st.shared.f64 	[%r284+16], %fd317;
	ld.global.f64 	%fd318, [%rd117+24];
	st.shared.f64 	[%r284+24], %fd318;
	add.s32 	%r368, %r368, 4;
$L__BB0_59:
	setp.eq.s32 	%p72, %r34, 0;
	@%p72 bra 	$L__BB0_101;
	mov.b32 	%r371, 0;
	mov.u32 	%r287, _ZZ13_gpu_problem1PdS_PiiiidE2qx;
$L__BB0_61:
	.pragma "nounroll";
	mul.wide.u32 	%rd118, %r368, 8;
	add.s64 	%rd119, %rd2, %rd118;
	ld.global.f64 	%fd319, [%rd119];
	shl.b32 	%r286, %r368, 3;
	add.s32 	%r288, %r287, %r286;
	st.shared.f64 	[%r288], %fd319;
	add.s32 	%r368, %r368, 1;
	add.s32 	%r371, %r371, 1;
	setp.eq.s32 	%p73, %r371, %r34;
	@%p73 bra 	$L__BB0_101;
	bra.uni 	$L__BB0_61;
$L__BB0_62:
	cvt.s64.s32 	%rd3, %r160;
	setp.lt.s32 	%p56, %r160, 1;
	@%p56 bra 	$L__BB0_101;
	add.s32 	%r258, %r160, -1;
	and.b32  	%r6, %r160, 15;
	setp.lt.u32 	%p57, %r258, 15;
	mov.b32 	%r373, 0;
	@%p57 bra 	$L__BB0_66;
	and.b32  	%r373, %r160, 2147483632;
	mov.b32 	%r361, 0;
	mov.u32 	%r261, _ZZ13_gpu_problem1PdS_PiiiidE2qy;
$L__BB0_65:
	.pragma "nounroll";
	cvt.u64.u32 	%rd96, %r361;
	add.s64 	%rd97, %rd96, %rd3;
	shl.b64 	%rd98, %rd97, 3;
	add.s64 	%rd99, %rd2, %rd98;
	ld.global.f64 	%fd262, [%rd99];
	shl.b32 	%r260, %r361, 3;
	add.s32 	%r262, %r261, %r260;
	st.shared.f64 	[%r262], %fd262;
	ld.global.f64 	%fd263, [%rd99+8];
	st.shared.f64 	[%r262+8], %fd263;
	ld.global.f64 	%fd264, [%rd99+16];
	st.shared.f64 	[%r262+16], %fd264;
	ld.global.f64 	%fd265, [%rd99+24];
	st.shared.f64 	[%r262+24], %fd265;
	ld.global.f64 	%fd266, [%rd99+32];
	st.shared.f64 	[%r262+32], %fd266;
	ld.global.f64 	%fd267, [%rd99+40];
	st.shared.f64 	[%r262+40], %fd267;
	ld.global.f64 	%fd268, [%rd99+48];
	st.shared.f64 	[%r262+48], %fd268;
	ld.global.f64 	%fd269, [%rd99+56];
	st.shared.f64 	[%r262+56], %fd269;
	ld.global.f64 	%fd270, [%rd99+64];
	st.shared.f64 	[%r262+64], %fd270;
	ld.global.f64 	%fd271, [%rd99+72];
	st.shared.f64 	[%r262+72], %fd271;
	ld.global.f64 	%fd272, [%rd99+80];
	st.shared.f64 	[%r262+80], %fd272;
	ld.global.f64 	%fd273, [%rd99+88];
	st.shared.f64 	[%r262+88], %fd273;
	ld.global.f64 	%fd274, [%rd99+96];
	st.shared.f64 	[%r262+96], %fd274;
	ld.global.f64 	%fd275, [%rd99+104];
	st.shared.f64 	[%r262+104], %fd275;
	ld.global.f64 	%fd276, [%rd99+112];
	st.shared.f64 	[%r262+112], %fd276;
	ld.global.f64 	%fd277, [%rd99+120];
	st.shared.f64 	[%r262+120], %fd277;
	add.s32 	%r361, %r361, 16;
	setp.eq.s32 	%p58, %r361, %r373;
	@%p58 bra 	$L__BB0_66;
	bra.uni 	$L__BB0_65;
$L__BB0_66:
	setp.eq.s32 	%p59, %r6, 0;
	@%p59 bra 	$L__BB0_101;
	and.b32  	%r42, %r160, 7;
	setp.lt.u32 	%p60, %r6, 8;
	@%p60 bra 	$L__BB0_69;
	cvt.u64.u32 	%rd100, %r373;
	add.s64 	%rd101, %rd100, %rd3;
	shl.b64 	%rd102, %rd101, 3;
	add.s64 	%rd103, %rd2, %rd102;
	ld.global.f64 	%fd278, [%rd103];
	shl.b32 	%r263, %r373, 3;
	mov.u32 	%r264, _ZZ13_gpu_problem1PdS_PiiiidE2qy;
	add.s32 	%r265, %r264, %r263;
	st.shared.f64 	[%r265], %fd278;
	ld.global.f64 	%fd279, [%rd103+8];
	st.shared.f64 	[%r265+8], %fd279;
	ld.global.f64 	%fd280, [%rd103+16];
	st.shared.f64 	[%r265+16], %fd280;
	ld.global.f64 	%fd281, [%rd103+24];
	st.shared.f64 	[%r265+24], %fd281;
	ld.global.f64 	%fd282, [%rd103+32];
	st.shared.f64 	[%r265+32], %fd282;
	ld.global.f64 	%fd283, [%rd103+40];
	st.shared.f64 	[%r265+40], %fd283;
	ld.global.f64 	%fd284, [%rd103+48];
	st.shared.f64 	[%r265+48], %fd284;
	ld.global.f64 	%fd285, [%rd103+56];
	st.shared.f64 	[%r265+56], %fd285;
	add.s32 	%r373, %r373, 8;
$L__BB0_69:
	setp.eq.s32 	%p61, %r42, 0;
	@%p61 bra 	$L__BB0_101;
	and.b32  	%r45, %r160, 3;
	setp.lt.u32 	%p62, %r42, 4;
	@%p62 bra 	$L__BB0_72;
	cvt.u64.u32 	%rd104, %r373;
	add.s64 	%rd105, %rd104, %rd3;
	shl.b64 	%rd106, %rd105, 3;
	add.s64 	%rd107, %rd2, %rd106;
	ld.global.f64 	%fd286, [%rd107];
	shl.b32 	%r266, %r373, 3;
	mov.u32 	%r267, _ZZ13_gpu_problem1PdS_PiiiidE2qy;
	add.s32 	%r268, %r267, %r266;
	st.shared.f64 	[%r268], %fd286;
	ld.global.f64 	%fd287, [%rd107+8];
	st.shared.f64 	[%r268+8], %fd287;
	ld.global.f64 	%fd288, [%rd107+16];
	st.shared.f64 	[%r268+16], %fd288;
	ld.global.f64 	%fd289, [%rd107+24];
	st.shared.f64 	[%r268+24], %fd289;
	add.s32 	%r373, %r373, 4;
$L__BB0_72:
	setp.eq.s32 	%p63, %r45, 0;
	@%p63 bra 	$L__BB0_101;
	mov.b32 	%r376, 0;
	mov.u32 	%r271, _ZZ13_gpu_problem1PdS_PiiiidE2qy;
$L__BB0_74:
	.pragma "nounroll";
	cvt.u64.u32 	%rd108, %r373;
	add.s64 	%rd109, %rd108, %rd3;
	shl.b64 	%rd110, %rd109, 3;
	add.s64 	%rd111, %rd2, %rd110;
	ld.global.f64 	%fd290, [%rd111];
	shl.b32 	%r270, %r373, 3;
	add.s32 	%r272, %r271, %r270;
	st.shared.f64 	[%r272], %fd290;
	add.s32 	%r373, %r373, 1;
	add.s32 	%r376, %r376, 1;
	setp.eq.s32 	%p64, %r376, %r45;
	@%p64 bra 	$L__BB0_101;
	bra.uni 	$L__BB0_74;
$L__BB0_75:
	mul.lo.s32 	%r223, %r160, 3;
	cvt.s64.s32 	%rd5, %r223;
	setp.lt.s32 	%p38, %r160, 1;
	@%p38 bra 	$L__BB0_101;
	add.s32 	%r225, %r160, -1;
	and.b32  	%r14, %r160, 15;
	setp.lt.u32 	%p39, %r225, 15;
	mov.b32 	%r383, 0;
	@%p39 bra 	$L__BB0_79;
	and.b32  	%r383, %r160, 2147483632;
	mov.b32 	%r363, 0;
	mov.u32 	%r228, _ZZ13_gpu_problem1PdS_PiiiidE2vx;
$L__BB0_78:
	.pragma "nounroll";
	cvt.u64.u32 	%rd64, %r363;
	add.s64 	%rd65, %rd64, %rd5;
	shl.b64 	%rd66, %rd65, 3;
	add.s64 	%rd67, %rd2, %rd66;
	ld.global.f64 	%fd204, [%rd67];
	shl.b32 	%r227, %r363, 3;
	add.s32 	%r229, %r228, %r227;
	st.shared.f64 	[%r229], %fd204;
	ld.global.f64 	%fd205, [%rd67+8];
	st.shared.f64 	[%r229+8], %fd205;
	ld.global.f64 	%fd206, [%rd67+16];
	st.shared.f64 	[%r229+16], %fd206;
	ld.global.f64 	%fd207, [%rd67+24];
	st.shared.f64 	[%r229+24], %fd207;
	ld.global.f64 	%fd208, [%rd67+32];
	st.shared.f64 	[%r229+32], %fd208;
	ld.global.f64 	%fd209, [%rd67+40];
	st.shared.f64 	[%r229+40], %fd209;
	ld.global.f64 	%fd210, [%rd67+48];
	st.shared.f64 	[%r229+48], %fd210;
	ld.global.f64 	%fd211, [%rd67+56];
	st.shared.f64 	[%r229+56], %fd211;
	ld.global.f64 	%fd212, [%rd67+64];
	st.shared.f64 	[%r229+64], %fd212;
	ld.global.f64 	%fd213, [%rd67+72];
	st.shared.f64 	[%r229+72], %fd213;
	ld.global.f64 	%fd214, [%rd67+80];
	st.shared.f64 	[%r229+80], %fd214;
	ld.global.f64 	%fd215, [%rd67+88];
	st.shared.f64 	[%r229+88], %fd215;
	ld.global.f64 	%fd216, [%rd67+96];
	st.shared.f64 	[%r229+96], %fd216;
	ld.global.f64 	%fd217, [%rd67+104];
	st.shared.f64 	[%r229+104], %fd217;
	ld.global.f64 	%fd218, [%rd67+112];
	st.shared.f64 	[%r229+112], %fd218;
	ld.global.f64 	%fd219, [%rd67+120];
	st.shared.f64 	[%r229+120], %fd219;
	add.s32 	%r363, %r363, 16;
	setp.eq.s32 	%p40, %r363, %r383;
	@%p40 bra 	$L__BB0_79;
	bra.uni 	$L__BB0_78;
$L__BB0_79:
	setp.eq.s32 	%p41, %r14, 0;
	@%p41 bra 	$L__BB0_101;
	and.b32  	%r64, %r160, 7;
	setp.lt.u32 	%p42, %r14, 8;
	@%p42 bra 	$L__BB0_82;
	cvt.u64.u32 	%rd68, %r383;
	add.s64 	%rd69, %rd68, %rd5;
	shl.b64 	%rd70, %rd69, 3;
	add.s64 	%rd71, %rd2, %rd70;
	ld.global.f64 	%fd220, [%rd71];
	shl.b32 	%r230, %r383, 3;
	mov.u32 	%r231, _ZZ13_gpu_problem1PdS_PiiiidE2vx;
	add.s32 	%r232, %r231, %r230;
	st.shared.f64 	[%r232], %fd220;
	ld.global.f64 	%fd221, [%rd71+8];
	st.shared.f64 	[%r232+8], %fd221;
	ld.global.f64 	%fd222, [%rd71+16];
	st.shared.f64 	[%r232+16], %fd222;
	ld.global.f64 	%fd223, [%rd71+24];
	st.shared.f64 	[%r232+24], %fd223;
	ld.global.f64 	%fd224, [%rd71+32];
	st.shared.f64 	[%r232+32], %fd224;
	ld.global.f64 	%fd225, [%rd71+40];
	st.shared.f64 	[%r232+40], %fd225;
	ld.global.f64 	%fd226, [%rd71+48];
	st.shared.f64 	[%r232+48], %fd226;
	ld.global.f64 	%fd227, [%rd71+56];
	st.shared.f64 	[%r232+56], %fd227;
	add.s32 	%r383, %r383, 8;
$L__BB0_82:
	setp.eq.s32 	%p43, %r64, 0;
	@%p43 bra 	$L__BB0_101;
	and.b32  	%r67, %r160, 3;
	setp.lt.u32 	%p44, %r64, 4;
	@%p44 bra 	$L__BB0_85;
	cvt.u64.u32 	%rd72, %r383;
	add.s64 	%rd73, %rd72, %rd5;
	shl.b64 	%rd74, %rd73, 3;
	add.s64 	%rd75, %rd2, %rd74;
	ld.global.f64 	%fd228, [%rd75];
	shl.b32 	%r233, %r383, 3;
	mov.u32 	%r234, _ZZ13_gpu_problem1PdS_PiiiidE2vx;
	add.s32 	%r235, %r234, %r233;
	st.shared.f64 	[%r235], %fd228;
	ld.global.f64 	%fd229, [%rd75+8];
	st.shared.f64 	[%r235+8], %fd229;
	ld.global.f64 	%fd230, [%rd75+16];
	st.shared.f64 	[%r235+16], %fd230;
	ld.global.f64 	%fd231, [%rd75+24];
	st.shared.f64 	[%r235+24], %fd231;
	add.s32 	%r383, %r383, 4;
$L__BB0_85:
	setp.eq.s32 	%p45, %r67, 0;
	@%p45 bra 	$L__BB0_101;
	mov.b32 	%r386, 0;
	mov.u32 	%r238, _ZZ13_gpu_problem1PdS_PiiiidE2vx;
$L__BB0_87:
	.pragma "nounroll";
	cvt.u64.u32 	%rd76, %r383;
	add.s64 	%rd77, %rd76, %rd5;
	shl.b64 	%rd78, %rd77, 3;
	add.s64 	%rd79, %rd2, %rd78;
	ld.global.f64 	%fd232, [%rd79];
	shl.b32 	%r237, %r383, 3;
	add.s32 	%r239, %r238, %r237;
	st.shared.f64 	[%r239], %fd232;
	add.s32 	%r383, %r383, 1;
	add.s32 	%r386, %r386, 1;
	setp.eq.s32 	%p46, %r386, %r67;
	@%p46 bra 	$L__BB0_101;
	bra.uni 	$L__BB0_87;
$L__BB0_88:
	mul.lo.s32 	%r189, %r160, 5;
	cvt.s64.s32 	%rd7, %r189;
	setp.lt.s32 	%p20, %r160, 1;
	@%p20 bra 	$L__BB0_101;
	add.s32 	%r191, %r160, -1;
	and.b32  	%r22, %r160, 15;
	setp.lt.u32 	%p21, %r191, 15;
	mov.b32 	%r393, 0;
	@%p21 bra 	$L__BB0_92;
	and.b32  	%r393, %r160, 2147483632;
	mov.b32 	%r365, 0;
	mov.u32 	%r194, _ZZ13_gpu_problem1PdS_PiiiidE2vz;
$L__BB0_91:
	.pragma "nounroll";
	cvt.u64.u32 	%rd32, %r365;
	add.s64 	%rd33, %rd32, %rd7;
	shl.b64 	%rd34, %rd33, 3;
	add.s64 	%rd35, %rd2, %rd34;
	ld.global.f64 	%fd146, [%rd35];
	shl.b32 	%r193, %r365, 3;
	add.s32 	%r195, %r194, %r193;
	st.shared.f64 	[%r195], %fd146;
	ld.global.f64 	%fd147, [%rd35+8];
	st.shared.f64 	[%r195+8], %fd147;
	ld.global.f64 	%fd148, [%rd35+16];
	st.shared.f64 	[%r195+16], %fd148;
	ld.global.f64 	%fd149, [%rd35+24];
	st.shared.f64 	[%r195+24], %fd149;
	ld.global.f64 	%fd150, [%rd35+32];
	st.shared.f64 	[%r195+32], %fd150;
	ld.global.f64 	%fd151, [%rd35+40];
	st.shared.f64 	[%r195+40], %fd151;
	ld.global.f64 	%fd152, [%rd35+48];
	st.shared.f64 	[%r195+48], %fd152;
	ld.global.f64 	%fd153, [%rd35+56];
	st.shared.f64 	[%r195+56], %fd153;
	ld.global.f64 	%fd154, [%rd35+64];
	st.shared.f64 	[%r195+64], %fd154;
	ld.global.f64 	%fd155, [%rd35+72];
	st.shared.f64 	[%r195+72], %fd155;
	ld.global.f64 	%fd156, [%rd35+80];
	st.shared.f64 	[%r195+80], %fd156;
	ld.global.f64 	%fd157, [%rd35+88];
	st.shared.f64 	[%r195+88], %fd157;
	ld.global.f64 	%fd158, [%rd35+96];
	st.shared.f64 	[%r195+96], %fd158;
	ld.global.f64 	%fd159, [%rd35+104];
	st.shared.f64 	[%r195+104], %fd159;
	ld.global.f64 	%fd160, [%rd35+112];
	st.shared.f64 	[%r195+112], %fd160;
	ld.global.f64 	%fd161, [%rd35+120];
	st.shared.f64 	[%r195+120], %fd161;
	add.s32 	%r365, %r365, 16;
	setp.eq.s32 	%p22, %r365, %r393;
	@%p22 bra 	$L__BB0_92;
	bra.uni 	$L__BB0_91;
$L__BB0_92:
	setp.eq.s32 	%p23, %r22, 0;
	@%p23 bra 	$L__BB0_101;
	and.b32  	%r86, %r160, 7;
	setp.lt.u32 	%p24, %r22, 8;
	@%p24 bra 	$L__BB0_95;
	cvt.u64.u32 	%rd36, %r393;
	add.s64 	%rd37, %rd36, %rd7;
	shl.b64 	%rd38, %rd37, 3;
	add.s64 	%rd39, %rd2, %rd38;
	ld.global.f64 	%fd162, [%rd39];
	shl.b32 	%r196, %r393, 3;
	mov.u32 	%r197, _ZZ13_gpu_problem1PdS_PiiiidE2vz;
	add.s32 	%r198, %r197, %r196;
	st.shared.f64 	[%r198], %fd162;
	ld.global.f64 	%fd163, [%rd39+8];
	st.shared.f64 	[%r198+8], %fd163;
	ld.global.f64 	%fd164, [%rd39+16];
	st.shared.f64 	[%r198+16], %fd164;
	ld.global.f64 	%fd165, [%rd39+24];
	st.shared.f64 	[%r198+24], %fd165;
	ld.global.f64 	%fd166, [%rd39+32];
	st.shared.f64 	[%r198+32], %fd166;
	ld.global.f64 	%fd167, [%rd39+40];
	st.shared.f64 	[%r198+40], %fd167;
	ld.global.f64 	%fd168, [%rd39+48];
	st.shared.f64 	[%r198+48], %fd168;
	ld.global.f64 	%fd169, [%rd39+56];
	st.shared.f64 	[%r198+56], %fd169;
	add.s32 	%r393, %r393, 8;
$L__BB0_95:
	setp.eq.s32 	%p25, %r86, 0;
	@%p25 bra 	$L__BB0_101;
	and.b32  	%r89, %r160, 3;
	setp.lt.u32 	%p26, %r86, 4;
	@%p26 bra 	$L__BB0_98;
	cvt.u64.u32 	%rd40, %r393;
	add.s64 	%rd41, %rd40, %rd7;
	shl.b64 	%rd42, %rd41, 3;
	add.s64 	%rd43, %rd2, %rd42;
	ld.global.f64 	%fd170, [%rd43];
	shl.b32 	%r199, %r393, 3;
	mov.u32 	%r200, _ZZ13_gpu_problem1PdS_PiiiidE2vz;
	add.s32 	%r201, %r200, %r199;
	st.shared.f64 	[%r201], %fd170;
	ld.global.f64 	%fd171, [%rd43+8];
	st.shared.f64 	[%r201+8], %fd171;
	ld.global.f64 	%fd172, [%rd43+16];
	st.shared.f64 	[%r201+16], %fd172;
	ld.global.f64 	%fd173, [%rd43+24];
	st.shared.f64 	[%r201+24], %fd173;
	add.s32 	%r393, %r393, 4;
$L__BB0_98:
	setp.eq.s32 	%p27, %r89, 0;
	@%p27 bra 	$L__BB0_101;
	mov.b32 	%r396, 0;
	mov.u32 	%r204, _ZZ13_gpu_problem1PdS_PiiiidE2vz;
$L__BB0_100:
	.pragma "nounroll";
	cvt.u64.u32 	%rd44, %r393;
	add.s64 	%rd45, %rd44, %rd7;
	shl.b64 	%rd46, %rd45, 3;
	add.s64 	%rd47, %rd2, %rd46;
	ld.global.f64 	%fd174, [%rd47];
	shl.b32 	%r203, %r393, 3;
	add.s32 	%r205, %r204, %r203;
	st.shared.f64 	[%r205], %fd174;
	add.s32 	%r393, %r393, 1;
	add.s32 	%r396, %r396, 1;
	setp.eq.s32 	%p28, %r396, %r89;
	@%p28 bra 	$L__BB0_101;
	bra.uni 	$L__BB0_100;
$L__BB0_101:
	bar.sync 	0;
	shl.b32 	%r290, %r1, 3;
	mov.u32 	%r291, _ZZ13_gpu_problem1PdS_PiiiidE2qx;
	add.s32 	%r107, %r291, %r290;
	mov.u32 	%r292, _ZZ13_gpu_problem1PdS_PiiiidE2qy;
	add.s32 	%r108, %r292, %r290;
	mov.u32 	%r293, _ZZ13_gpu_problem1PdS_PiiiidE2qz;
	add.s32 	%r109, %r293, %r290;
	shl.b32 	%r294, %r161, 3;
	add.s32 	%r110, %r291, %r294;
	shl.b32 	%r295, %r162, 3;
	add.s32 	%r111, %r291, %r295;
	add.s32 	%r112, %r292, %r294;
	add.s32 	%r113, %r292, %r295;
	add.s32 	%r114, %r293, %r294;
	add.s32 	%r115, %r293, %r295;
	add.s32 	%r116, %r160, -1;
	and.b32  	%r117, %r160, 3;
	add.s32 	%r118, %r117, -1;
	and.b32  	%r119, %r160, 2147483644;
	and.b32  	%r120, %r160, 1;
	mov.b32 	%r402, 0;
	mov.u64 	%rd122, __cudart_sin_cos_coeffs;
	add.s64 	%rd9, %rd1, 8;
	mov.f64 	%fd551, %fd553;
	mov.f64 	%fd550, %fd553;
	mov.f64 	%fd549, %fd553;
$L__BB0_102:
	setp.eq.s32 	%p74, %r402, 0;
	@%p74 bra 	$L__BB0_130;
	mov.f64 	%fd320, 0d0000000000000000;
	mov.f64 	%fd321, 0d7FF0000000000000;
	mul.rn.f64 	%fd509, %fd321, %fd320;
	ld.shared.f64 	%fd5, [%r107];
	ld.shared.f64 	%fd6, [%r108];
	ld.shared.f64 	%fd7, [%r109];
	cvt.rn.f64.u32 	%fd322, %r402;
	mul.f64 	%fd8, %fd322, 0d3F847AE147AE147B;
	setp.eq.f64 	%p75, %fd8, 0d7FF0000000000000;
	mov.b32 	%r403, 0;
	@%p75 bra 	$L__BB0_106;
	mul.f64 	%fd323, %fd8, 0d3FE45F306DC9C883;
	cvt.rni.s32.f64 	%r403, %fd323;
	cvt.rn.f64.s32 	%fd324, %r403;
	fma.rn.f64 	%fd325, %fd324, 0dBFF921FB54442D18, %fd8;
	fma.rn.f64 	%fd326, %fd324, 0dBC91A62633145C00, %fd325;
	fma.rn.f64 	%fd509, %fd324, 0dB97B839A252049C0, %fd326;
	setp.ltu.f64 	%p76, %fd8, 0d41E0000000000000;
	@%p76 bra 	$L__BB0_106;
	{ // callseq 0, 0
	.param .b64 param0;
	st.param.f64 	[param0], %fd8;
	.param .align 16 .b8 retval0[16];
	call.uni (retval0), 
	__internal_trig_reduction_slowpathd, 
	(
	param0
	);
	ld.param.f64 	%fd509, [retval0];
	ld.param.b32 	%r403, [retval0+8];
	} // callseq 0
$L__BB0_106:
	setp.lt.s32 	%p77, %r160, 1;
	shl.b32 	%r298, %r403, 6;
	cvt.u64.u32 	%rd120, %r298;
	and.b64  	%rd121, %rd120, 64;
	add.s64 	%rd123, %rd122, %rd121;
	mul.rn.f64 	%fd329, %fd509, %fd509;
	and.b32  	%r299, %r403, 1;
	setp.eq.b32 	%p78, %r299, 1;
	selp.f64 	%fd330, 0dBDA8FF8320FD8164, 0d3DE5DB65F9785EBA, %p78;
	ld.global.nc.v2.f64 	{%fd331, %fd332}, [%rd123];
	fma.rn.f64 	%fd333, %fd330, %fd329, %fd331;
	fma.rn.f64 	%fd334, %fd333, %fd329, %fd332;
	ld.global.nc.v2.f64 	{%fd335, %fd336}, [%rd123+16];
	fma.rn.f64 	%fd337, %fd334, %fd329, %fd335;
	fma.rn.f64 	%fd338, %fd337, %fd329, %fd336;
	ld.global.nc.v2.f64 	{%fd339, %fd340}, [%rd123+32];
	fma.rn.f64 	%fd341, %fd338, %fd329, %fd339;
	fma.rn.f64 	%fd342, %fd341, %fd329, %fd340;
	fma.rn.f64 	%fd343, %fd342, %fd509, %fd509;
	fma.rn.f64 	%fd344, %fd342, %fd329, 0d3FF0000000000000;
	selp.f64 	%fd345, %fd344, %fd343, %p78;
	and.b32  	%r300, %r403, 2;
	setp.eq.s32 	%p79, %r300, 0;
	mov.f64 	%fd546, 0d0000000000000000;
	sub.f64 	%fd346, %fd546, %fd345;
	selp.f64 	%fd347, %fd345, %fd346, %p79;
	abs.f64 	%fd12, %fd347;
	mov.f64 	%fd547, %fd546;
	mov.f64 	%fd548, %fd546;
	@%p77 bra 	$L__BB0_129;
	setp.lt.u32 	%p80, %r116, 3;
	mov.b32 	%r411, 0;
	mov.f64 	%fd515, 0d0000000000000000;
	mov.f64 	%fd514, %fd515;
	mov.f64 	%fd513, %fd515;
	@%p80 bra 	$L__BB0_118;
	neg.s32 	%r408, %r1;
	mov.u32 	%r307, _ZZ13_gpu_problem1PdS_PiiiidE1m;
	add.s32 	%r407, %r307, 16;
	mov.u32 	%r308, _ZZ13_gpu_problem1PdS_PiiiidE2qx;
	add.s32 	%r406, %r308, 16;
	mov.u32 	%r309, _ZZ13_gpu_problem1PdS_PiiiidE2qz;
	add.s32 	%r405, %r309, 16;
	mov.u32 	%r310, _ZZ13_gpu_problem1PdS_PiiiidE2qy;
	add.s32 	%r404, %r310, 16;
	mov.b32 	%r409, 0;
	mov.f64 	%fd515, 0d0000000000000000;
	mov.u64 	%rd129, %rd9;
$L__BB0_109:
	.pragma "nounroll";
	setp.eq.s32 	%p81, %r408, 0;
	@%p81 bra 	$L__BB0_111;
	ld.shared.f64 	%fd351, [%r407+-16];
	ld.global.u32 	%r311, [%rd129+-8];
	setp.eq.s32 	%p82, %r311, 0;
	mul.f64 	%fd352, %fd351, 0d3FE0000000000000;
	fma.rn.f64 	%fd353, %fd12, %fd352, %fd351;
	selp.f64 	%fd354, %fd351, %fd353, %p82;
	ld.shared.f64 	%fd355, [%r406+-16];
	sub.f64 	%fd356, %fd355, %fd5;
	ld.shared.f64 	%fd357, [%r404+-16];
	sub.f64 	%fd358, %fd357, %fd6;
	ld.shared.f64 	%fd359, [%r405+-16];
	sub.f64 	%fd360, %fd359, %fd7;
	mul.f64 	%fd361, %fd354, 0d3DD25868F4DEAE16;
	mul.f64 	%fd362, %fd358, %fd358;
	fma.rn.f64 	%fd363, %fd356, %fd356, %fd362;
	fma.rn.f64 	%fd364, %fd360, %fd360, %fd363;
	add.f64 	%fd365, %fd364, 0d3EB0C6F7A0B5ED8D;
	rsqrt.approx.f64 	%fd366, %fd365;
	mul.f64 	%fd367, %fd361, %fd366;
	div.rn.f64 	%fd368, %fd367, %fd365;
	fma.rn.f64 	%fd513, %fd356, %fd368, %fd513;
	fma.rn.f64 	%fd514, %fd358, %fd368, %fd514;
	fma.rn.f64 	%fd515, %fd360, %fd368, %fd515;
$L__BB0_111:
	add.s32 	%r312, %r409, 1;
	setp.eq.s32 	%p83, %r312, %r1;
	@%p83 bra 	$L__BB0_113;
	ld.shared.f64 	%fd369, [%r407+-8];
	ld.global.u32 	%r313, [%rd129+-4];
	setp.eq.s32 	%p84, %r313, 0;
	mul.f64 	%fd370, %fd369, 0d3FE0000000000000;
	fma.rn.f64 	%fd371, %fd12, %fd370, %fd369;
	selp.f64 	%fd372, %fd369, %fd371, %p84;
	ld.shared.f64 	%fd373, [%r406+-8];
	sub.f64 	%fd374, %fd373, %fd5;
	ld.shared.f64 	%fd375, [%r404+-8];
	sub.f64 	%fd376, %fd375, %fd6;
	ld.shared.f64 	%fd377, [%r405+-8];
	sub.f64 	%fd378, %fd377, %fd7;
	mul.f64 	%fd379, %fd372, 0d3DD25868F4DEAE16;
	mul.f64 	%fd380, %fd376, %fd376;
	fma.rn.f64 	%fd381, %fd374, %fd374, %fd380;
	fma.rn.f64 	%fd382, %fd378, %fd378, %fd381;
	add.f64 	%fd383, %fd382, 0d3EB0C6F7A0B5ED8D;
	rsqrt.approx.f64 	%fd384, %fd383;
	mul.f64 	%fd385, %fd379, %fd384;
	div.rn.f64 	%fd386, %fd385, %fd383;
	fma.rn.f64 	%fd513, %fd374, %fd386, %fd513;
	fma.rn.f64 	%fd514, %fd376, %fd386, %fd514;
	fma.rn.f64 	%fd515, %fd378, %fd386, %fd515;
$L__BB0_113:
	add.s32 	%r314, %r409, 2;
	setp.eq.s32 	%p85, %r314, %r1;
	@%p85 bra 	$L__BB0_115;
	ld.shared.f64 	%fd387, [%r407];
	ld.global.u32 	%r315, [%rd129];
	setp.eq.s32 	%p86, %r315, 0;
	mul.f64 	%fd388, %fd387, 0d3FE0000000000000;
	fma.rn.f64 	%fd389, %fd12, %fd388, %fd387;
	selp.f64 	%fd390, %fd387, %fd389, %p86;
	ld.shared.f64 	%fd391, [%r406];
	sub.f64 	%fd392, %fd391, %fd5;
	ld.shared.f64 	%fd393, [%r404];
	sub.f64 	%fd394, %fd393, %fd6;
	ld.shared.f64 	%fd395, [%r405];
	sub.f64 	%fd396, %fd395, %fd7;
	mul.f64 	%fd397, %fd390, 0d3DD25868F4DEAE16;
	mul.f64 	%fd398, %fd394, %fd394;
	fma.rn.f64 	%fd399, %fd392, %fd392, %fd398;
	fma.rn.f64 	%fd400, %fd396, %fd396, %fd399;
	add.f64 	%fd401, %fd400, 0d3EB0C6F7A0B5ED8D;
	rsqrt.approx.f64 	%fd402, %fd401;
	mul.f64 	%fd403, %fd397, %fd402;
	div.rn.f64 	%fd404, %fd403, %fd401;
	fma.rn.f64 	%fd513, %fd392, %fd404, %fd513;
	fma.rn.f64 	%fd514, %fd394, %fd404, %fd514;
	fma.rn.f64 	%fd515, %fd396, %fd404, %fd515;
$L__BB0_115:
	add.s32 	%r316, %r409, 3;
	setp.eq.s32 	%p87, %r316, %r1;
	@%p87 bra 	$L__BB0_117;
	ld.shared.f64 	%fd405, [%r407+8];
	ld.global.u32 	%r317, [%rd129+4];
	setp.eq.s32 	%p88, %r317, 0;
	mul.f64 	%fd406, %fd405, 0d3FE0000000000000;
	fma.rn.f64 	%fd407, %fd12, %fd406, %fd405;
	selp.f64 	%fd408, %fd405, %fd407, %p88;
	ld.shared.f64 	%fd409, [%r406+8];
	sub.f64 	%fd410, %fd409, %fd5;
	ld.shared.f64 	%fd411, [%r404+8];
	sub.f64 	%fd412, %fd411, %fd6;
	ld.shared.f64 	%fd413, [%r405+8];
	sub.f64 	%fd414, %fd413, %fd7;
	mul.f64 	%fd415, %fd408, 0d3DD25868F4DEAE16;
	mul.f64 	%fd416, %fd412, %fd412;
	fma.rn.f64 	%fd417, %fd410, %fd410, %fd416;
	fma.rn.f64 	%fd418, %fd414, %fd414, %fd417;
	add.f64 	%fd419, %fd418, 0d3EB0C6F7A0B5ED8D;
	rsqrt.approx.f64 	%fd420, %fd419;
	mul.f64 	%fd421, %fd415, %fd420;
	div.rn.f64 	%fd422, %fd421, %fd419;
	fma.rn.f64 	%fd513, %fd410, %fd422, %fd513;
	fma.rn.f64 	%fd514, %fd412, %fd422, %fd514;
	fma.rn.f64 	%fd515, %fd414, %fd422, %fd515;
$L__BB0_117:
	add.s32 	%r409, %r409, 4;
	add.s32 	%r408, %r408, 4;
	add.s32 	%r407, %r407, 32;
	add.s64 	%rd129, %rd129, 16;
	add.s32 	%r406, %r406, 32;
	add.s32 	%r405, %r405, 32;
	add.s32 	%r404, %r404, 32;
	setp.ne.s32 	%p89, %r409, %r119;
	mov.u32 	%r411, %r119;
	@%p89 bra 	$L__BB0_109;
$L__BB0_118:
	setp.eq.s32 	%p90, %r117, 0;
	@%p90 bra 	$L__BB0_128;
	setp.eq.s32 	%p91, %r118, 0;
	@%p91 bra 	$L__BB0_125;
	setp.eq.s32 	%p92, %r411, %r1;
	shl.b32 	%r318, %r411, 3;
	mov.u32 	%r319, _ZZ13_gpu_problem1PdS_PiiiidE1m;
	add.s32 	%r139, %r319, %r318;
	mul.wide.u32 	%rd124, %r411, 4;
	add.s64 	%rd12, %rd1, %rd124;
	mov.u32 	%r320, _ZZ13_gpu_problem1PdS_PiiiidE2qx;
	add.s32 	%r140, %r320, %r318;
	mov.u32 	%r321, _ZZ13_gpu_problem1PdS_PiiiidE2qy;
	add.s32 	%r141, %r321, %r318;
	mov.u32 	%r322, _ZZ13_gpu_problem1PdS_PiiiidE2qz;
	add.s32 	%r142, %r322, %r318;
	@%p92 bra 	$L__BB0_122;
	ld.shared.f64 	%fd424, [%r139];
	ld.global.u32 	%r323, [%rd12];
	setp.eq.s32 	%p93, %r323, 0;
	mul.f64 	%fd425, %fd424, 0d3FE0000000000000;
	fma.rn.f64 	%fd426, %fd12, %fd425, %fd424;
	selp.f64 	%fd427, %fd424, %fd426, %p93;
	ld.shared.f64 	%fd428, [%r140];
	sub.f64 	%fd429, %fd428, %fd5;
	ld.shared.f64 	%fd430, [%r141];
	sub.f64 	%fd431, %fd430, %fd6;
	ld.shared.f64 	%fd432, [%r142];
	sub.f64 	%fd433, %fd432, %fd7;
	mul.f64 	%fd434, %fd427, 0d3DD25868F4DEAE16;
	mul.f64 	%fd435, %fd431, %fd431;
	fma.rn.f64 	%fd436, %fd429, %fd429, %fd435;
	fma.rn.f64 	%fd437, %fd433, %fd433, %fd436;
	add.f64 	%fd438, %fd437, 0d3EB0C6F7A0B5ED8D;
	rsqrt.approx.f64 	%fd439, %fd438;
	mul.f64 	%fd440, %fd434, %fd439;
	div.rn.f64 	%fd441, %fd440, %fd438;
	fma.rn.f64 	%fd513, %fd429, %fd441, %fd513;
	fma.rn.f64 	%fd514, %fd431, %fd441, %fd514;
	fma.rn.f64 	%fd515, %fd433, %fd441, %fd515;
$L__BB0_122:
	add.s32 	%r324, %r411, 1;
	setp.eq.s32 	%p94, %r324, %r1;
	@%p94 bra 	$L__BB0_124;
	ld.shared.f64 	%fd442, [%r139+8];
	ld.global.u32 	%r325, [%rd12+4];
	setp.eq.s32 	%p95, %r325, 0;
	mul.f64 	%fd443, %fd442, 0d3FE0000000000000;
	fma.rn.f64 	%fd444, %fd12, %fd443, %fd442;
	selp.f64 	%fd445, %fd442, %fd444, %p95;
	ld.shared.f64 	%fd446, [%r140+8];
	sub.f64 	%fd447, %fd446, %fd5;
	ld.shared.f64 	%fd448, [%r141+8];
	sub.f64 	%fd449, %fd448, %fd6;
	ld.shared.f64 	%fd450, [%r142+8];
	sub.f64 	%fd451, %fd450, %fd7;
	mul.f64 	%fd452, %fd445, 0d3DD25868F4DEAE16;
	mul.f64 	%fd453, %fd449, %fd449;
	fma.rn.f64 	%fd454, %fd447, %fd447, %fd453;
	fma.rn.f64 	%fd455, %fd451, %fd451, %fd454;
	add.f64 	%fd456, %fd455, 0d3EB0C6F7A0B5ED8D;
	rsqrt.approx.f64 	%fd457, %fd456;
	mul.f64 	%fd458, %fd452, %fd457;
	div.rn.f64 	%fd459, %fd458, %fd456;
	fma.rn.f64 	%fd513, %fd447, %fd459, %fd513;
	fma.rn.f64 	%fd514, %fd449, %fd459, %fd514;
	fma.rn.f64 	%fd515, %fd451, %fd459, %fd515;
$L__BB0_124:
	add.s32 	%r411, %r411, 2;
$L__BB0_125:
	setp.eq.s32 	%p96, %r120, 0;
	@%p96 bra 	$L__BB0_128;
	setp.eq.s32 	%p97, %r411, %r1;
	@%p97 bra 	$L__BB0_128;
	shl.b32 	%r326, %r411, 3;
	mov.u32 	%r327, _ZZ13_gpu_problem1PdS_PiiiidE1m;
	add.s32 	%r328, %r327, %r326;
	ld.shared.f64 	%fd460, [%r328];
	mul.wide.u32 	%rd125, %r411, 4;
	add.s64 	%rd126, %rd1, %rd125;
	ld.global.u32 	%r329, [%rd126];
	setp.eq.s32 	%p98, %r329, 0;
	mul.f64 	%fd461, %fd460, 0d3FE0000000000000;
	fma.rn.f64 	%fd462, %fd12, %fd461, %fd460;
	selp.f64 	%fd463, %fd460, %fd462, %p98;
	mov.u32 	%r330, _ZZ13_gpu_problem1PdS_PiiiidE2qx;
	add.s32 	%r331, %r330, %r326;
	ld.shared.f64 	%fd464, [%r331];
	sub.f64 	%fd465, %fd464, %fd5;
	mov.u32 	%r332, _ZZ13_gpu_problem1PdS_PiiiidE2qy;
	add.s32 	%r333, %r332, %r326;
	ld.shared.f64 	%fd466, [%r333];
	sub.f64 	%fd467, %fd466, %fd6;
	mov.u32 	%r334, _ZZ13_gpu_problem1PdS_PiiiidE2qz;
	add.s32 	%r335, %r334, %r326;
	ld.shared.f64 	%fd468, [%r335];
	sub.f64 	%fd469, %fd468, %fd7;
	mul.f64 	%fd470, %fd463, 0d3DD25868F4DEAE16;
	mul.f64 	%fd471, %fd467, %fd467;
	fma.rn.f64 	%fd472, %fd465, %fd465, %fd471;
	fma.rn.f64 	%fd473, %fd469, %fd469, %fd472;
	add.f64 	%fd474, %fd473, 0d3EB0C6F7A0B5ED8D;
	rsqrt.approx.f64 	%fd475, %fd474;
	mul.f64 	%fd476, %fd470, %fd475;
	div.rn.f64 	%fd477, %fd476, %fd474;
	fma.rn.f64 	%fd513, %fd465, %fd477, %fd513;
	fma.rn.f64 	%fd514, %fd467, %fd477, %fd514;
	fma.rn.f64 	%fd515, %fd469, %fd477, %fd515;
$L__BB0_128:
	mul.f64 	%fd546, %fd513, 0d404E000000000000;
	mul.f64 	%fd547, %fd514, 0d404E000000000000;
	mul.f64 	%fd548, %fd515, 0d404E000000000000;
$L__BB0_129:
	bar.sync 	0;
	shl.b32 	%r336, %r1, 3;
	mov.u32 	%r337, _ZZ13_gpu_problem1PdS_PiiiidE2vx;
	add.s32 	%r338, %r337, %r336;
	ld.shared.f64 	%fd478, [%r338];
	add.f64 	%fd479, %fd546, %fd478;
	st.shared.f64 	[%r338], %fd479;
	ld.shared.f64 	%fd480, [%r107];
	fma.rn.f64 	%fd481, %fd479, 0d404E000000000000, %fd480;
	st.shared.f64 	[%r107], %fd481;
	mov.u32 	%r339, _ZZ13_gpu_problem1PdS_PiiiidE2vy;
	add.s32 	%r340, %r339, %r336;
	ld.shared.f64 	%fd482, [%r340];
	add.f64 	%fd483, %fd547, %fd482;
	st.shared.f64 	[%r340], %fd483;
	ld.shared.f64 	%fd484, [%r108];
	fma.rn.f64 	%fd485, %fd483, 0d404E000000000000, %fd484;
	st.shared.f64 	[%r108], %fd485;
	mov.u32 	%r341, _ZZ13_gpu_problem1PdS_PiiiidE2vz;
	add.s32 	%r342, %r341, %r336;
	ld.shared.f64 	%fd486, [%r342];
	add.f64 	%fd487, %fd548, %fd486;
	st.shared.f64 	[%r342], %fd487;
	ld.shared.f64 	%fd488, [%r109];
	fma.rn.f64 	%fd489, %fd487, 0d404E000000000000, %fd488;
	st.shared.f64 	[%r109], %fd489;
$L__BB0_130:
	mov.b32 	%r343, 0;
	st.shared.u32 	[_ZZ13_gpu_problem1PdS_PiiiidE10touchCount], %r343;
	bar.sync 	0;
	ld.shared.f64 	%fd490, [%r110];
	ld.shared.f64 	%fd491, [%r111];
	sub.f64 	%fd76, %fd490, %fd491;
	ld.shared.f64 	%fd492, [%r112];
	ld.shared.f64 	%fd493, [%r113];
	sub.f64 	%fd77, %fd492, %fd493;
	ld.shared.f64 	%fd494, [%r114];
	ld.shared.f64 	%fd495, [%r115];
	sub.f64 	%fd78, %fd494, %fd495;
	mul.f64 	%fd496, %fd550, %fd550;
	fma.rn.f64 	%fd497, %fd549, %fd549, %fd496;
	fma.rn.f64 	%fd498, %fd551, %fd551, %fd497;
	mul.f64 	%fd499, %fd77, %fd77;
	fma.rn.f64 	%fd500, %fd76, %fd76, %fd499;
	fma.rn.f64 	%fd501, %fd78, %fd78, %fd500;
	setp.leu.f64 	%p99, %fd498, %fd501;
	@%p99 bra 	$L__BB0_132;
	ld.shared.u32 	%r344, [_ZZ13_gpu_problem1PdS_PiiiidE10touchCount];
	add.s32 	%r345, %r344, 1;
	st.shared.u32 	[_ZZ13_gpu_problem1PdS_PiiiidE10touchCount], %r345;
	mov.f64 	%fd549, %fd76;
	mov.f64 	%fd550, %fd77;
	mov.f64 	%fd551, %fd78;
$L__BB0_132:
	bar.sync 	0;
	ld.shared.u32 	%r346, [_ZZ13_gpu_problem1PdS_PiiiidE10touchCount];
	setp.ne.s32 	%p100, %r346, 0;
	add.s32 	%r145, %r402, 1;
	setp.lt.u32 	%p101, %r402, 200000;
	and.pred  	%p102, %p100, %p101;
	mov.u32 	%r402, %r145;
	@%p102 bra 	$L__BB0_102;
	mul.f64 	%fd502, %fd550, %fd550;
	fma.rn.f64 	%fd503, %fd549, %fd549, %fd502;
	fma.rn.f64 	%fd504, %fd551, %fd551, %fd503;
	sqrt.rn.f64 	%fd505, %fd504;
	shl.b32 	%r347, %r1, 3;
	mov.u32 	%r348, _ZZ13_gpu_problem1PdS_PiiiidE6runLen;
	add.s32 	%r349, %r348, %r347;
	st.shared.f64 	[%r349], %fd505;
	bar.sync 	0;
	setp.ne.s32 	%p103, %r1, 0;
	@%p103 bra 	$L__BB0_176;
	setp.lt.s32 	%p104, %r160, 1;
	st.shared.f64 	[_ZZ13_gpu_problem1PdS_PiiiidE8min_dist], %fd553;
	@%p104 bra 	$L__BB0_175;
	and.b32  	%r146, %r160, 7;
	setp.lt.u32 	%p105, %r116, 7;
	mov.b32 	%r415, 0;
	@%p105 bra 	$L__BB0_154;
	and.b32  	%r415, %r160, 2147483640;
	add.s32 	%r412, %r348, 32;
	neg.s32 	%r413, %r415;
$L__BB0_137:
	.pragma "nounroll";
	ld.shared.f64 	%fd83, [%r412+-32];
	setp.leu.f64 	%p106, %fd553, %fd83;
	@%p106 bra 	$L__BB0_139;
	st.shared.f64 	[_ZZ13_gpu_problem1PdS_PiiiidE8min_dist], %fd83;
	mov.f64 	%fd553, %fd83;
$L__BB0_139:
	ld.shared.f64 	%fd85, [%r412+-24];
	setp.leu.f64 	%p107, %fd553, %fd85;
	@%p107 bra 	$L__BB0_141;
	st.shared.f64 	[_ZZ13_gpu_problem1PdS_PiiiidE8min_dist], %fd85;
	mov.f64 	%fd553, %fd85;
$L__BB0_141:
	ld.shared.f64 	%fd87, [%r412+-16];
	setp.leu.f64 	%p108, %fd553, %fd87;
	@%p108 bra 	$L__BB0_143;
	st.shared.f64 	[_ZZ13_gpu_problem1PdS_PiiiidE8min_dist], %fd87;
	mov.f64 	%fd553, %fd87;
$L__BB0_143:
	ld.shared.f64 	%fd89, [%r412+-8];
	setp.leu.f64 	%p109, %fd553, %fd89;
	@%p109 bra 	$L__BB0_145;
	st.shared.f64 	[_ZZ13_gpu_problem1PdS_PiiiidE8min_dist], %fd89;
	mov.f64 	%fd553, %fd89;
$L__BB0_145:
	ld.shared.f64 	%fd91, [%r412];
	setp.leu.f64 	%p110, %fd553, %fd91;
	@%p110 bra 	$L__BB0_147;
	st.shared.f64 	[_ZZ13_gpu_problem1PdS_PiiiidE8min_dist], %fd91;
	mov.f64 	%fd553, %fd91;
$L__BB0_147:
	ld.shared.f64 	%fd93, [%r412+8];
	setp.leu.f64 	%p111, %fd553, %fd93;
	@%p111 bra 	$L__BB0_149;
	st.shared.f64 	[_ZZ13_gpu_problem1PdS_PiiiidE8min_dist], %fd93;
	mov.f64 	%fd553, %fd93;
$L__BB0_149:
	ld.shared.f64 	%fd95, [%r412+16];
	setp.leu.f64 	%p112, %fd553, %fd95;
	@%p112 bra 	$L__BB0_151;
	st.shared.f64 	[_ZZ13_gpu_problem1PdS_PiiiidE8min_dist], %fd95;
	mov.f64 	%fd553, %fd95;
$L__BB0_151:
	ld.shared.f64 	%fd97, [%r412+24];
	setp.leu.f64 	%p113, %fd553, %fd97;
	@%p113 bra 	$L__BB0_153;
	st.shared.f64 	[_ZZ13_gpu_problem1PdS_PiiiidE8min_dist], %fd97;
	mov.f64 	%fd553, %fd97;
$L__BB0_153:
	add.s32 	%r413, %r413, 8;
	add.s32 	%r412, %r412, 64;
	setp.ne.s32 	%p114, %r413, 0;
	@%p114 bra 	$L__BB0_137;
$L__BB0_154:
	setp.eq.s32 	%p115, %r146, 0;
	@%p115 bra 	$L__BB0_175;
	setp.lt.u32 	%p116, %r146, 4;
	@%p116 bra 	$L__BB0_165;
	shl.b32 	%r353, %r415, 3;
	add.s32 	%r154, %r348, %r353;
	ld.shared.f64 	%fd100, [%r154];
	setp.leu.f64 	%p117, %fd553, %fd100;
	@%p117 bra 	$L__BB0_158;
	st.shared.f64 	[_ZZ13_gpu_problem1PdS_PiiiidE8min_dist], %fd100;
	mov.f64 	%fd553, %fd100;
$L__BB0_158:
	ld.shared.f64 	%fd102, [%r154+8];
	setp.leu.f64 	%p118, %fd553, %fd102;
	@%p118 bra 	$L__BB0_160;
	st.shared.f64 	[_ZZ13_gpu_problem1PdS_PiiiidE8min_dist], %fd102;
	mov.f64 	%fd553, %fd102;
$L__BB0_160:
	ld.shared.f64 	%fd104, [%r154+16];
	setp.leu.f64 	%p119, %fd553, %fd104;
	@%p119 bra 	$L__BB0_162;
	st.shared.f64 	[_ZZ13_gpu_problem1PdS_PiiiidE8min_dist], %fd104;
	mov.f64 	%fd553, %fd104;
$L__BB0_162:
	ld.shared.f64 	%fd106, [%r154+24];
	setp.leu.f64 	%p120, %fd553, %fd106;
	@%p120 bra 	$L__BB0_164;
	st.shared.f64 	[_ZZ13_gpu_problem1PdS_PiiiidE8min_dist], %fd106;
	mov.f64 	%fd553, %fd106;
$L__BB0_164:
	add.s32 	%r415, %r415, 4;
$L__BB0_165:
	setp.eq.s32 	%p121, %r117, 0;
	@%p121 bra 	$L__BB0_175;
	setp.eq.s32 	%p122, %r118, 0;
	@%p122 bra 	$L__BB0_172;
	shl.b32 	%r355, %r415, 3;
	add.s32 	%r157, %r348, %r355;
	ld.shared.f64 	%fd109, [%r157];
	setp.leu.f64 	%p123, %fd553, %fd109;
	@%p123 bra 	$L__BB0_169;
	st.shared.f64 	[_ZZ13_gpu_problem1PdS_PiiiidE8min_dist], %fd109;
	mov.f64 	%fd553, %fd109;
$L__BB0_169:
	ld.shared.f64 	%fd111, [%r157+8];
	setp.leu.f64 	%p124, %fd553, %fd111;
	@%p124 bra 	$L__BB0_171;
	st.shared.f64 	[_ZZ13_gpu_problem1PdS_PiiiidE8min_dist], %fd111;
	mov.f64 	%fd553, %fd111;
$L__BB0_171:
	add.s32 	%r415, %r415, 2;
$L__BB0_172:
	setp.eq.s32 	%p125, %r120, 0;
	@%p125 bra 	$L__BB0_175;
	shl.b32 	%r357, %r415, 3;
	add.s32 	%r359, %r348, %r357;
	ld.shared.f64 	%fd114, [%r359];
	setp.leu.f64 	%p126, %fd553, %fd114;
	@%p126 bra 	$L__BB0_175;
	st.shared.f64 	[_ZZ13_gpu_problem1PdS_PiiiidE8min_dist], %fd114;
	mov.f64 	%fd553, %fd114;
$L__BB0_175:
	ld.param.u64 	%rd128, [_Z13_gpu_problem1PdS_Piiiid_param_0];
	cvta.to.global.u64 	%rd127, %rd128;
	st.global.f64 	[%rd127], %fd553;
$L__BB0_176:
	ret;

}
	// .globl	_Z13_gpu_problem2PiPdS_iiid
.visible .entry _Z13_gpu_problem2PiPdS_iiid(
	.param .u64 .ptr .align 1 _Z13_gpu_problem2PiPdS_iiid_param_0,
	.param .u64 .ptr .align 1 _Z13_gpu_problem2PiPdS_iiid_param_1,
	.param .u64 .ptr .align 1 _Z13_gpu_problem2PiPdS_iiid_param_2,
	.param .u32 _Z13_gpu_problem2PiPdS_iiid_param_3,
	.param .u32 _Z13_gpu_problem2PiPdS_iiid_param_4,
	.param .u32 _Z13_gpu_problem2PiPdS_iiid_param_5,
	.param .f64 _Z13_gpu_problem2PiPdS_iiid_param_6
)
{
	.reg .pred 	%p<141>;
	.reg .b32 	%r<509>;
	.reg .b64 	%rd<235>;
	.reg .b64 	%fd<901>;
	// demoted variable
	.shared .align 8 .b8 _ZZ13_gpu_problem2PiPdS_iiidE5_s_qx[4096];
	// demoted variable
	.shared .align 8 .b8 _ZZ13_gpu_problem2PiPdS_iiidE5_s_qy[4096];
	// demoted variable
	.shared .align 8 .b8 _ZZ13_gpu_problem2PiPdS_iiidE5_s_qz[4096];
	// demoted variable
	.shared .align 8 .b8 _ZZ13_gpu_problem2PiPdS_iiidE5_s_vx[4096];
	// demoted variable
	.shared .align 8 .b8 _ZZ13_gpu_problem2PiPdS_iiidE5_s_vy[4096];
	// demoted variable
	.shared .align 8 .b8 _ZZ13_gpu_problem2PiPdS_iiidE5_s_vz[4096];
	// demoted variable
	.shared .align 8 .b8 _ZZ13_gpu_problem2PiPdS_iiidE4_s_m[4096];
	// demoted variable
	.shared .align 4 .u32 _ZZ13_gpu_problem2PiPdS_iiidE5isEnd;
	// demoted variable
	.shared .align 4 .u32 _ZZ13_gpu_problem2PiPdS_iiidE11destroyStep;
	ld.param.u64 	%rd37, [_Z13_gpu_problem2PiPdS_iiid_param_0];
	ld.param.u64 	%rd38, [_Z13_gpu_problem2PiPdS_iiid_param_1];
	ld.param.u64 	%rd39, [_Z13_gpu_problem2PiPdS_iiid_param_2];
	ld.param.u32 	%r155, [_Z13_gpu_problem2PiPdS_iiid_param_3];
	ld.param.u32 	%r156, [_Z13_gpu_problem2PiPdS_iiid_param_4];
	ld.param.u32 	%r157, [_Z13_gpu_problem2PiPdS_iiid_param_5];
	cvta.to.global.u64 	%rd1, %rd39;
	cvta.to.global.u64 	%rd2, %rd37;
	cvta.to.global.u64 	%rd3, %rd38;
	mov.u32 	%r1, %tid.x;
	setp.gt.s32 	%p1, %r1, 2;
	@%p1 bra 	$L__BB1_17;
	setp.eq.s32 	%p7, %r1, 0;
	@%p7 bra 	$L__BB1_48;
	setp.eq.s32 	%p8, %r1, 1;
	@%p8 bra 	$L__BB1_61;
	setp.eq.s32 	%p9, %r1, 2;
	@%p9 bra 	$L__BB1_4;
	bra.uni 	$L__BB1_100;
$L__BB1_4:
	shl.b32 	%r226, %r155, 1;
	cvt.s64.s32 	%rd5, %r226;
	setp.lt.s32 	%p46, %r155, 1;
	@%p46 bra 	$L__BB1_100;
	add.s32 	%r228, %r155, -1;
	and.b32  	%r10, %r155, 15;
	setp.lt.u32 	%p47, %r228, 15;
	mov.b32 	%r470, 0;
	@%p47 bra 	$L__BB1_8;
	and.b32  	%r470, %r155, 2147483632;
	mov.b32 	%r454, 0;
	mov.u32 	%r231, _ZZ13_gpu_problem2PiPdS_iiidE5_s_qz;
$L__BB1_7:
	.pragma "nounroll";
	cvt.u64.u32 	%rd104, %r454;
	add.s64 	%rd105, %rd104, %rd5;
	shl.b64 	%rd106, %rd105, 3;
	add.s64 	%rd107, %rd3, %rd106;
	ld.global.f64 	%fd271, [%rd107];
	shl.b32 	%r230, %r454, 3;
	add.s32 	%r232, %r231, %r230;
	st.shared.f64 	[%r232], %fd271;
	ld.global.f64 	%fd272, [%rd107+8];
	st.shared.f64 	[%r232+8], %fd272;
	ld.global.f64 	%fd273, [%rd107+16];
	st.shared.f64 	[%r232+16], %fd273;
	ld.global.f64 	%fd274, [%rd107+24];
	st.shared.f64 	[%r232+24], %fd274;
	ld.global.f64 	%fd275, [%rd107+32];
	st.shared.f64 	[%r232+32], %fd275;
	ld.global.f64 	%fd276, [%rd107+40];
	st.shared.f64 	[%r232+40], %fd276;
	ld.global.f64 	%fd277, [%rd107+48];
	st.shared.f64 	[%r232+48], %fd277;
	ld.global.f64 	%fd278, [%rd107+56];
	st.shared.f64 	[%r232+56], %fd278;
	ld.global.f64 	%fd279, [%rd107+64];
	st.shared.f64 	[%r232+64], %fd279;
	ld.global.f64 	%fd280, [%rd107+72];
	st.shared.f64 	[%r232+72], %fd280;
	ld.global.f64 	%fd281, [%rd107+80];
	st.shared.f64 	[%r232+80], %fd281;
	ld.global.f64 	%fd282, [%rd107+88];
	st.shared.f64 	[%r232+88], %fd282;
	ld.global.f64 	%fd283, [%rd107+96];
	st.shared.f64 	[%r232+96], %fd283;
	ld.global.f64 	%fd284, [%rd107+104];
	st.shared.f64 	[%r232+104], %fd284;
	ld.global.f64 	%fd285, [%rd107+112];
	st.shared.f64 	[%r232+112], %fd285;
	ld.global.f64 	%fd286, [%rd107+120];
	st.shared.f64 	[%r232+120], %fd286;
	add.s32 	%r454, %r454, 16;
	setp.eq.s32 	%p48, %r454, %r470;
	@%p48 bra 	$L__BB1_8;
	bra.uni 	$L__BB1_7;
$L__BB1_8:
	setp.eq.s32 	%p49, %r10, 0;
	@%p49 bra 	$L__BB1_100;
	and.b32  	%r53, %r155, 7;
	setp.lt.u32 	%p50, %r10, 8;
	@%p50 bra 	$L__BB1_11;
	cvt.u64.u32 	%rd108, %r470;
	add.s64 	%rd109, %rd108, %rd5;
	shl.b64 	%rd110, %rd109, 3;
	add.s64 	%rd111, %rd3, %rd110;
	ld.global.f64 	%fd287, [%rd111];
	shl.b32 	%r233, %r470, 3;
	mov.u32 	%r234, _ZZ13_gpu_problem2PiPdS_iiidE5_s_qz;
	add.s32 	%r235, %r234, %r233;
	st.shared.f64 	[%r235], %fd287;
	ld.global.f64 	%fd288, [%rd111+8];
	st.shared.f64 	[%r235+8], %fd288;
	ld.global.f64 	%fd289, [%rd111+16];
	st.shared.f64 	[%r235+16], %fd289;
	ld.global.f64 	%fd290, [%rd111+24];
	st.shared.f64 	[%r235+24], %fd290;
	ld.global.f64 	%fd291, [%rd111+32];
	st.shared.f64 	[%r235+32], %fd291;
	ld.global.f64 	%fd292, [%rd111+40];
	st.shared.f64 	[%r235+40], %fd292;
	ld.global.f64 	%fd293, [%rd111+48];
	st.shared.f64 	[%r235+48], %fd293;
	ld.global.f64 	%fd294, [%rd111+56];
	st.shared.f64 	[%r235+56], %fd294;
	add.s32 	%r470, %r470, 8;
$L__BB1_11:
	setp.eq.s32 	%p51, %r53, 0;
	@%p51 bra 	$L__BB1_100;
	and.b32  	%r56, %r155, 3;
	setp.lt.u32 	%p52, %r53, 4;
	@%p52 bra 	$L__BB1_14;
	cvt.u64.u32 	%rd112, %r470;
	add.s64 	%rd113, %rd112, %rd5;
	shl.b64 	%rd114, %rd113, 3;
	add.s64 	%rd115, %rd3, %rd114;
	ld.global.f64 	%fd295, [%rd115];
	shl.b32 	%r236, %r470, 3;
	mov.u32 	%r237, _ZZ13_gpu_problem2PiPdS_iiidE5_s_qz;
	add.s32 	%r238, %r237, %r236;
	st.shared.f64 	[%r238], %fd295;
	ld.global.f64 	%fd296, [%rd115+8];
	st.shared.f64 	[%r238+8], %fd296;
	ld.global.f64 	%fd297, [%rd115+16];
	st.shared.f64 	[%r238+16], %fd297;
	ld.global.f64 	%fd298, [%rd115+24];
	st.shared.f64 	[%r238+24], %fd298;
	add.s32 	%r470, %r470, 4;
$L__BB1_14:
	setp.eq.s32 	%p53, %r56, 0;
	@%p53 bra 	$L__BB1_100;
	mov.b32 	%r473, 0;
	mov.u32 	%r241, _ZZ13_gpu_problem2PiPdS_iiidE5_s_qz;
$L__BB1_16:
	.pragma "nounroll";
	cvt.u64.u32 	%rd116, %r470;
	add.s64 	%rd117, %rd116, %rd5;
	shl.b64 	%rd118, %rd117, 3;
	add.s64 	%rd119, %rd3, %rd118;
	ld.global.f64 	%fd299, [%rd119];
	shl.b32 	%r240, %r470, 3;
	add.s32 	%r242, %r241, %r240;
	st.shared.f64 	[%r242], %fd299;
	add.s32 	%r470, %r470, 1;
	add.s32 	%r473, %r473, 1;
	setp.eq.s32 	%p54, %r473, %r56;
	@%p54 bra 	$L__BB1_100;
	bra.uni 	$L__BB1_16;
$L__BB1_17:
	setp.gt.s32 	%p2, %r1, 4;
	@%p2 bra 	$L__BB1_33;
	setp.eq.s32 	%p5, %r1, 3;
	@%p5 bra 	$L__BB1_74;
	setp.eq.s32 	%p6, %r1, 4;
	@%p6 bra 	$L__BB1_20;
	bra.uni 	$L__BB1_100;
$L__BB1_20:
	shl.b32 	%r192, %r155, 2;
	cvt.s64.s32 	%rd7, %r192;
	setp.lt.s32 	%p28, %r155, 1;
	@%p28 bra 	$L__BB1_100;
	add.s32 	%r194, %r155, -1;
	and.b32  	%r18, %r155, 15;
	setp.lt.u32 	%p29, %r194, 15;
	mov.b32 	%r480, 0;
	@%p29 bra 	$L__BB1_24;
	and.b32  	%r480, %r155, 2147483632;
	mov.b32 	%r456, 0;
	mov.u32 	%r197, _ZZ13_gpu_problem2PiPdS_iiidE5_s_vy;
$L__BB1_23:
	.pragma "nounroll";
	cvt.u64.u32 	%rd72, %r456;
	add.s64 	%rd73, %rd72, %rd7;
	shl.b64 	%rd74, %rd73, 3;
	add.s64 	%rd75, %rd3, %rd74;
	ld.global.f64 	%fd213, [%rd75];
	shl.b32 	%r196, %r456, 3;
	add.s32 	%r198, %r197, %r196;
	st.shared.f64 	[%r198], %fd213;
	ld.global.f64 	%fd214, [%rd75+8];
	st.shared.f64 	[%r198+8], %fd214;
	ld.global.f64 	%fd215, [%rd75+16];
	st.shared.f64 	[%r198+16], %fd215;
	ld.global.f64 	%fd216, [%rd75+24];
	st.shared.f64 	[%r198+24], %fd216;
	ld.global.f64 	%fd217, [%rd75+32];
	st.shared.f64 	[%r198+32], %fd217;
	ld.global.f64 	%fd218, [%rd75+40];
	st.shared.f64 	[%r198+40], %fd218;
	ld.global.f64 	%fd219, [%rd75+48];
	st.shared.f64 	[%r198+48], %fd219;
	ld.global.f64 	%fd220, [%rd75+56];
	st.shared.f64 	[%r198+56], %fd220;
	ld.global.f64 	%fd221, [%rd75+64];
	st.shared.f64 	[%r198+64], %fd221;
	ld.global.f64 	%fd222, [%rd75+72];
	st.shared.f64 	[%r198+72], %fd222;
	ld.global.f64 	%fd223, [%rd75+80];
	st.shared.f64 	[%r198+80], %fd223;
	ld.global.f64 	%fd224, [%rd75+88];
	st.shared.f64 	[%r198+88], %fd224;
	ld.global.f64 	%fd225, [%rd75+96];
	st.shared.f64 	[%r198+96], %fd225;
	ld.global.f64 	%fd226, [%rd75+104];
	st.shared.f64 	[%r198+104], %fd226;
	ld.global.f64 	%fd227, [%rd75+112];
	st.shared.f64 	[%r198+112], %fd227;
	ld.global.f64 	%fd228, [%rd75+120];
	st.shared.f64 	[%r198+120], %fd228;
	add.s32 	%r456, %r456, 16;
	setp.eq.s32 	%p30, %r456, %r480;
	@%p30 bra 	$L__BB1_24;
	bra.uni 	$L__BB1_23;
$L__BB1_24:
	setp.eq.s32 	%p31, %r18, 0;
	@%p31 bra 	$L__BB1_100;
	and.b32  	%r75, %r155, 7;
	setp.lt.u32 	%p32, %r18, 8;
	@%p32 bra 	$L__BB1_27;
	cvt.u64.u32 	%rd76, %r480;
	add.s64 	%rd77, %rd76, %rd7;
	shl.b64 	%rd78, %rd77, 3;
	add.s64 	%rd79, %rd3, %rd78;
	ld.global.f64 	%fd229, [%rd79];
	shl.b32 	%r199, %r480, 3;
	mov.u32 	%r200, _ZZ13_gpu_problem2PiPdS_iiidE5_s_vy;
	add.s32 	%r201, %r200, %r199;
	st.shared.f64 	[%r201], %fd229;
	ld.global.f64 	%fd230, [%rd79+8];
	st.shared.f64 	[%r201+8], %fd230;
	ld.global.f64 	%fd231, [%rd79+16];
	st.shared.f64 	[%r201+16], %fd231;
	ld.global.f64 	%fd232, [%rd79+24];
	st.shared.f64 	[%r201+24], %fd232;
	ld.global.f64 	%fd233, [%rd79+32];
	st.shared.f64 	[%r201+32], %fd233;
	ld.global.f64 	%fd234, [%rd79+40];
	st.shared.f64 	[%r201+40], %fd234;
	ld.global.f64 	%fd235, [%rd79+48];
	st.shared.f64 	[%r201+48], %fd235;
	ld.global.f64 	%fd236, [%rd79+56];
	st.shared.f64 	[%r201+56], %fd236;
	add.s32 	%r480, %r480, 8;
$L__BB1_27:
	setp.eq.s32 	%p33, %r75, 0;
	@%p33 bra 	$L__BB1_100;
	and.b32  	%r78, %r155, 3;
	setp.lt.u32 	%p34, %r75, 4;
	@%p34 bra 	$L__BB1_30;
	cvt.u64.u32 	%rd80, %r480;
	add.s64 	%rd81, %rd80, %rd7;
	shl.b64 	%rd82, %rd81, 3;
	add.s64 	%rd83, %rd3, %rd82;
	ld.global.f64 	%fd237, [%rd83];
	shl.b32 	%r202, %r480, 3;
	mov.u32 	%r203, _ZZ13_gpu_problem2PiPdS_iiidE5_s_vy;
	add.s32 	%r204, %r203, %r202;
	st.shared.f64 	[%r204], %fd237;
	ld.global.f64 	%fd238, [%rd83+8];
	st.shared.f64 	[%r204+8], %fd238;
	ld.global.f64 	%fd239, [%rd83+16];
	st.shared.f64 	[%r204+16], %fd239;
	ld.global.f64 	%fd240, [%rd83+24];
	st.shared.f64 	[%r204+24], %fd240;
	add.s32 	%r480, %r480, 4;
$L__BB1_30:
	setp.eq.s32 	%p35, %r78, 0;
	@%p35 bra 	$L__BB1_100;
	mov.b32 	%r483, 0;
	mov.u32 	%r207, _ZZ13_gpu_problem2PiPdS_iiidE5_s_vy;
$L__BB1_32:
	.pragma "nounroll";
	cvt.u64.u32 	%rd84, %r480;
	add.s64 	%rd85, %rd84, %rd7;
	shl.b64 	%rd86, %rd85, 3;
	add.s64 	%rd87, %rd3, %rd86;
	ld.global.f64 	%fd241, [%rd87];
	shl.b32 	%r206, %r480, 3;
	add.s32 	%r208, %r207, %r206;
	st.shared.f64 	[%r208], %fd241;
	add.s32 	%r480, %r480, 1;
	add.s32 	%r483, %r483, 1;
	setp.eq.s32 	%p36, %r483, %r78;
	@%p36 bra 	$L__BB1_100;
	bra.uni 	$L__BB1_32;
$L__BB1_33:
	setp.eq.s32 	%p3, %r1, 5;
	@%p3 bra 	$L__BB1_87;
	setp.eq.s32 	%p4, %r1, 6;
	@%p4 bra 	$L__BB1_35;
	bra.uni 	$L__BB1_100;
$L__BB1_35:
	mul.lo.s32 	%r158, %r155, 6;
	cvt.s64.s32 	%rd9, %r158;
	setp.lt.s32 	%p10, %r155, 1;
	@%p10 bra 	$L__BB1_100;
	add.s32 	%r160, %r155, -1;
	and.b32  	%r26, %r155, 15;
	setp.lt.u32 	%p11, %r160, 15;
	mov.b32 	%r490, 0;
	@%p11 bra 	$L__BB1_39;
	and.b32  	%r490, %r155, 2147483632;
	mov.b32 	%r458, 0;
	mov.u32 	%r163, _ZZ13_gpu_problem2PiPdS_iiidE4_s_m;
$L__BB1_38:
	.pragma "nounroll";
	cvt.u64.u32 	%rd40, %r458;
	add.s64 	%rd41, %rd40, %rd9;
	shl.b64 	%rd42, %rd41, 3;
	add.s64 	%rd43, %rd3, %rd42;
	ld.global.f64 	%fd155, [%rd43];
	shl.b32 	%r162, %r458, 3;
	add.s32 	%r164, %r163, %r162;
	st.shared.f64 	[%r164], %fd155;
	ld.global.f64 	%fd156, [%rd43+8];
	st.shared.f64 	[%r164+8], %fd156;
	ld.global.f64 	%fd157, [%rd43+16];
	st.shared.f64 	[%r164+16], %fd157;
	ld.global.f64 	%fd158, [%rd43+24];
	st.shared.f64 	[%r164+24], %fd158;
	ld.global.f64 	%fd159, [%rd43+32];
	st.shared.f64 	[%r164+32], %fd159;
	ld.global.f64 	%fd160, [%rd43+40];
	st.shared.f64 	[%r164+40], %fd160;
	ld.global.f64 	%fd161, [%rd43+48];
	st.shared.f64 	[%r164+48], %fd161;
	ld.global.f64 	%fd162, [%rd43+56];
	st.shared.f64 	[%r164+56], %fd162;
	ld.global.f64 	%fd163, [%rd43+64];
	st.shared.f64 	[%r164+64], %fd163;
	ld.global.f64 	%fd164, [%rd43+72];
	st.shared.f64 	[%r164+72], %fd164;
	ld.global.f64 	%fd165, [%rd43+80];
	st.shared.f64 	[%r164+80], %fd165;
	ld.global.f64 	%fd166, [%rd43+88];
	st.shared.f64 	[%r164+88], %fd166;
	ld.global.f64 	%fd167, [%rd43+96];
	st.shared.f64 	[%r164+96], %fd167;
	ld.global.f64 	%fd168, [%rd43+104];
	st.shared.f64 	[%r164+104], %fd168;
	ld.global.f64 	%fd169, [%rd43+112];
	st.shared.f64 	[%r164+112], %fd169;
	ld.global.f64 	%fd170, [%rd43+120];
	st.shared.f64 	[%r164+120], %fd170;
	add.s32 	%r458, %r458, 16;
	setp.eq.s32 	%p12, %r458, %r490;
	@%p12 bra 	$L__BB1_39;
	bra.uni 	$L__BB1_38;
$L__BB1_39:
	setp.eq.s32 	%p13, %r26, 0;
	@%p13 bra 	$L__BB1_100;
	and.b32  	%r97, %r155, 7;
	setp.lt.u32 	%p14, %r26, 8;
	@%p14 bra 	$L__BB1_42;
	cvt.u64.u32 	%rd44, %r490;
	add.s64 	%rd45, %rd44, %rd9;
	shl.b64 	%rd46, %rd45, 3;
	add.s64 	%rd47, %rd3, %rd46;
	ld.global.f64 	%fd171, [%rd47];
	shl.b32 	%r165, %r490, 3;
	mov.u32 	%r166, _ZZ13_gpu_problem2PiPdS_iiidE4_s_m;
	add.s32 	%r167, %r166, %r165;
	st.shared.f64 	[%r167], %fd171;
	ld.global.f64 	%fd172, [%rd47+8];
	st.shared.f64 	[%r167+8], %fd172;
	ld.global.f64 	%fd173, [%rd47+16];
	st.shared.f64 	[%r167+16], %fd173;
	ld.global.f64 	%fd174, [%rd47+24];
	st.shared.f64 	[%r167+24], %fd174;
	ld.global.f64 	%fd175, [%rd47+32];
	st.shared.f64 	[%r167+32], %fd175;
	ld.global.f64 	%fd176, [%rd47+40];
	st.shared.f64 	[%r167+40], %fd176;
	ld.global.f64 	%fd177, [%rd47+48];
	st.shared.f64 	[%r167+48], %fd177;
	ld.global.f64 	%fd178, [%rd47+56];
	st.shared.f64 	[%r167+56], %fd178;
	add.s32 	%r490, %r490, 8;
$L__BB1_42:
	setp.eq.s32 	%p15, %r97, 0;
	@%p15 bra 	$L__BB1_100;
	and.b32  	%r100, %r155, 3;
	setp.lt.u32 	%p16, %r97, 4;
	@%p16 bra 	$L__BB1_45;
	cvt.u64.u32 	%rd48, %r490;
	add.s64 	%rd49, %rd48, %rd9;
	shl.b64 	%rd50, %rd49, 3;
	add.s64 	%rd51, %rd3, %rd50;
	ld.global.f64 	%fd179, [%rd51];
	shl.b32 	%r168, %r490, 3;
	mov.u32 	%r169, _ZZ13_gpu_problem2PiPdS_iiidE4_s_m;
	add.s32 	%r170, %r169, %r168;
	st.shared.f64 	[%r170], %fd179;
	ld.global.f64 	%fd180, [%rd51+8];
	st.shared.f64 	[%r170+8], %fd180;
	ld.global.f64 	%fd181, [%rd51+16];
	st.shared.f64 	[%r170+16], %fd181;
	ld.global.f64 	%fd182, [%rd51+24];
	st.shared.f64 	[%r170+24], %fd182;
	add.s32 	%r490, %r490, 4;
$L__BB1_45:
	setp.eq.s32 	%p17, %r100, 0;
	@%p17 bra 	$L__BB1_100;
	mov.b32 	%r493, 0;
	mov.u32 	%r173, _ZZ13_gpu_problem2PiPdS_iiidE4_s_m;
$L__BB1_47:
	.pragma "nounroll";
	cvt.u64.u32 	%rd52, %r490;
	add.s64 	%rd53, %rd52, %rd9;
	shl.b64 	%rd54, %rd53, 3;
	add.s64 	%rd55, %rd3, %rd54;
	ld.global.f64 	%fd183, [%rd55];
	shl.b32 	%r172, %r490, 3;
	add.s32 	%r174, %r173, %r172;
	st.shared.f64 	[%r174], %fd183;
	add.s32 	%r490, %r490, 1;
	add.s32 	%r493, %r493, 1;
	setp.ne.s32 	%p18, %r493, %r100;
	@%p18 bra 	$L__BB1_47;
	bra.uni 	$L__BB1_100;
$L__BB1_48:
	setp.lt.s32 	%p64, %r155, 1;
	@%p64 bra 	$L__BB1_100;
	add.s32 	%r260, %r155, -1;
	and.b32  	%r2, %r155, 15;
	setp.lt.u32 	%p65, %r260, 15;
	mov.b32 	%r460, 0;
	@%p65 bra 	$L__BB1_52;
	and.b32  	%r460, %r155, 2147483632;
	mov.b32 	%r452, 0;
	mov.u32 	%r263, _ZZ13_gpu_problem2PiPdS_iiidE5_s_qx;
$L__BB1_51:
	.pragma "nounroll";
	mul.wide.u32 	%rd136, %r452, 8;
	add.s64 	%rd137, %rd3, %rd136;
	ld.global.f64 	%fd329, [%rd137];
	shl.b32 	%r262, %r452, 3;
	add.s32 	%r264, %r263, %r262;
	st.shared.f64 	[%r264], %fd329;
	ld.global.f64 	%fd330, [%rd137+8];
	st.shared.f64 	[%r264+8], %fd330;
	ld.global.f64 	%fd331, [%rd137+16];
	st.shared.f64 	[%r264+16], %fd331;
	ld.global.f64 	%fd332, [%rd137+24];
	st.shared.f64 	[%r264+24], %fd332;
	ld.global.f64 	%fd333, [%rd137+32];
	st.shared.f64 	[%r264+32], %fd333;
	ld.global.f64 	%fd334, [%rd137+40];
	st.shared.f64 	[%r264+40], %fd334;
	ld.global.f64 	%fd335, [%rd137+48];
	st.shared.f64 	[%r264+48], %fd335;
	ld.global.f64 	%fd336, [%rd137+56];
	st.shared.f64 	[%r264+56], %fd336;
	ld.global.f64 	%fd337, [%rd137+64];
	st.shared.f64 	[%r264+64], %fd337;
	ld.global.f64 	%fd338, [%rd137+72];
	st.shared.f64 	[%r264+72], %fd338;
	ld.global.f64 	%fd339, [%rd137+80];
	st.shared.f64 	[%r264+80], %fd339;
	ld.global.f64 	%fd340, [%rd137+88];
	st.shared.f64 	[%r264+88], %fd340;
	ld.global.f64 	%fd341, [%rd137+96];
	st.shared.f64 	[%r264+96], %fd341;
	ld.global.f64 	%fd342, [%rd137+104];
	st.shared.f64 	[%r264+104], %fd342;
	ld.global.f64 	%fd343, [%rd137+112];
	st.shared.f64 	[%r264+112], %fd343;
	ld.global.f64 	%fd344, [%rd137+120];
	st.shared.f64 	[%r264+120], %fd344;
	add.s32 	%r452, %r452, 16;
	setp.eq.s32 	%p66, %r452, %r460;
	@%p66 bra 	$L__BB1_52;
	bra.uni 	$L__BB1_51;
$L__BB1_52:
	setp.eq.s32 	%p67, %r2, 0;
	@%p67 bra 	$L__BB1_100;
	and.b32  	%r31, %r155, 7;
	setp.lt.u32 	%p68, %r2, 8;
	@%p68 bra 	$L__BB1_55;
	mul.wide.u32 	%rd138, %r460, 8;
	add.s64 	%rd139, %rd3, %rd138;
	ld.global.f64 	%fd345, [%rd139];
	shl.b32 	%r265, %r460, 3;
	mov.u32 	%r266, _ZZ13_gpu_problem2PiPdS_iiidE5_s_qx;
	add.s32 	%r267, %r266, %r265;
	st.shared.f64 	[%r267], %fd345;
	ld.global.f64 	%fd346, [%rd139+8];
	st.shared.f64 	[%r267+8], %fd346;
	ld.global.f64 	%fd347, [%rd139+16];
	st.shared.f64 	[%r267+16], %fd347;
	ld.global.f64 	%fd348, [%rd139+24];
	st.shared.f64 	[%r267+24], %fd348;
	ld.global.f64 	%fd349, [%rd139+32];
	st.shared.f64 	[%r267+32], %fd349;
	ld.global.f64 	%fd350, [%rd139+40];
	st.shared.f64 	[%r267+40], %fd350;
	ld.global.f64 	%fd351, [%rd139+48];
	st.shared.f64 	[%r267+48], %fd351;
	ld.global.f64 	%fd352, [%rd139+56];
	st.shared.f64 	[%r267+56], %fd352;
	add.s32 	%r460, %r460, 8;
$L__BB1_55:
	setp.eq.s32 	%p69, %r31, 0;
	@%p69 bra 	$L__BB1_100;
	and.b32  	%r34, %r155, 3;
	setp.lt.u32 	%p70, %r31, 4;
	@%p70 bra 	$L__BB1_58;
	mul.wide.u32 	%rd140, %r460, 8;
	add.s64 	%rd141, %rd3, %rd140;
	ld.global.f64 	%fd353, [%rd141];
	shl.b32 	%r268, %r460, 3;
	mov.u32 	%r269, _ZZ13_gpu_problem2PiPdS_iiidE5_s_qx;
	add.s32 	%r270, %r269, %r268;
	st.shared.f64 	[%r270], %fd353;
	ld.global.f64 	%fd354, [%rd141+8];
	st.shared.f64 	[%r270+8], %fd354;
	ld.global.f64 	%fd355, [%rd141+16];
	st.shared.f64 	[%r270+16], %fd355;
	ld.global.f64 	%fd356, [%rd141+24];
	st.shared.f64 	[%r270+24], %fd356;
	add.s32 	%r460, %r460, 4;
$L__BB1_58:
	setp.eq.s32 	%p71, %r34, 0;
	@%p71 bra 	$L__BB1_100;
	mov.b32 	%r463, 0;
	mov.u32 	%r273, _ZZ13_gpu_problem2PiPdS_iiidE5_s_qx;
$L__BB1_60:
	.pragma "nounroll";
	mul.wide.u32 	%rd142, %r460, 8;
	add.s64 	%rd143, %rd3, %rd142;
	ld.global.f64 	%fd357, [%rd143];
	shl.b32 	%r272, %r460, 3;
	add.s32 	%r274, %r273, %r272;
	st.shared.f64 	[%r274], %fd357;
	add.s32 	%r460, %r460, 1;
	add.s32 	%r463, %r463, 1;
	setp.eq.s32 	%p72, %r463, %r34;
	@%p72 bra 	$L__BB1_100;
	bra.uni 	$L__BB1_60;
$L__BB1_61:
	cvt.s64.s32 	%rd4, %r155;
	setp.lt.s32 	%p55, %r155, 1;
	@%p55 bra 	$L__BB1_100;
	add.s32 	%r244, %r155, -1;
	and.b32  	%r6, %r155, 15;
	setp.lt.u32 	%p56, %r244, 15;
	mov.b32 	%r465, 0;
	@%p56 bra 	$L__BB1_65;
	and.b32  	%r465, %r155, 2147483632;
	mov.b32 	%r453, 0;
	mov.u32 	%r247, _ZZ13_gpu_problem2PiPdS_iiidE5_s_qy;
$L__BB1_64:
	.pragma "nounroll";
	cvt.u64.u32 	%rd120, %r453;
	add.s64 	%rd121, %rd120, %rd4;
	shl.b64 	%rd122, %rd121, 3;
	add.s64 	%rd123, %rd3, %rd122;
	ld.global.f64 	%fd300, [%rd123];
	shl.b32 	%r246, %r453, 3;
	add.s32 	%r248, %r247, %r246;
	st.shared.f64 	[%r248], %fd300;
	ld.global.f64 	%fd301, [%rd123+8];
	st.shared.f64 	[%r248+8], %fd301;
	ld.global.f64 	%fd302, [%rd123+16];
	st.shared.f64 	[%r248+16], %fd302;
	ld.global.f64 	%fd303, [%rd123+24];
	st.shared.f64 	[%r248+24], %fd303;
	ld.global.f64 	%fd304, [%rd123+32];
	st.shared.f64 	[%r248+32], %fd304;
	ld.global.f64 	%fd305, [%rd123+40];
	st.shared.f64 	[%r248+40], %fd305;
	ld.global.f64 	%fd306, [%rd123+48];
	st.shared.f64 	[%r248+48], %fd306;
	ld.global.f64 	%fd307, [%rd123+56];
	st.shared.f64 	[%r248+56], %fd307;
	ld.global.f64 	%fd308, [%rd123+64];
	st.shared.f64 	[%r248+64], %fd308;
	ld.global.f64 	%fd309, [%rd123+72];
	st.shared.f64 	[%r248+72], %fd309;
	ld.global.f64 	%fd310, [%rd123+80];
	st.shared.f64 	[%r248+80], %fd310;
	ld.global.f64 	%fd311, [%rd123+88];
	st.shared.f64 	[%r248+88], %fd311;
	ld.global.f64 	%fd312, [%rd123+96];
	st.shared.f64 	[%r248+96], %fd312;
	ld.global.f64 	%fd313, [%rd123+104];
	st.shared.f64 	[%r248+104], %fd313;
	ld.global.f64 	%fd314, [%rd123+112];
	st.shared.f64 	[%r248+112], %fd314;
	ld.global.f64 	%fd315, [%rd123+120];
	st.shared.f64 	[%r248+120], %fd315;
	add.s32 	%r453, %r453, 16;
	setp.eq.s32 	%p57, %r453, %r465;
	@%p57 bra 	$L__BB1_65;
	bra.uni 	$L__BB1_64;
$L__BB1_65:
	setp.eq.s32 	%p58, %r6, 0;
	@%p58 bra 	$L__BB1_100;
	and.b32  	%r42, %r155, 7;
	setp.lt.u32 	%p59, %r6, 8;
	@%p59 bra 	$L__BB1_68;
	cvt.u64.u32 	%rd124, %r465;
	add.s64 	%rd125, %rd124, %rd4;
	shl.b64 	%rd126, %rd125, 3;
	add.s64 	%rd127, %rd3, %rd126;
	ld.global.f64 	%fd316, [%rd127];
	shl.b32 	%r249, %r465, 3;
	mov.u32 	%r250, _ZZ13_gpu_problem2PiPdS_iiidE5_s_qy;
	add.s32 	%r251, %r250, %r249;
	st.shared.f64 	[%r251], %fd316;
	ld.global.f64 	%fd317, [%rd127+8];
	st.shared.f64 	[%r251+8], %fd317;
	ld.global.f64 	%fd318, [%rd127+16];
	st.shared.f64 	[%r251+16], %fd318;
	ld.global.f64 	%fd319, [%rd127+24];
	st.shared.f64 	[%r251+24], %fd319;
	ld.global.f64 	%fd320, [%rd127+32];
	st.shared.f64 	[%r251+32], %fd320;
	ld.global.f64 	%fd321, [%rd127+40];
	st.shared.f64 	[%r251+40], %fd321;
	ld.global.f64 	%fd322, [%rd127+48];
	st.shared.f64 	[%r251+48], %fd322;
	ld.global.f64 	%fd323, [%rd127+56];
	st.shared.f64 	[%r251+56], %fd323;
	add.s32 	%r465, %r465, 8;
$L__BB1_68:
	setp.eq.s32 	%p60, %r42, 0;
	@%p60 bra 	$L__BB1_100;
	and.b32  	%r45, %r155, 3;
	setp.lt.u32 	%p61, %r42, 4;
	@%p61 bra 	$L__BB1_71;
	cvt.u64.u32 	%rd128, %r465;
	add.s64 	%rd129, %rd128, %rd4;
	shl.b64 	%rd130, %rd129, 3;
	add.s64 	%rd131, %rd3, %rd130;
	ld.global.f64 	%fd324, [%rd131];
	shl.b32 	%r252, %r465, 3;
	mov.u32 	%r253, _ZZ13_gpu_problem2PiPdS_iiidE5_s_qy;
	add.s32 	%r254, %r253, %r252;
	st.shared.f64 	[%r254], %fd324;
	ld.global.f64 	%fd325, [%rd131+8];
	st.shared.f64 	[%r254+8], %fd325;
	ld.global.f64 	%fd326, [%rd131+16];
	st.shared.f64 	[%r254+16], %fd326;
	ld.global.f64 	%fd327, [%rd131+24];
	st.shared.f64 	[%r254+24], %fd327;
	add.s32 	%r465, %r465, 4;
$L__BB1_71:
	setp.eq.s32 	%p62, %r45, 0;
	@%p62 bra 	$L__BB1_100;
	mov.b32 	%r468, 0;
	mov.u32 	%r257, _ZZ13_gpu_problem2PiPdS_iiidE5_s_qy;
$L__BB1_73:
	.pragma "nounroll";
	cvt.u64.u32 	%rd132, %r465;
	add.s64 	%rd133, %rd132, %rd4;
	shl.b64 	%rd134, %rd133, 3;
	add.s64 	%rd135, %rd3, %rd134;
	ld.global.f64 	%fd328, [%rd135];
	shl.b32 	%r256, %r465, 3;
	add.s32 	%r258, %r257, %r256;
	st.shared.f64 	[%r258], %fd328;
	add.s32 	%r465, %r465, 1;
	add.s32 	%r468, %r468, 1;
	setp.eq.s32 	%p63, %r468, %r45;
	@%p63 bra 	$L__BB1_100;
	bra.uni 	$L__BB1_73;
$L__BB1_74:
	mul.lo.s32 	%r209, %r155, 3;
	cvt.s64.s32 	%rd6, %r209;
	setp.lt.s32 	%p37, %r155, 1;
	@%p37 bra 	$L__BB1_100;
	add.s32 	%r211, %r155, -1;
	and.b32  	%r14, %r155, 15;
	setp.lt.u32 	%p38, %r211, 15;
	mov.b32 	%r475, 0;
	@%p38 bra 	$L__BB1_78;
	and.b32  	%r475, %r155, 2147483632;
	mov.b32 	%r455, 0;
	mov.u32 	%r214, _ZZ13_gpu_problem2PiPdS_iiidE5_s_vx;
$L__BB1_77:
	.pragma "nounroll";
	cvt.u64.u32 	%rd88, %r455;
	add.s64 	%rd89, %rd88, %rd6;
	shl.b64 	%rd90, %rd89, 3;
	add.s64 	%rd91, %rd3, %rd90;
	ld.global.f64 	%fd242, [%rd91];
	shl.b32 	%r213, %r455, 3;
	add.s32 	%r215, %r214, %r213;
	st.shared.f64 	[%r215], %fd242;
	ld.global.f64 	%fd243, [%rd91+8];
	st.shared.f64 	[%r215+8], %fd243;
	ld.global.f64 	%fd244, [%rd91+16];
	st.shared.f64 	[%r215+16], %fd244;
	ld.global.f64 	%fd245, [%rd91+24];
	st.shared.f64 	[%r215+24], %fd245;
	ld.global.f64 	%fd246, [%rd91+32];
	st.shared.f64 	[%r215+32], %fd246;
	ld.global.f64 	%fd247, [%rd91+40];
	st.shared.f64 	[%r215+40], %fd247;
	ld.global.f64 	%fd248, [%rd91+48];
	st.shared.f64 	[%r215+48], %fd248;
	ld.global.f64 	%fd249, [%rd91+56];
	st.shared.f64 	[%r215+56], %fd249;
	ld.global.f64 	%fd250, [%rd91+64];
	st.shared.f64 	[%r215+64], %fd250;
	ld.global.f64 	%fd251, [%rd91+72];
	st.shared.f64 	[%r215+72], %fd251;
	ld.global.f64 	%fd252, [%rd91+80];
	st.shared.f64 	[%r215+80], %fd252;
	ld.global.f64 	%fd253, [%rd91+88];
	st.shared.f64 	[%r215+88], %fd253;
	ld.global.f64 	%fd254, [%rd91+96];
	st.shared.f64 	[%r215+96], %fd254;
	ld.global.f64 	%fd255, [%rd91+104];
	st.shared.f64 	[%r215+104], %fd255;
	ld.global.f64 	%fd256, [%rd91+112];
	st.shared.f64 	[%r215+112], %fd256;
	ld.global.f64 	%fd257, [%rd91+120];
	st.shared.f64 	[%r215+120], %fd257;
	add.s32 	%r455, %r455, 16;
	setp.eq.s32 	%p39, %r455, %r475;
	@%p39 bra 	$L__BB1_78;
	bra.uni 	$L__BB1_77;
$L__BB1_78:
	setp.eq.s32 	%p40, %r14, 0;
	@%p40 bra 	$L__BB1_100;
	and.b32  	%r64, %r155, 7;
	setp.lt.u32 	%p41, %r14, 8;
	@%p41 bra 	$L__BB1_81;
	cvt.u64.u32 	%rd92, %r475;
	add.s64 	%rd93, %rd92, %rd6;
	shl.b64 	%rd94, %rd93, 3;
	add.s64 	%rd95, %rd3, %rd94;
	ld.global.f64 	%fd258, [%rd95];
	shl.b32 	%r216, %r475, 3;
	mov.u32 	%r217, _ZZ13_gpu_problem2PiPdS_iiidE5_s_vx;
	add.s32 	%r218, %r217, %r216;
	st.shared.f64 	[%r218], %fd258;
	ld.global.f64 	%fd259, [%rd95+8];
	st.shared.f64 	[%r218+8], %fd259;
	ld.global.f64 	%fd260, [%rd95+16];
	st.shared.f64 	[%r218+16], %fd260;
	ld.global.f64 	%fd261, [%rd95+24];
	st.shared.f64 	[%r218+24], %fd261;
	ld.global.f64 	%fd262, [%rd95+32];
	st.shared.f64 	[%r218+32], %fd262;
	ld.global.f64 	%fd263, [%rd95+40];
	st.shared.f64 	[%r218+40], %fd263;
	ld.global.f64 	%fd264, [%rd95+48];
	st.shared.f64 	[%r218+48], %fd264;
	ld.global.f64 	%fd265, [%rd95+56];
	st.shared.f64 	[%r218+56], %fd265;
	add.s32 	%r475, %r475, 8;
$L__BB1_81:
	setp.eq.s32 	%p42, %r64, 0;
	@%p42 bra 	$L__BB1_100;
	and.b32  	%r67, %r155, 3;
	setp.lt.u32 	%p43, %r64, 4;
	@%p43 bra 	$L__BB1_84;
	cvt.u64.u32 	%rd96, %r475;
	add.s64 	%rd97, %rd96, %rd6;
	shl.b64 	%rd98, %rd97, 3;
	add.s64 	%rd99, %rd3, %rd98;
	ld.global.f64 	%fd266, [%rd99];
	shl.b32 	%r219, %r475, 3;
	mov.u32 	%r220, _ZZ13_gpu_problem2PiPdS_iiidE5_s_vx;
	add.s32 	%r221, %r220, %r219;
	st.shared.f64 	[%r221], %fd266;
	ld.global.f64 	%fd267, [%rd99+8];
	st.shared.f64 	[%r221+8], %fd267;
	ld.global.f64 	%fd268, [%rd99+16];
	st.shared.f64 	[%r221+16], %fd268;
	ld.global.f64 	%fd269, [%rd99+24];
	st.shared.f64 	[%r221+24], %fd269;
	add.s32 	%r475, %r475, 4;
$L__BB1_84:
	setp.eq.s32 	%p44, %r67, 0;
	@%p44 bra 	$L__BB1_100;
	mov.b32 	%r478, 0;
	mov.u32 	%r224, _ZZ13_gpu_problem2PiPdS_iiidE5_s_vx;
$L__BB1_86:
	.pragma "nounroll";
	cvt.u64.u32 	%rd100, %r475;
	add.s64 	%rd101, %rd100, %rd6;
	shl.b64 	%rd102, %rd101, 3;
	add.s64 	%rd103, %rd3, %rd102;
	ld.global.f64 	%fd270, [%rd103];
	shl.b32 	%r223, %r475, 3;
	add.s32 	%r225, %r224, %r223;
	st.shared.f64 	[%r225], %fd270;
	add.s32 	%r475, %r475, 1;
	add.s32 	%r478, %r478, 1;
	setp.eq.s32 	%p45, %r478, %r67;
	@%p45 bra 	$L__BB1_100;
	bra.uni 	$L__BB1_86;
$L__BB1_87:
	mul.lo.s32 	%r175, %r155, 5;
	cvt.s64.s32 	%rd8, %r175;
	setp.lt.s32 	%p19, %r155, 1;
	@%p19 bra 	$L__BB1_100;
	add.s32 	%r177, %r155, -1;
	and.b32  	%r22, %r155, 15;
	setp.lt.u32 	%p20, %r177, 15;
	mov.b32 	%r485, 0;
	@%p20 bra 	$L__BB1_91;
	and.b32  	%r485, %r155, 2147483632;
	mov.b32 	%r457, 0;
	mov.u32 	%r180, _ZZ13_gpu_problem2PiPdS_iiidE5_s_vz;
$L__BB1_90:
	.pragma "nounroll";
	cvt.u64.u32 	%rd56, %r457;
	add.s64 	%rd57, %rd56, %rd8;
	shl.b64 	%rd58, %rd57, 3;
	add.s64 	%rd59, %rd3, %rd58;
	ld.global.f64 	%fd184, [%rd59];
	shl.b32 	%r179, %r457, 3;
	add.s32 	%r181, %r180, %r179;
	st.shared.f64 	[%r181], %fd184;
	ld.global.f64 	%fd185, [%rd59+8];
	st.shared.f64 	[%r181+8], %fd185;
	ld.global.f64 	%fd186, [%rd59+16];
	st.shared.f64 	[%r181+16], %fd186;
	ld.global.f64 	%fd187, [%rd59+24];
	st.shared.f64 	[%r181+24], %fd187;
	ld.global.f64 	%fd188, [%rd59+32];
	st.shared.f64 	[%r181+32], %fd188;
	ld.global.f64 	%fd189, [%rd59+40];
	st.shared.f64 	[%r181+40], %fd189;
	ld.global.f64 	%fd190, [%rd59+48];
	st.shared.f64 	[%r181+48], %fd190;
	ld.global.f64 	%fd191, [%rd59+56];
	st.shared.f64 	[%r181+56], %fd191;
	ld.global.f64 	%fd192, [%rd59+64];
	st.shared.f64 	[%r181+64], %fd192;
	ld.global.f64 	%fd193, [%rd59+72];
	st.shared.f64 	[%r181+72], %fd193;
	ld.global.f64 	%fd194, [%rd59+80];
	st.shared.f64 	[%r181+80], %fd194;
	ld.global.f64 	%fd195, [%rd59+88];
	st.shared.f64 	[%r181+88], %fd195;
	ld.global.f64 	%fd196, [%rd59+96];
	st.shared.f64 	[%r181+96], %fd196;
	ld.global.f64 	%fd197, [%rd59+104];
	st.shared.f64 	[%r181+104], %fd197;
	ld.global.f64 	%fd198, [%rd59+112];
	st.shared.f64 	[%r181+112], %fd198;
	ld.global.f64 	%fd199, [%rd59+120];
	st.shared.f64 	[%r181+120], %fd199;
	add.s32 	%r457, %r457, 16;
	setp.eq.s32 	%p21, %r457, %r485;
	@%p21 bra 	$L__BB1_91;
	bra.uni 	$L__BB1_90;
$L__BB1_91:
	setp.eq.s32 	%p22, %r22, 0;
	@%p22 bra 	$L__BB1_100;
	and.b32  	%r86, %r155, 7;
	setp.lt.u32 	%p23, %r22, 8;
	@%p23 bra 	$L__BB1_94;
	cvt.u64.u32 	%rd60, %r485;
	add.s64 	%rd61, %rd60, %rd8;
	shl.b64 	%rd62, %rd61, 3;
	add.s64 	%rd63, %rd3, %rd62;
	ld.global.f64 	%fd200, [%rd63];
	shl.b32 	%r182, %r485, 3;
	mov.u32 	%r183, _ZZ13_gpu_problem2PiPdS_iiidE5_s_vz;
	add.s32 	%r184, %r183, %r182;
	st.shared.f64 	[%r184], %fd200;
	ld.global.f64 	%fd201, [%rd63+8];
	st.shared.f64 	[%r184+8], %fd201;
	ld.global.f64 	%fd202, [%rd63+16];
	st.shared.f64 	[%r184+16], %fd202;
	ld.global.f64 	%fd203, [%rd63+24];
	st.shared.f64 	[%r184+24], %fd203;
	ld.global.f64 	%fd204, [%rd63+32];
	st.shared.f64 	[%r184+32], %fd204;
	ld.global.f64 	%fd205, [%rd63+40];
	st.shared.f64 	[%r184+40], %fd205;
	ld.global.f64 	%fd206, [%rd63+48];
	st.shared.f64 	[%r184+48], %fd206;
	ld.global.f64 	%fd207, [%rd63+56];
	st.shared.f64 	[%r184+56], %fd207;
	add.s32 	%r485, %r485, 8;
$L__BB1_94:
	setp.eq.s32 	%p24, %r86, 0;
	@%p24 bra 	$L__BB1_100;
	and.b32  	%r89, %r155, 3;
	setp.lt.u32 	%p25, %r86, 4;
	@%p25 bra 	$L__BB1_97;
	cvt.u64.u32 	%rd64, %r485;
	add.s64 	%rd65, %rd64, %rd8;
	shl.b64 	%rd66, %rd65, 3;
	add.s64 	%rd67, %rd3, %rd66;
	ld.global.f64 	%fd208, [%rd67];
	shl.b32 	%r185, %r485, 3;
	mov.u32 	%r186, _ZZ13_gpu_problem2PiPdS_iiidE5_s_vz;
	add.s32 	%r187, %r186, %r185;
	st.shared.f64 	[%r187], %fd208;
	ld.global.f64 	%fd209, [%rd67+8];
	st.shared.f64 	[%r187+8], %fd209;
	ld.global.f64 	%fd210, [%rd67+16];
	st.shared.f64 	[%r187+16], %fd210;
	ld.global.f64 	%fd211, [%rd67+24];
	st.shared.f64 	[%r187+24], %fd211;
	add.s32 	%r485, %r485, 4;
$L__BB1_97:
	setp.eq.s32 	%p26, %r89, 0;
	@%p26 bra 	$L__BB1_100;
	mov.b32 	%r488, 0;
	mov.u32 	%r190, _ZZ13_gpu_problem2PiPdS_iiidE5_s_vz;
$L__BB1_99:
	.pragma "nounroll";
	cvt.u64.u32 	%rd68, %r485;
	add.s64 	%rd69, %rd68, %rd8;
	shl.b64 	%rd70, %rd69, 3;
	add.s64 	%rd71, %rd3, %rd70;
	ld.global.f64 	%fd212, [%rd71];
	shl.b32 	%r189, %r485, 3;
	add.s32 	%r191, %r190, %r189;
	st.shared.f64 	[%r191], %fd212;
	add.s32 	%r485, %r485, 1;
	add.s32 	%r488, %r488, 1;
	setp.eq.s32 	%p27, %r488, %r89;
	@%p27 bra 	$L__BB1_100;
	bra.uni 	$L__BB1_99;
$L__BB1_100:
	mul.wide.s32 	%rd11, %r155, 8;
	add.s64 	%rd10, %rd3, %rd11;
	add.s64 	%rd12, %rd10, %rd11;
	add.s64 	%rd13, %rd12, %rd11;
	add.s64 	%rd14, %rd13, %rd11;
	add.s64 	%rd15, %rd14, %rd11;
	add.s64 	%rd16, %rd15, %rd11;
	mov.b32 	%r276, -1;
	st.shared.u32 	[_ZZ13_gpu_problem2PiPdS_iiidE11destroyStep], %r276;
	mov.b32 	%r277, 0;
	st.shared.u32 	[_ZZ13_gpu_problem2PiPdS_iiidE5isEnd], %r277;
	bar.sync 	0;
	st.global.u32 	[%rd2+12], %r277;
	mul.wide.u32 	%rd144, %r1, 4;
	add.s64 	%rd145, %rd1, %rd144;
	ld.global.u32 	%r107, [%rd145];
	shl.b32 	%r278, %r156, 3;
	mov.u32 	%r279, _ZZ13_gpu_problem2PiPdS_iiidE5_s_qx;
	add.s32 	%r108, %r279, %r278;
	mov.u32 	%r280, _ZZ13_gpu_problem2PiPdS_iiidE5_s_qy;
	add.s32 	%r109, %r280, %r278;
	mov.u32 	%r281, _ZZ13_gpu_problem2PiPdS_iiidE5_s_qz;
	add.s32 	%r110, %r281, %r278;
	shl.b32 	%r282, %r157, 3;
	add.s32 	%r111, %r279, %r282;
	add.s32 	%r112, %r280, %r282;
	add.s32 	%r113, %r155, -1;
	and.b32  	%r114, %r155, 3;
	and.b32  	%r115, %r155, 7;
	and.b32  	%r116, %r155, 2147483644;
	and.b32  	%r117, %r155, 1;
	and.b32  	%r118, %r155, 2147483640;
	mov.b32 	%r494, 1;
	mov.f64 	%fd860, 0d0000000000000000;
$L__BB1_101:
	mov.u32 	%r119, %r494;
	mov.f64 	%fd359, 0d0000000000000000;
	mov.f64 	%fd360, 0d7FF0000000000000;
	mul.rn.f64 	%fd820, %fd360, %fd359;
	shl.b32 	%r284, %r1, 3;
	mov.u32 	%r285, _ZZ13_gpu_problem2PiPdS_iiidE5_s_qx;
	add.s32 	%r286, %r285, %r284;
	ld.shared.f64 	%fd3, [%r286];
	mov.u32 	%r287, _ZZ13_gpu_problem2PiPdS_iiidE5_s_qy;
	add.s32 	%r288, %r287, %r284;
	ld.shared.f64 	%fd4, [%r288];
	mov.u32 	%r289, _ZZ13_gpu_problem2PiPdS_iiidE5_s_qz;
	add.s32 	%r290, %r289, %r284;
	ld.shared.f64 	%fd5, [%r290];
	cvt.rn.f64.u32 	%fd361, %r119;
	mul.f64 	%fd6, %fd361, 0d3F847AE147AE147B;
	setp.eq.f64 	%p73, %fd6, 0d7FF0000000000000;
	mov.b32 	%r495, 0;
	@%p73 bra 	$L__BB1_104;
	mul.f64 	%fd362, %fd6, 0d3FE45F306DC9C883;
	cvt.rni.s32.f64 	%r495, %fd362;
	cvt.rn.f64.s32 	%fd363, %r495;
	fma.rn.f64 	%fd364, %fd363, 0dBFF921FB54442D18, %fd6;
	fma.rn.f64 	%fd365, %fd363, 0dBC91A62633145C00, %fd364;
	fma.rn.f64 	%fd820, %fd363, 0dB97B839A252049C0, %fd365;
	setp.ltu.f64 	%p74, %fd6, 0d41E0000000000000;
	@%p74 bra 	$L__BB1_104;
	{ // callseq 1, 0
	.param .b64 param0;
	st.param.f64 	[param0], %fd6;
	.param .align 16 .b8 retval0[16];
	call.uni (retval0), 
	__internal_trig_reduction_slowpathd, 
	(
	param0
	);
	ld.param.f64 	%fd820, [retval0];
	ld.param.b32 	%r495, [retval0+8];
	} // callseq 1
$L__BB1_104:
	setp.lt.s32 	%p75, %r155, 1;
	shl.b32 	%r292, %r495, 6;
	cvt.u64.u32 	%rd146, %r292;
	and.b64  	%rd147, %rd146, 64;
	mov.u64 	%rd148, __cudart_sin_cos_coeffs;
	add.s64 	%rd149, %rd148, %rd147;
	mul.rn.f64 	%fd368, %fd820, %fd820;
	and.b32  	%r293, %r495, 1;
	setp.eq.b32 	%p76, %r293, 1;
	selp.f64 	%fd369, 0dBDA8FF8320FD8164, 0d3DE5DB65F9785EBA, %p76;
	ld.global.nc.v2.f64 	{%fd370, %fd371}, [%rd149];
	fma.rn.f64 	%fd372, %fd369, %fd368, %fd370;
	fma.rn.f64 	%fd373, %fd372, %fd368, %fd371;
	ld.global.nc.v2.f64 	{%fd374, %fd375}, [%rd149+16];
	fma.rn.f64 	%fd376, %fd373, %fd368, %fd374;
	fma.rn.f64 	%fd377, %fd376, %fd368, %fd375;
	ld.global.nc.v2.f64 	{%fd378, %fd379}, [%rd149+32];
	fma.rn.f64 	%fd380, %fd377, %fd368, %fd378;
	fma.rn.f64 	%fd381, %fd380, %fd368, %fd379;
	fma.rn.f64 	%fd382, %fd381, %fd820, %fd820;
	fma.rn.f64 	%fd383, %fd381, %fd368, 0d3FF0000000000000;
	selp.f64 	%fd384, %fd383, %fd382, %p76;
	and.b32  	%r294, %r495, 2;
	setp.eq.s32 	%p77, %r294, 0;
	mov.f64 	%fd857, 0d0000000000000000;
	sub.f64 	%fd385, %fd857, %fd384;
	selp.f64 	%fd386, %fd384, %fd385, %p77;
	abs.f64 	%fd387, %fd386;
	mul.f64 	%fd10, %fd387, 0d3FE0000000000000;
	mov.u32 	%r296, _ZZ13_gpu_problem2PiPdS_iiidE5_s_vx;
	add.s32 	%r297, %r296, %r284;
	ld.shared.f64 	%fd11, [%r297];
	mov.u32 	%r298, _ZZ13_gpu_problem2PiPdS_iiidE5_s_vy;
	add.s32 	%r299, %r298, %r284;
	ld.shared.f64 	%fd12, [%r299];
	mov.u32 	%r300, _ZZ13_gpu_problem2PiPdS_iiidE5_s_vz;
	add.s32 	%r301, %r300, %r284;
	ld.shared.f64 	%fd13, [%r301];
	mov.f64 	%fd858, %fd857;
	mov.f64 	%fd859, %fd857;
	@%p75 bra 	$L__BB1_127;
	setp.lt.u32 	%p78, %r113, 3;
	mov.b32 	%r498, 0;
	mov.f64 	%fd826, 0d0000000000000000;
	mov.f64 	%fd825, %fd826;
	mov.f64 	%fd824, %fd826;
	@%p78 bra 	$L__BB1_116;
	mov.b32 	%r496, 0;
	mov.f64 	%fd826, 0d0000000000000000;
$L__BB1_107:
	.pragma "nounroll";
	setp.eq.s32 	%p79, %r496, %r1;
	shl.b32 	%r304, %r496, 3;
	mov.u32 	%r305, _ZZ13_gpu_problem2PiPdS_iiidE4_s_m;
	add.s32 	%r124, %r305, %r304;
	mul.wide.u32 	%rd150, %r496, 4;
	add.s64 	%rd17, %rd1, %rd150;
	mov.u32 	%r306, _ZZ13_gpu_problem2PiPdS_iiidE5_s_qx;
	add.s32 	%r125, %r306, %r304;
	mov.u32 	%r307, _ZZ13_gpu_problem2PiPdS_iiidE5_s_qy;
	add.s32 	%r126, %r307, %r304;
	mov.u32 	%r308, _ZZ13_gpu_problem2PiPdS_iiidE5_s_qz;
	add.s32 	%r127, %r308, %r304;
	@%p79 bra 	$L__BB1_109;
	ld.shared.f64 	%fd391, [%r124];
	ld.global.u32 	%r309, [%rd17];
	setp.eq.s32 	%p80, %r309, 0;
	fma.rn.f64 	%fd392, %fd10, %fd391, %fd391;
	selp.f64 	%fd393, %fd391, %fd392, %p80;
	ld.shared.f64 	%fd394, [%r125];
	sub.f64 	%fd395, %fd394, %fd3;
	ld.shared.f64 	%fd396, [%r126];
	sub.f64 	%fd397, %fd396, %fd4;
	ld.shared.f64 	%fd398, [%r127];
	sub.f64 	%fd399, %fd398, %fd5;
	mul.f64 	%fd400, %fd393, 0d3DD25868F4DEAE16;
	mul.f64 	%fd401, %fd397, %fd397;
	fma.rn.f64 	%fd402, %fd395, %fd395, %fd401;
	fma.rn.f64 	%fd403, %fd399, %fd399, %fd402;
	add.f64 	%fd404, %fd403, 0d3EB0C6F7A0B5ED8D;
	rsqrt.approx.f64 	%fd405, %fd404;
	mul.f64 	%fd406, %fd400, %fd405;
	div.rn.f64 	%fd407, %fd406, %fd404;
	fma.rn.f64 	%fd824, %fd395, %fd407, %fd824;
	fma.rn.f64 	%fd825, %fd397, %fd407, %fd825;
	fma.rn.f64 	%fd826, %fd399, %fd407, %fd826;
$L__BB1_109:
	add.s32 	%r310, %r496, 1;
	setp.eq.s32 	%p81, %r310, %r1;
	@%p81 bra 	$L__BB1_111;
	ld.shared.f64 	%fd408, [%r124+8];
	ld.global.u32 	%r311, [%rd17+4];
	setp.eq.s32 	%p82, %r311, 0;
	fma.rn.f64 	%fd409, %fd10, %fd408, %fd408;
	selp.f64 	%fd410, %fd408, %fd409, %p82;
	ld.shared.f64 	%fd411, [%r125+8];
	sub.f64 	%fd412, %fd411, %fd3;
	ld.shared.f64 	%fd413, [%r126+8];
	sub.f64 	%fd414, %fd413, %fd4;
	ld.shared.f64 	%fd415, [%r127+8];
	sub.f64 	%fd416, %fd415, %fd5;
	mul.f64 	%fd417, %fd410, 0d3DD25868F4DEAE16;
	mul.f64 	%fd418, %fd414, %fd414;
	fma.rn.f64 	%fd419, %fd412, %fd412, %fd418;
	fma.rn.f64 	%fd420, %fd416, %fd416, %fd419;
	add.f64 	%fd421, %fd420, 0d3EB0C6F7A0B5ED8D;
	rsqrt.approx.f64 	%fd422, %fd421;
	mul.f64 	%fd423, %fd417, %fd422;
	div.rn.f64 	%fd424, %fd423, %fd421;
	fma.rn.f64 	%fd824, %fd412, %fd424, %fd824;
	fma.rn.f64 	%fd825, %fd414, %fd424, %fd825;
	fma.rn.f64 	%fd826, %fd416, %fd424, %fd826;
$L__BB1_111:
	add.s32 	%r312, %r496, 2;
	setp.eq.s32 	%p83, %r312, %r1;
	@%p83 bra 	$L__BB1_113;
	ld.shared.f64 	%fd425, [%r124+16];
	ld.global.u32 	%r313, [%rd17+8];
	setp.eq.s32 	%p84, %r313, 0;
	fma.rn.f64 	%fd426, %fd10, %fd425, %fd425;
	selp.f64 	%fd427, %fd425, %fd426, %p84;
	ld.shared.f64 	%fd428, [%r125+16];
	sub.f64 	%fd429, %fd428, %fd3;
	ld.shared.f64 	%fd430, [%r126+16];
	sub.f64 	%fd431, %fd430, %fd4;
	ld.shared.f64 	%fd432, [%r127+16];
	sub.f64 	%fd433, %fd432, %fd5;
	mul.f64 	%fd434, %fd427, 0d3DD25868F4DEAE16;
	mul.f64 	%fd435, %fd431, %fd431;
	fma.rn.f64 	%fd436, %fd429, %fd429, %fd435;
	fma.rn.f64 	%fd437, %fd433, %fd433, %fd436;
	add.f64 	%fd438, %fd437, 0d3EB0C6F7A0B5ED8D;
	rsqrt.approx.f64 	%fd439, %fd438;
	mul.f64 	%fd440, %fd434, %fd439;
	div.rn.f64 	%fd441, %fd440, %fd438;
	fma.rn.f64 	%fd824, %fd429, %fd441, %fd824;
	fma.rn.f64 	%fd825, %fd431, %fd441, %fd825;
	fma.rn.f64 	%fd826, %fd433, %fd441, %fd826;
$L__BB1_113:
	add.s32 	%r314, %r496, 3;
	setp.eq.s32 	%p85, %r314, %r1;
	@%p85 bra 	$L__BB1_115;
	ld.shared.f64 	%fd442, [%r124+24];
	ld.global.u32 	%r315, [%rd17+12];
	setp.eq.s32 	%p86, %r315, 0;
	fma.rn.f64 	%fd443, %fd10, %fd442, %fd442;
	selp.f64 	%fd444, %fd442, %fd443, %p86;
	ld.shared.f64 	%fd445, [%r125+24];
	sub.f64 	%fd446, %fd445, %fd3;
	ld.shared.f64 	%fd447, [%r126+24];
	sub.f64 	%fd448, %fd447, %fd4;
	ld.shared.f64 	%fd449, [%r127+24];
	sub.f64 	%fd450, %fd449, %fd5;
	mul.f64 	%fd451, %fd444, 0d3DD25868F4DEAE16;
	mul.f64 	%fd452, %fd448, %fd448;
	fma.rn.f64 	%fd453, %fd446, %fd446, %fd452;
	fma.rn.f64 	%fd454, %fd450, %fd450, %fd453;
	add.f64 	%fd455, %fd454, 0d3EB0C6F7A0B5ED8D;
	rsqrt.approx.f64 	%fd456, %fd455;
	mul.f64 	%fd457, %fd451, %fd456;
	div.rn.f64 	%fd458, %fd457, %fd455;
	fma.rn.f64 	%fd824, %fd446, %fd458, %fd824;
	fma.rn.f64 	%fd825, %fd448, %fd458, %fd825;
	fma.rn.f64 	%fd826, %fd450, %fd458, %fd826;
$L__BB1_115:
	add.s32 	%r496, %r496, 4;
	setp.ne.s32 	%p87, %r496, %r116;
	mov.u32 	%r498, %r116;
	@%p87 bra 	$L__BB1_107;
$L__BB1_116:
	setp.eq.s32 	%p88, %r114, 0;
	@%p88 bra 	$L__BB1_126;
	setp.eq.s32 	%p89, %r114, 1;
	@%p89 bra 	$L__BB1_123;
	setp.eq.s32 	%p90, %r498, %r1;
	mul.wide.u32 	%rd151, %r498, 4;
	add.s64 	%rd18, %rd1, %rd151;
	@%p90 bra 	$L__BB1_120;
	shl.b32 	%r316, %r498, 3;
	mov.u32 	%r317, _ZZ13_gpu_problem2PiPdS_iiidE4_s_m;
	add.s32 	%r318, %r317, %r316;
	ld.shared.f64 	%fd460, [%r318];
	ld.global.u32 	%r319, [%rd18];
	setp.eq.s32 	%p91, %r319, 0;
	fma.rn.f64 	%fd461, %fd10, %fd460, %fd460;
	selp.f64 	%fd462, %fd460, %fd461, %p91;
	mov.u32 	%r320, _ZZ13_gpu_problem2PiPdS_iiidE5_s_qx;
	add.s32 	%r321, %r320, %r316;
	ld.shared.f64 	%fd463, [%r321];
	sub.f64 	%fd464, %fd463, %fd3;
	mov.u32 	%r322, _ZZ13_gpu_problem2PiPdS_iiidE5_s_qy;
	add.s32 	%r323, %r322, %r316;
	ld.shared.f64 	%fd465, [%r323];
	sub.f64 	%fd466, %fd465, %fd4;
	mov.u32 	%r324, _ZZ13_gpu_problem2PiPdS_iiidE5_s_qz;
	add.s32 	%r325, %r324, %r316;
	ld.shared.f64 	%fd467, [%r325];
	sub.f64 	%fd468, %fd467, %fd5;
	mul.f64 	%fd469, %fd462, 0d3DD25868F4DEAE16;
	mul.f64 	%fd470, %fd466, %fd466;
	fma.rn.f64 	%fd471, %fd464, %fd464, %fd470;
	fma.rn.f64 	%fd472, %fd468, %fd468, %fd471;
	add.f64 	%fd473, %fd472, 0d3EB0C6F7A0B5ED8D;
	rsqrt.approx.f64 	%fd474, %fd473;
	mul.f64 	%fd475, %fd469, %fd474;
	div.rn.f64 	%fd476, %fd475, %fd473;
	fma.rn.f64 	%fd824, %fd464, %fd476, %fd824;
	fma.rn.f64 	%fd825, %fd466, %fd476, %fd825;
	fma.rn.f64 	%fd826, %fd468, %fd476, %fd826;
$L__BB1_120:
	add.s32 	%r326, %r498, 1;
	setp.eq.s32 	%p92, %r326, %r1;
	@%p92 bra 	$L__BB1_122;
	shl.b32 	%r327, %r498, 3;
	mov.u32 	%r328, _ZZ13_gpu_problem2PiPdS_iiidE4_s_m;
	add.s32 	%r329, %r328, %r327;
	ld.shared.f64 	%fd477, [%r329+8];
	ld.global.u32 	%r330, [%rd18+4];
	setp.eq.s32 	%p93, %r330, 0;
	fma.rn.f64 	%fd478, %fd10, %fd477, %fd477;
	selp.f64 	%fd479, %fd477, %fd478, %p93;
	mov.u32 	%r331, _ZZ13_gpu_problem2PiPdS_iiidE5_s_qx;
	add.s32 	%r332, %r331, %r327;
	ld.shared.f64 	%fd480, [%r332+8];
	sub.f64 	%fd481, %fd480, %fd3;
	mov.u32 	%r333, _ZZ13_gpu_problem2PiPdS_iiidE5_s_qy;
	add.s32 	%r334, %r333, %r327;
	ld.shared.f64 	%fd482, [%r334+8];
	sub.f64 	%fd483, %fd482, %fd4;
	mov.u32 	%r335, _ZZ13_gpu_problem2PiPdS_iiidE5_s_qz;
	add.s32 	%r336, %r335, %r327;
	ld.shared.f64 	%fd484, [%r336+8];
	sub.f64 	%fd485, %fd484, %fd5;
	mul.f64 	%fd486, %fd479, 0d3DD25868F4DEAE16;
	mul.f64 	%fd487, %fd483, %fd483;
	fma.rn.f64 	%fd488, %fd481, %fd481, %fd487;
	fma.rn.f64 	%fd489, %fd485, %fd485, %fd488;
	add.f64 	%fd490, %fd489, 0d3EB0C6F7A0B5ED8D;
	rsqrt.approx.f64 	%fd491, %fd490;
	mul.f64 	%fd492, %fd486, %fd491;
	div.rn.f64 	%fd493, %fd492, %fd490;
	fma.rn.f64 	%fd824, %fd481, %fd493, %fd824;
	fma.rn.f64 	%fd825, %fd483, %fd493, %fd825;
	fma.rn.f64 	%fd826, %fd485, %fd493, %fd826;
$L__BB1_122:
	add.s32 	%r498, %r498, 2;
$L__BB1_123:
	setp.eq.s32 	%p94, %r117, 0;
	@%p94 bra 	$L__BB1_126;
	setp.eq.s32 	%p95, %r498, %r1;
	@%p95 bra 	$L__BB1_126;
	shl.b32 	%r337, %r498, 3;
	mov.u32 	%r338, _ZZ13_gpu_problem2PiPdS_iiidE4_s_m;
	add.s32 	%r339, %r338, %r337;
	ld.shared.f64 	%fd494, [%r339];
	mul.wide.u32 	%rd152, %r498, 4;
	add.s64 	%rd153, %rd1, %rd152;
	ld.global.u32 	%r340, [%rd153];
	setp.eq.s32 	%p96, %r340, 0;
	fma.rn.f64 	%fd495, %fd10, %fd494, %fd494;
	selp.f64 	%fd496, %fd494, %fd495, %p96;
	mov.u32 	%r341, _ZZ13_gpu_problem2PiPdS_iiidE5_s_qx;
	add.s32 	%r342, %r341, %r337;
	ld.shared.f64 	%fd497, [%r342];
	sub.f64 	%fd498, %fd497, %fd3;
	mov.u32 	%r343, _ZZ13_gpu_problem2PiPdS_iiidE5_s_qy;
	add.s32 	%r344, %r343, %r337;
	ld.shared.f64 	%fd499, [%r344];
	sub.f64 	%fd500, %fd499, %fd4;
	mov.u32 	%r345, _ZZ13_gpu_problem2PiPdS_iiidE5_s_qz;
	add.s32 	%r346, %r345, %r337;
	ld.shared.f64 	%fd501, [%r346];
	sub.f64 	%fd502, %fd501, %fd5;
	mul.f64 	%fd503, %fd496, 0d3DD25868F4DEAE16;
	mul.f64 	%fd504, %fd500, %fd500;
	fma.rn.f64 	%fd505, %fd498, %fd498, %fd504;
	fma.rn.f64 	%fd506, %fd502, %fd502, %fd505;
	add.f64 	%fd507, %fd506, 0d3EB0C6F7A0B5ED8D;
	rsqrt.approx.f64 	%fd508, %fd507;
	mul.f64 	%fd509, %fd503, %fd508;
	div.rn.f64 	%fd510, %fd509, %fd507;
	fma.rn.f64 	%fd824, %fd498, %fd510, %fd824;
	fma.rn.f64 	%fd825, %fd500, %fd510, %fd825;
	fma.rn.f64 	%fd826, %fd502, %fd510, %fd826;
$L__BB1_126:
	mul.f64 	%fd857, %fd824, 0d404E000000000000;
	mul.f64 	%fd858, %fd825, 0d404E000000000000;
	mul.f64 	%fd859, %fd826, 0d404E000000000000;
$L__BB1_127:
	bar.sync 	0;
	add.f64 	%fd511, %fd11, %fd857;
	fma.rn.f64 	%fd77, %fd511, 0d404E000000000000, %fd3;
	add.f64 	%fd512, %fd12, %fd858;
	fma.rn.f64 	%fd78, %fd512, 0d404E000000000000, %fd4;
	add.f64 	%fd513, %fd13, %fd859;
	fma.rn.f64 	%fd79, %fd513, 0d404E000000000000, %fd5;
	shl.b32 	%r347, %r1, 3;
	mov.u32 	%r348, _ZZ13_gpu_problem2PiPdS_iiidE5_s_vx;
	add.s32 	%r349, %r348, %r347;
	st.shared.f64 	[%r349], %fd511;
	mov.u32 	%r350, _ZZ13_gpu_problem2PiPdS_iiidE5_s_vy;
	add.s32 	%r351, %r350, %r347;
	st.shared.f64 	[%r351], %fd512;
	mov.u32 	%r352, _ZZ13_gpu_problem2PiPdS_iiidE5_s_vz;
	add.s32 	%r353, %r352, %r347;
	st.shared.f64 	[%r353], %fd513;
	mov.u32 	%r354, _ZZ13_gpu_problem2PiPdS_iiidE5_s_qx;
	add.s32 	%r355, %r354, %r347;
	st.shared.f64 	[%r355], %fd77;
	mov.u32 	%r356, _ZZ13_gpu_problem2PiPdS_iiidE5_s_qy;
	add.s32 	%r357, %r356, %r347;
	st.shared.f64 	[%r357], %fd78;
	mov.u32 	%r358, _ZZ13_gpu_problem2PiPdS_iiidE5_s_qz;
	add.s32 	%r359, %r358, %r347;
	st.shared.f64 	[%r359], %fd79;
	bar.sync 	0;
	ld.shared.u32 	%r360, [_ZZ13_gpu_problem2PiPdS_iiidE11destroyStep];
	setp.lt.s32 	%p97, %r360, 1;
	@%p97 bra 	$L__BB1_130;
	ld.shared.f64 	%fd629, [%r108];
	ld.shared.f64 	%fd630, [%r111];
	sub.f64 	%fd631, %fd629, %fd630;
	ld.shared.f64 	%fd632, [%r109];
	ld.shared.f64 	%fd633, [%r112];
	sub.f64 	%fd634, %fd632, %fd633;
	ld.shared.f64 	%fd635, [%r110];
	shl.b32 	%r424, %r157, 3;
	add.s32 	%r426, %r358, %r424;
	ld.shared.f64 	%fd636, [%r426];
	sub.f64 	%fd637, %fd635, %fd636;
	mul.f64 	%fd638, %fd634, %fd634;
	fma.rn.f64 	%fd639, %fd631, %fd631, %fd638;
	fma.rn.f64 	%fd640, %fd637, %fd637, %fd639;
	setp.geu.f64 	%p108, %fd640, 0d42D6BCC41E900000;
	@%p108 bra 	$L__BB1_145;
	mov.b32 	%r427, 1;
	st.shared.u32 	[_ZZ13_gpu_problem2PiPdS_iiidE5isEnd], %r427;
	st.global.u32 	[%rd2], %r119;
	bra.uni 	$L__BB1_145;
$L__BB1_130:
	setp.ne.s32 	%p98, %r107, 1;
	@%p98 bra 	$L__BB1_145;
	ld.shared.f64 	%fd514, [%r108];
	sub.f64 	%fd515, %fd514, %fd77;
	ld.shared.f64 	%fd516, [%r109];
	sub.f64 	%fd517, %fd516, %fd78;
	ld.shared.f64 	%fd518, [%r110];
	sub.f64 	%fd519, %fd518, %fd79;
	add.f64 	%fd860, %fd860, 0d418C9C3800000000;
	mul.f64 	%fd520, %fd860, %fd860;
	mul.f64 	%fd521, %fd517, %fd517;
	fma.rn.f64 	%fd522, %fd515, %fd515, %fd521;
	fma.rn.f64 	%fd523, %fd519, %fd519, %fd522;
	setp.leu.f64 	%p99, %fd520, %fd523;
	@%p99 bra 	$L__BB1_145;
	setp.lt.s32 	%p100, %r155, 1;
	@%p100 bra 	$L__BB1_144;
	setp.lt.u32 	%p101, %r113, 7;
	mov.b32 	%r501, 0;
	@%p101 bra 	$L__BB1_136;
	mov.b32 	%r499, 0;
$L__BB1_135:
	.pragma "nounroll";
	shl.b32 	%r363, %r499, 3;
	mov.u32 	%r364, _ZZ13_gpu_problem2PiPdS_iiidE5_s_qx;
	add.s32 	%r365, %r364, %r363;
	ld.shared.f64 	%fd524, [%r365];
	mul.wide.u32 	%rd154, %r499, 8;
	add.s64 	%rd155, %rd3, %rd154;
	st.global.f64 	[%rd155], %fd524;
	mov.u32 	%r366, _ZZ13_gpu_problem2PiPdS_iiidE5_s_qy;
	add.s32 	%r367, %r366, %r363;
	ld.shared.f64 	%fd525, [%r367];
	add.s64 	%rd156, %rd10, %rd154;
	st.global.f64 	[%rd156], %fd525;
	mov.u32 	%r368, _ZZ13_gpu_problem2PiPdS_iiidE5_s_qz;
	add.s32 	%r369, %r368, %r363;
	ld.shared.f64 	%fd526, [%r369];
	add.s64 	%rd157, %rd12, %rd154;
	st.global.f64 	[%rd157], %fd526;
	mov.u32 	%r370, _ZZ13_gpu_problem2PiPdS_iiidE5_s_vx;
	add.s32 	%r371, %r370, %r363;
	ld.shared.f64 	%fd527, [%r371];
	add.s64 	%rd158, %rd13, %rd154;
	st.global.f64 	[%rd158], %fd527;
	mov.u32 	%r372, _ZZ13_gpu_problem2PiPdS_iiidE5_s_vy;
	add.s32 	%r373, %r372, %r363;
	ld.shared.f64 	%fd528, [%r373];
	add.s64 	%rd159, %rd14, %rd154;
	st.global.f64 	[%rd159], %fd528;
	mov.u32 	%r374, _ZZ13_gpu_problem2PiPdS_iiidE5_s_vz;
	add.s32 	%r375, %r374, %r363;
	ld.shared.f64 	%fd529, [%r375];
	add.s64 	%rd160, %rd15, %rd154;
	st.global.f64 	[%rd160], %fd529;
	mov.u32 	%r376, _ZZ13_gpu_problem2PiPdS_iiidE4_s_m;
	add.s32 	%r377, %r376, %r363;
	ld.shared.f64 	%fd530, [%r377];
	add.s64 	%rd161, %rd16, %rd154;
	st.global.f64 	[%rd161], %fd530;
	ld.shared.f64 	%fd531, [%r365+8];
	st.global.f64 	[%rd155+8], %fd531;
	ld.shared.f64 	%fd532, [%r367+8];
	st.global.f64 	[%rd156+8], %fd532;
	ld.shared.f64 	%fd533, [%r369+8];
	st.global.f64 	[%rd157+8], %fd533;
	ld.shared.f64 	%fd534, [%r371+8];
	st.global.f64 	[%rd158+8], %fd534;
	ld.shared.f64 	%fd535, [%r373+8];
	st.global.f64 	[%rd159+8], %fd535;
	ld.shared.f64 	%fd536, [%r375+8];
	st.global.f64 	[%rd160+8], %fd536;
	ld.shared.f64 	%fd537, [%r377+8];
	st.global.f64 	[%rd161+8], %fd537;
	ld.shared.f64 	%fd538, [%r365+16];
	st.global.f64 	[%rd155+16], %fd538;
	ld.shared.f64 	%fd539, [%r367+16];
	st.global.f64 	[%rd156+16], %fd539;
	ld.shared.f64 	%fd540, [%r369+16];
	st.global.f64 	[%rd157+16], %fd540;
	ld.shared.f64 	%fd541, [%r371+16];
	st.global.f64 	[%rd158+16], %fd541;
	ld.shared.f64 	%fd542, [%r373+16];
	st.global.f64 	[%rd159+16], %fd542;
	ld.shared.f64 	%fd543, [%r375+16];
	st.global.f64 	[%rd160+16], %fd543;
	ld.shared.f64 	%fd544, [%r377+16];
	st.global.f64 	[%rd161+16], %fd544;
	ld.shared.f64 	%fd545, [%r365+24];
	st.global.f64 	[%rd155+24], %fd545;
	ld.shared.f64 	%fd546, [%r367+24];
	st.global.f64 	[%rd156+24], %fd546;
	ld.shared.f64 	%fd547, [%r369+24];
	st.global.f64 	[%rd157+24], %fd547;
	ld.shared.f64 	%fd548, [%r371+24];
	st.global.f64 	[%rd158+24], %fd548;
	ld.shared.f64 	%fd549, [%r373+24];
	st.global.f64 	[%rd159+24], %fd549;
	ld.shared.f64 	%fd550, [%r375+24];
	st.global.f64 	[%rd160+24], %fd550;
	ld.shared.f64 	%fd551, [%r377+24];
	st.global.f64 	[%rd161+24], %fd551;
	ld.shared.f64 	%fd552, [%r365+32];
	st.global.f64 	[%rd155+32], %fd552;
	ld.shared.f64 	%fd553, [%r367+32];
	st.global.f64 	[%rd156+32], %fd553;
	ld.shared.f64 	%fd554, [%r369+32];
	st.global.f64 	[%rd157+32], %fd554;
	ld.shared.f64 	%fd555, [%r371+32];
	st.global.f64 	[%rd158+32], %fd555;
	ld.shared.f64 	%fd556, [%r373+32];
	st.global.f64 	[%rd159+32], %fd556;
	ld.shared.f64 	%fd557, [%r375+32];
	st.global.f64 	[%rd160+32], %fd557;
	ld.shared.f64 	%fd558, [%r377+32];
	st.global.f64 	[%rd161+32], %fd558;
	ld.shared.f64 	%fd559, [%r365+40];
	st.global.f64 	[%rd155+40], %fd559;
	ld.shared.f64 	%fd560, [%r367+40];
	st.global.f64 	[%rd156+40], %fd560;
	ld.shared.f64 	%fd561, [%r369+40];
	st.global.f64 	[%rd157+40], %fd561;
	ld.shared.f64 	%fd562, [%r371+40];
	st.global.f64 	[%rd158+40], %fd562;
	ld.shared.f64 	%fd563, [%r373+40];
	st.global.f64 	[%rd159+40], %fd563;
	ld.shared.f64 	%fd564, [%r375+40];
	st.global.f64 	[%rd160+40], %fd564;
	ld.shared.f64 	%fd565, [%r377+40];
	st.global.f64 	[%rd161+40], %fd565;
	ld.shared.f64 	%fd566, [%r365+48];
	st.global.f64 	[%rd155+48], %fd566;
	ld.shared.f64 	%fd567, [%r367+48];
	st.global.f64 	[%rd156+48], %fd567;
	ld.shared.f64 	%fd568, [%r369+48];
	st.global.f64 	[%rd157+48], %fd568;
	ld.shared.f64 	%fd569, [%r371+48];
	st.global.f64 	[%rd158+48], %fd569;
	ld.shared.f64 	%fd570, [%r373+48];
	st.global.f64 	[%rd159+48], %fd570;
	ld.shared.f64 	%fd571, [%r375+48];
	st.global.f64 	[%rd160+48], %fd571;
	ld.shared.f64 	%fd572, [%r377+48];
	st.global.f64 	[%rd161+48], %fd572;
	ld.shared.f64 	%fd573, [%r365+56];
	st.global.f64 	[%rd155+56], %fd573;
	ld.shared.f64 	%fd574, [%r367+56];
	st.global.f64 	[%rd156+56], %fd574;
	ld.shared.f64 	%fd575, [%r369+56];
	st.global.f64 	[%rd157+56], %fd575;
	ld.shared.f64 	%fd576, [%r371+56];
	st.global.f64 	[%rd158+56], %fd576;
	ld.shared.f64 	%fd577, [%r373+56];
	st.global.f64 	[%rd159+56], %fd577;
	ld.shared.f64 	%fd578, [%r375+56];
	st.global.f64 	[%rd160+56], %fd578;
	ld.shared.f64 	%fd579, [%r377+56];
	st.global.f64 	[%rd161+56], %fd579;
	add.s32 	%r499, %r499, 8;
	setp.ne.s32 	%p102, %r499, %r118;
	mov.u32 	%r501, %r118;
	@%p102 bra 	$L__BB1_135;
$L__BB1_136:
	setp.eq.s32 	%p103, %r115, 0;
	@%p103 bra 	$L__BB1_144;
	add.s32 	%r378, %r115, -1;
	setp.lt.u32 	%p104, %r378, 3;
	@%p104 bra 	$L__BB1_139;
	shl.b32 	%r379, %r501, 3;
	mov.u32 	%r380, _ZZ13_gpu_problem2PiPdS_iiidE5_s_qx;
	add.s32 	%r381, %r380, %r379;
	ld.shared.f64 	%fd580, [%r381];
	mul.wide.u32 	%rd162, %r501, 8;
	add.s64 	%rd163, %rd3, %rd162;
	st.global.f64 	[%rd163], %fd580;
	mov.u32 	%r382, _ZZ13_gpu_problem2PiPdS_iiidE5_s_qy;
	add.s32 	%r383, %r382, %r379;
	ld.shared.f64 	%fd581, [%r383];
	add.s64 	%rd164, %rd10, %rd162;
	st.global.f64 	[%rd164], %fd581;
	mov.u32 	%r384, _ZZ13_gpu_problem2PiPdS_iiidE5_s_qz;
	add.s32 	%r385, %r384, %r379;
	ld.shared.f64 	%fd582, [%r385];
	add.s64 	%rd165, %rd12, %rd162;
	st.global.f64 	[%rd165], %fd582;
	mov.u32 	%r386, _ZZ13_gpu_problem2PiPdS_iiidE5_s_vx;
	add.s32 	%r387, %r386, %r379;
	ld.shared.f64 	%fd583, [%r387];
	add.s64 	%rd166, %rd13, %rd162;
	st.global.f64 	[%rd166], %fd583;
	mov.u32 	%r388, _ZZ13_gpu_problem2PiPdS_iiidE5_s_vy;
	add.s32 	%r389, %r388, %r379;
	ld.shared.f64 	%fd584, [%r389];
	add.s64 	%rd167, %rd14, %rd162;
	st.global.f64 	[%rd167], %fd584;
	mov.u32 	%r390, _ZZ13_gpu_problem2PiPdS_iiidE5_s_vz;
	add.s32 	%r391, %r390, %r379;
	ld.shared.f64 	%fd585, [%r391];
	add.s64 	%rd168, %rd15, %rd162;
	st.global.f64 	[%rd168], %fd585;
	mov.u32 	%r392, _ZZ13_gpu_problem2PiPdS_iiidE4_s_m;
	add.s32 	%r393, %r392, %r379;
	ld.shared.f64 	%fd586, [%r393];
	add.s64 	%rd169, %rd16, %rd162;
	st.global.f64 	[%rd169], %fd586;
	ld.shared.f64 	%fd587, [%r381+8];
	st.global.f64 	[%rd163+8], %fd587;
	ld.shared.f64 	%fd588, [%r383+8];
	st.global.f64 	[%rd164+8], %fd588;
	ld.shared.f64 	%fd589, [%r385+8];
	st.global.f64 	[%rd165+8], %fd589;
	ld.shared.f64 	%fd590, [%r387+8];
	st.global.f64 	[%rd166+8], %fd590;
	ld.shared.f64 	%fd591, [%r389+8];
	st.global.f64 	[%rd167+8], %fd591;
	ld.shared.f64 	%fd592, [%r391+8];
	st.global.f64 	[%rd168+8], %fd592;
	ld.shared.f64 	%fd593, [%r393+8];
	st.global.f64 	[%rd169+8], %fd593;
	ld.shared.f64 	%fd594, [%r381+16];
	st.global.f64 	[%rd163+16], %fd594;
	ld.shared.f64 	%fd595, [%r383+16];
	st.global.f64 	[%rd164+16], %fd595;
	ld.shared.f64 	%fd596, [%r385+16];
	st.global.f64 	[%rd165+16], %fd596;
	ld.shared.f64 	%fd597, [%r387+16];
	st.global.f64 	[%rd166+16], %fd597;
	ld.shared.f64 	%fd598, [%r389+16];
	st.global.f64 	[%rd167+16], %fd598;
	ld.shared.f64 	%fd599, [%r391+16];
	st.global.f64 	[%rd168+16], %fd599;
	ld.shared.f64 	%fd600, [%r393+16];
	st.global.f64 	[%rd169+16], %fd600;
	ld.shared.f64 	%fd601, [%r381+24];
	st.global.f64 	[%rd163+24], %fd601;
	ld.shared.f64 	%fd602, [%r383+24];
	st.global.f64 	[%rd164+24], %fd602;
	ld.shared.f64 	%fd603, [%r385+24];
	st.global.f64 	[%rd165+24], %fd603;
	ld.shared.f64 	%fd604, [%r387+24];
	st.global.f64 	[%rd166+24], %fd604;
	ld.shared.f64 	%fd605, [%r389+24];
	st.global.f64 	[%rd167+24], %fd605;
	ld.shared.f64 	%fd606, [%r391+24];
	st.global.f64 	[%rd168+24], %fd606;
	ld.shared.f64 	%fd607, [%r393+24];
	st.global.f64 	[%rd169+24], %fd607;
	add.s32 	%r501, %r501, 4;
$L__BB1_139:
	setp.eq.s32 	%p105, %r114, 0;
	@%p105 bra 	$L__BB1_144;
	setp.eq.s32 	%p106, %r114, 1;
	@%p106 bra 	$L__BB1_142;
	shl.b32 	%r394, %r501, 3;
	mov.u32 	%r395, _ZZ13_gpu_problem2PiPdS_iiidE5_s_qx;
	add.s32 	%r396, %r395, %r394;
	ld.shared.f64 	%fd608, [%r396];
	mul.wide.u32 	%rd170, %r501, 8;
	add.s64 	%rd171, %rd3, %rd170;
	st.global.f64 	[%rd171], %fd608;
	mov.u32 	%r397, _ZZ13_gpu_problem2PiPdS_iiidE5_s_qy;
	add.s32 	%r398, %r397, %r394;
	ld.shared.f64 	%fd609, [%r398];
	add.s64 	%rd172, %rd10, %rd170;
	st.global.f64 	[%rd172], %fd609;
	mov.u32 	%r399, _ZZ13_gpu_problem2PiPdS_iiidE5_s_qz;
	add.s32 	%r400, %r399, %r394;
	ld.shared.f64 	%fd610, [%r400];
	add.s64 	%rd173, %rd12, %rd170;
	st.global.f64 	[%rd173], %fd610;
	mov.u32 	%r401, _ZZ13_gpu_problem2PiPdS_iiidE5_s_vx;
	add.s32 	%r402, %r401, %r394;
	ld.shared.f64 	%fd611, [%r402];
	add.s64 	%rd174, %rd13, %rd170;
	st.global.f64 	[%rd174], %fd611;
	mov.u32 	%r403, _ZZ13_gpu_problem2PiPdS_iiidE5_s_vy;
	add.s32 	%r404, %r403, %r394;
	ld.shared.f64 	%fd612, [%r404];
	add.s64 	%rd175, %rd14, %rd170;
	st.global.f64 	[%rd175], %fd612;
	mov.u32 	%r405, _ZZ13_gpu_problem2PiPdS_iiidE5_s_vz;
	add.s32 	%r406, %r405, %r394;
	ld.shared.f64 	%fd613, [%r406];
	add.s64 	%rd176, %rd15, %rd170;
	st.global.f64 	[%rd176], %fd613;
	mov.u32 	%r407, _ZZ13_gpu_problem2PiPdS_iiidE4_s_m;
	add.s32 	%r408, %r407, %r394;
	ld.shared.f64 	%fd614, [%r408];
	add.s64 	%rd177, %rd16, %rd170;
	st.global.f64 	[%rd177], %fd614;
	ld.shared.f64 	%fd615, [%r396+8];
	st.global.f64 	[%rd171+8], %fd615;
	ld.shared.f64 	%fd616, [%r398+8];
	st.global.f64 	[%rd172+8], %fd616;
	ld.shared.f64 	%fd617, [%r400+8];
	st.global.f64 	[%rd173+8], %fd617;
	ld.shared.f64 	%fd618, [%r402+8];
	st.global.f64 	[%rd174+8], %fd618;
	ld.shared.f64 	%fd619, [%r404+8];
	st.global.f64 	[%rd175+8], %fd619;
	ld.shared.f64 	%fd620, [%r406+8];
	st.global.f64 	[%rd176+8], %fd620;
	ld.shared.f64 	%fd621, [%r408+8];
	st.global.f64 	[%rd177+8], %fd621;
	add.s32 	%r501, %r501, 2;
$L__BB1_142:
	setp.eq.s32 	%p107, %r117, 0;
	@%p107 bra 	$L__BB1_144;
	shl.b32 	%r409, %r501, 3;
	mov.u32 	%r410, _ZZ13_gpu_problem2PiPdS_iiidE5_s_qx;
	add.s32 	%r411, %r410, %r409;
	ld.shared.f64 	%fd622, [%r411];
	mul.wide.u32 	%rd178, %r501, 8;
	add.s64 	%rd179, %rd3, %rd178;
	st.global.f64 	[%rd179], %fd622;
	mov.u32 	%r412, _ZZ13_gpu_problem2PiPdS_iiidE5_s_qy;
	add.s32 	%r413, %r412, %r409;
	ld.shared.f64 	%fd623, [%r413];
	add.s64 	%rd180, %rd10, %rd178;
	st.global.f64 	[%rd180], %fd623;
	mov.u32 	%r414, _ZZ13_gpu_problem2PiPdS_iiidE5_s_qz;
	add.s32 	%r415, %r414, %r409;
	ld.shared.f64 	%fd624, [%r415];
	add.s64 	%rd181, %rd12, %rd178;
	st.global.f64 	[%rd181], %fd624;
	mov.u32 	%r416, _ZZ13_gpu_problem2PiPdS_iiidE5_s_vx;
	add.s32 	%r417, %r416, %r409;
	ld.shared.f64 	%fd625, [%r417];
	add.s64 	%rd182, %rd13, %rd178;
	st.global.f64 	[%rd182], %fd625;
	mov.u32 	%r418, _ZZ13_gpu_problem2PiPdS_iiidE5_s_vy;
	add.s32 	%r419, %r418, %r409;
	ld.shared.f64 	%fd626, [%r419];
	add.s64 	%rd183, %rd14, %rd178;
	st.global.f64 	[%rd183], %fd626;
	mov.u32 	%r420, _ZZ13_gpu_problem2PiPdS_iiidE5_s_vz;
	add.s32 	%r421, %r420, %r409;
	ld.shared.f64 	%fd627, [%r421];
	add.s64 	%rd184, %rd15, %rd178;
	st.global.f64 	[%rd184], %fd627;
	mov.u32 	%r422, _ZZ13_gpu_problem2PiPdS_iiidE4_s_m;
	add.s32 	%r423, %r422, %r409;
	ld.shared.f64 	%fd628, [%r423];
	add.s64 	%rd185, %rd16, %rd178;
	st.global.f64 	[%rd185], %fd628;
$L__BB1_144:
	st.shared.u32 	[_ZZ13_gpu_problem2PiPdS_iiidE11destroyStep], %r1;
	st.global.u32 	[%rd2+4], %r1;
	st.global.u32 	[%rd2+8], %r119;
	st.global.u32 	[%rd2+12], %r119;
	mul.wide.u32 	%rd186, %r1, 8;
	add.s64 	%rd187, %rd16, %rd186;
	mov.b64 	%rd188, 0;
	st.global.u64 	[%rd187], %rd188;
$L__BB1_145:
	bar.sync 	0;
	ld.shared.u32 	%r428, [_ZZ13_gpu_problem2PiPdS_iiidE5isEnd];
	setp.eq.s32 	%p109, %r428, 0;
	add.s32 	%r494, %r119, 1;
	setp.lt.u32 	%p110, %r119, 200000;
	and.pred  	%p111, %p109, %p110;
	@%p111 bra 	$L__BB1_101;
	mov.b32 	%r429, 0;
	st.shared.u32 	[_ZZ13_gpu_problem2PiPdS_iiidE5isEnd], %r429;
	ld.global.u32 	%r140, [%rd2];
	ld.global.u32 	%r430, [%rd2+12];
	add.s32 	%r503, %r430, 1;
	st.global.u32 	[%rd2+12], %r140;
	st.global.u32 	[%rd2+16], %r503;
	st.global.u32 	[%rd2+20], %r140;
	setp.ge.s32 	%p112, %r430, %r140;
	@%p112 bra 	$L__BB1_178;
	mul.wide.u32 	%rd189, %r1, 8;
	add.s64 	%rd19, %rd3, %rd189;
	add.s64 	%rd20, %rd10, %rd189;
	add.s64 	%rd21, %rd12, %rd189;
	add.s64 	%rd22, %rd15, %rd189;
	mul.wide.s32 	%rd190, %r156, 8;
	add.s64 	%rd23, %rd3, %rd190;
	mul.wide.s32 	%rd191, %r157, 8;
	add.s64 	%rd24, %rd3, %rd191;
	add.s64 	%rd25, %rd10, %rd190;
	add.s64 	%rd26, %rd10, %rd191;
	add.s64 	%rd27, %rd12, %rd190;
	add.s64 	%rd28, %rd12, %rd191;
	mul.wide.s32 	%rd29, %r155, 16;
	mul.wide.s32 	%rd30, %r155, 48;
$L__BB1_148:
	ld.global.f64 	%fd82, [%rd19];
	ld.global.f64 	%fd83, [%rd20];
	ld.global.f64 	%fd84, [%rd21];
	cvt.rn.f64.s32 	%fd641, %r503;
	mul.f64 	%fd85, %fd641, 0d3F847AE147AE147B;
	abs.f64 	%fd86, %fd85;
	setp.neu.f64 	%p113, %fd86, 0d7FF0000000000000;
	@%p113 bra 	$L__BB1_150;
	mov.f64 	%fd647, 0d0000000000000000;
	mul.rn.f64 	%fd861, %fd85, %fd647;
	mov.b32 	%r504, 0;
	bra.uni 	$L__BB1_152;
$L__BB1_150:
	mul.f64 	%fd642, %fd85, 0d3FE45F306DC9C883;
	cvt.rni.s32.f64 	%r504, %fd642;
	cvt.rn.f64.s32 	%fd643, %r504;
	fma.rn.f64 	%fd644, %fd643, 0dBFF921FB54442D18, %fd85;
	fma.rn.f64 	%fd645, %fd643, 0dBC91A62633145C00, %fd644;
	fma.rn.f64 	%fd861, %fd643, 0dB97B839A252049C0, %fd645;
	setp.ltu.f64 	%p114, %fd86, 0d41E0000000000000;
	@%p114 bra 	$L__BB1_152;
	{ // callseq 2, 0
	.param .b64 param0;
	st.param.f64 	[param0], %fd85;
	.param .align 16 .b8 retval0[16];
	call.uni (retval0), 
	__internal_trig_reduction_slowpathd, 
	(
	param0
	);
	ld.param.f64 	%fd861, [retval0];
	ld.param.b32 	%r504, [retval0+8];
	} // callseq 2
$L__BB1_152:
	setp.lt.s32 	%p115, %r155, 1;
	shl.b32 	%r433, %r504, 6;
	cvt.u64.u32 	%rd192, %r433;
	and.b64  	%rd193, %rd192, 64;
	mov.u64 	%rd194, __cudart_sin_cos_coeffs;
	add.s64 	%rd195, %rd194, %rd193;
	mul.rn.f64 	%fd649, %fd861, %fd861;
	and.b32  	%r434, %r504, 1;
	setp.eq.b32 	%p116, %r434, 1;
	selp.f64 	%fd650, 0dBDA8FF8320FD8164, 0d3DE5DB65F9785EBA, %p116;
	ld.global.nc.v2.f64 	{%fd651, %fd652}, [%rd195];
	fma.rn.f64 	%fd653, %fd650, %fd649, %fd651;
	fma.rn.f64 	%fd654, %fd653, %fd649, %fd652;
	ld.global.nc.v2.f64 	{%fd655, %fd656}, [%rd195+16];
	fma.rn.f64 	%fd657, %fd654, %fd649, %fd655;
	fma.rn.f64 	%fd658, %fd657, %fd649, %fd656;
	ld.global.nc.v2.f64 	{%fd659, %fd660}, [%rd195+32];
	fma.rn.f64 	%fd661, %fd658, %fd649, %fd659;
	fma.rn.f64 	%fd662, %fd661, %fd649, %fd660;
	fma.rn.f64 	%fd663, %fd662, %fd861, %fd861;
	fma.rn.f64 	%fd664, %fd662, %fd649, 0d3FF0000000000000;
	selp.f64 	%fd665, %fd664, %fd663, %p116;
	and.b32  	%r435, %r504, 2;
	setp.eq.s32 	%p117, %r435, 0;
	mov.f64 	%fd898, 0d0000000000000000;
	sub.f64 	%fd666, %fd898, %fd665;
	selp.f64 	%fd667, %fd665, %fd666, %p117;
	abs.f64 	%fd668, %fd667;
	mul.f64 	%fd91, %fd668, 0d3FE0000000000000;
	mov.f64 	%fd899, %fd898;
	mov.f64 	%fd900, %fd898;
	@%p115 bra 	$L__BB1_175;
	setp.lt.u32 	%p118, %r113, 3;
	mov.b32 	%r508, 0;
	mov.f64 	%fd867, 0d0000000000000000;
	mov.f64 	%fd866, %fd867;
	mov.f64 	%fd865, %fd867;
	@%p118 bra 	$L__BB1_164;
	neg.s32 	%r505, %r1;
	add.s64 	%rd234, %rd3, 16;
	add.s64 	%rd233, %rd1, 8;
	mov.b32 	%r506, 0;
	mov.f64 	%fd867, 0d0000000000000000;
$L__BB1_155:
	.pragma "nounroll";
	setp.eq.s32 	%p119, %r505, 0;
	@%p119 bra 	$L__BB1_157;
	add.s64 	%rd196, %rd234, %rd30;
	ld.global.f64 	%fd672, [%rd196+-16];
	ld.global.u32 	%r438, [%rd233+-8];
	setp.eq.s32 	%p120, %r438, 0;
	fma.rn.f64 	%fd673, %fd91, %fd672, %fd672;
	selp.f64 	%fd674, %fd672, %fd673, %p120;
	ld.global.f64 	%fd675, [%rd234+-16];
	sub.f64 	%fd676, %fd675, %fd82;
	add.s64 	%rd197, %rd234, %rd11;
	ld.global.f64 	%fd677, [%rd197+-16];
	sub.f64 	%fd678, %fd677, %fd83;
	add.s64 	%rd198, %rd234, %rd29;
	ld.global.f64 	%fd679, [%rd198+-16];
	sub.f64 	%fd680, %fd679, %fd84;
	mul.f64 	%fd681, %fd674, 0d3DD25868F4DEAE16;
	mul.f64 	%fd682, %fd678, %fd678;
	fma.rn.f64 	%fd683, %fd676, %fd676, %fd682;
	fma.rn.f64 	%fd684, %fd680, %fd680, %fd683;
	add.f64 	%fd685, %fd684, 0d3EB0C6F7A0B5ED8D;
	rsqrt.approx.f64 	%fd686, %fd685;
	mul.f64 	%fd687, %fd681, %fd686;
	div.rn.f64 	%fd688, %fd687, %fd685;
	fma.rn.f64 	%fd865, %fd676, %fd688, %fd865;
	fma.rn.f64 	%fd866, %fd678, %fd688, %fd866;
	fma.rn.f64 	%fd867, %fd680, %fd688, %fd867;
$L__BB1_157:
	add.s32 	%r439, %r506, 1;
	setp.eq.s32 	%p121, %r439, %r1;
	@%p121 bra 	$L__BB1_159;
	add.s64 	%rd199, %rd234, %rd30;
	ld.global.f64 	%fd689, [%rd199+-8];
	ld.global.u32 	%r440, [%rd233+-4];
	setp.eq.s32 	%p122, %r440, 0;
	fma.rn.f64 	%fd690, %fd91, %fd689, %fd689;
	selp.f64 	%fd691, %fd689, %fd690, %p122;
	ld.global.f64 	%fd692, [%rd234+-8];
	sub.f64 	%fd693, %fd692, %fd82;
	add.s64 	%rd200, %rd234, %rd11;
	ld.global.f64 	%fd694, [%rd200+-8];
	sub.f64 	%fd695, %fd694, %fd83;
	add.s64 	%rd201, %rd234, %rd29;
	ld.global.f64 	%fd696, [%rd201+-8];
	sub.f64 	%fd697, %fd696, %fd84;
	mul.f64 	%fd698, %fd691, 0d3DD25868F4DEAE16;
	mul.f64 	%fd699, %fd695, %fd695;
	fma.rn.f64 	%fd700, %fd693, %fd693, %fd699;
	fma.rn.f64 	%fd701, %fd697, %fd697, %fd700;
	add.f64 	%fd702, %fd701, 0d3EB0C6F7A0B5ED8D;
	rsqrt.approx.f64 	%fd703, %fd702;
	mul.f64 	%fd704, %fd698, %fd703;
	div.rn.f64 	%fd705, %fd704, %fd702;
	fma.rn.f64 	%fd865, %fd693, %fd705, %fd865;
	fma.rn.f64 	%fd866, %fd695, %fd705, %fd866;
	fma.rn.f64 	%fd867, %fd697, %fd705, %fd867;
$L__BB1_159:
	add.s32 	%r441, %r506, 2;
	setp.eq.s32 	%p123, %r441, %r1;
	@%p123 bra 	$L__BB1_161;
	add.s64 	%rd202, %rd234, %rd30;
	ld.global.f64 	%fd706, [%rd202];
	ld.global.u32 	%r442, [%rd233];
	setp.eq.s32 	%p124, %r442, 0;
	fma.rn.f64 	%fd707, %fd91, %fd706, %fd706;
	selp.f64 	%fd708, %fd706, %fd707, %p124;
	ld.global.f64 	%fd709, [%rd234];
	sub.f64 	%fd710, %fd709, %fd82;
	add.s64 	%rd203, %rd234, %rd11;
	ld.global.f64 	%fd711, [%rd203];
	sub.f64 	%fd712, %fd711, %fd83;
	add.s64 	%rd204, %rd234, %rd29;
	ld.global.f64 	%fd713, [%rd204];
	sub.f64 	%fd714, %fd713, %fd84;
	mul.f64 	%fd715, %fd708, 0d3DD25868F4DEAE16;
	mul.f64 	%fd716, %fd712, %fd712;
	fma.rn.f64 	%fd717, %fd710, %fd710, %fd716;
	fma.rn.f64 	%fd718, %fd714, %fd714, %fd717;
	add.f64 	%fd719, %fd718, 0d3EB0C6F7A0B5ED8D;
	rsqrt.approx.f64 	%fd720, %fd719;
	mul.f64 	%fd721, %fd715, %fd720;
	div.rn.f64 	%fd722, %fd721, %fd719;
	fma.rn.f64 	%fd865, %fd710, %fd722, %fd865;
	fma.rn.f64 	%fd866, %fd712, %fd722, %fd866;
	fma.rn.f64 	%fd867, %fd714, %fd722, %fd867;
$L__BB1_161:
	add.s32 	%r443, %r506, 3;
	setp.eq.s32 	%p125, %r443, %r1;
	@%p125 bra 	$L__BB1_163;
	add.s64 	%rd205, %rd234, %rd30;
	ld.global.f64 	%fd723, [%rd205+8];
	ld.global.u32 	%r444, [%rd233+4];
	setp.eq.s32 	%p126, %r444, 0;
	fma.rn.f64 	%fd724, %fd91, %fd723, %fd723;
	selp.f64 	%fd725, %fd723, %fd724, %p126;
	ld.global.f64 	%fd726, [%rd234+8];
	sub.f64 	%fd727, %fd726, %fd82;
	add.s64 	%rd206, %rd234, %rd11;
	ld.global.f64 	%fd728, [%rd206+8];
	sub.f64 	%fd729, %fd728, %fd83;
	add.s64 	%rd207, %rd234, %rd29;
	ld.global.f64 	%fd730, [%rd207+8];
	sub.f64 	%fd731, %fd730, %fd84;
	mul.f64 	%fd732, %fd725, 0d3DD25868F4DEAE16;
	mul.f64 	%fd733, %fd729, %fd729;
	fma.rn.f64 	%fd734, %fd727, %fd727, %fd733;
	fma.rn.f64 	%fd735, %fd731, %fd731, %fd734;
	add.f64 	%fd736, %fd735, 0d3EB0C6F7A0B5ED8D;
	rsqrt.approx.f64 	%fd737, %fd736;
	mul.f64 	%fd738, %fd732, %fd737;
	div.rn.f64 	%fd739, %fd738, %fd736;
	fma.rn.f64 	%fd865, %fd727, %fd739, %fd865;
	fma.rn.f64 	%fd866, %fd729, %fd739, %fd866;
	fma.rn.f64 	%fd867, %fd731, %fd739, %fd867;
$L__BB1_163:
	add.s32 	%r506, %r506, 4;
	add.s32 	%r505, %r505, 4;
	add.s64 	%rd234, %rd234, 32;
	add.s64 	%rd233, %rd233, 16;
	setp.ne.s32 	%p127, %r506, %r116;
	mov.u32 	%r508, %r116;
	@%p127 bra 	$L__BB1_155;
$L__BB1_164:
	setp.eq.s32 	%p128, %r114, 0;
	@%p128 bra 	$L__BB1_174;
	setp.eq.s32 	%p129, %r114, 1;
	@%p129 bra 	$L__BB1_171;
	setp.eq.s32 	%p130, %r508, %r1;
	@%p130 bra 	$L__BB1_168;
	mul.wide.u32 	%rd208, %r508, 8;
	add.s64 	%rd209, %rd16, %rd208;
	ld.global.f64 	%fd741, [%rd209];
	mul.wide.u32 	%rd210, %r508, 4;
	add.s64 	%rd211, %rd1, %rd210;
	ld.global.u32 	%r445, [%rd211];
	setp.eq.s32 	%p131, %r445, 0;
	fma.rn.f64 	%fd742, %fd91, %fd741, %fd741;
	selp.f64 	%fd743, %fd741, %fd742, %p131;
	add.s64 	%rd212, %rd3, %rd208;
	ld.global.f64 	%fd744, [%rd212];
	sub.f64 	%fd745, %fd744, %fd82;
	add.s64 	%rd213, %rd10, %rd208;
	ld.global.f64 	%fd746, [%rd213];
	sub.f64 	%fd747, %fd746, %fd83;
	add.s64 	%rd214, %rd12, %rd208;
	ld.global.f64 	%fd748, [%rd214];
	sub.f64 	%fd749, %fd748, %fd84;
	mul.f64 	%fd750, %fd743, 0d3DD25868F4DEAE16;
	mul.f64 	%fd751, %fd747, %fd747;
	fma.rn.f64 	%fd752, %fd745, %fd745, %fd751;
	fma.rn.f64 	%fd753, %fd749, %fd749, %fd752;
	add.f64 	%fd754, %fd753, 0d3EB0C6F7A0B5ED8D;
	rsqrt.approx.f64 	%fd755, %fd754;
	mul.f64 	%fd756, %fd750, %fd755;
	div.rn.f64 	%fd757, %fd756, %fd754;
	fma.rn.f64 	%fd865, %fd745, %fd757, %fd865;
	fma.rn.f64 	%fd866, %fd747, %fd757, %fd866;
	fma.rn.f64 	%fd867, %fd749, %fd757, %fd867;
$L__BB1_168:
	add.s32 	%r446, %r508, 1;
	setp.eq.s32 	%p132, %r446, %r1;
	@%p132 bra 	$L__BB1_170;
	mul.wide.u32 	%rd215, %r508, 8;
	add.s64 	%rd216, %rd16, %rd215;
	ld.global.f64 	%fd758, [%rd216+8];
	mul.wide.u32 	%rd217, %r508, 4;
	add.s64 	%rd218, %rd1, %rd217;
	ld.global.u32 	%r447, [%rd218+4];
	setp.eq.s32 	%p133, %r447, 0;
	fma.rn.f64 	%fd759, %fd91, %fd758, %fd758;
	selp.f64 	%fd760, %fd758, %fd759, %p133;
	add.s64 	%rd219, %rd3, %rd215;
	ld.global.f64 	%fd761, [%rd219+8];
	sub.f64 	%fd762, %fd761, %fd82;
	add.s64 	%rd220, %rd10, %rd215;
	ld.global.f64 	%fd763, [%rd220+8];
	sub.f64 	%fd764, %fd763, %fd83;
	add.s64 	%rd221, %rd12, %rd215;
	ld.global.f64 	%fd765, [%rd221+8];
	sub.f64 	%fd766, %fd765, %fd84;
	mul.f64 	%fd767, %fd760, 0d3DD25868F4DEAE16;
	mul.f64 	%fd768, %fd764, %fd764;
	fma.rn.f64 	%fd769, %fd762, %fd762, %fd768;
	fma.rn.f64 	%fd770, %fd766, %fd766, %fd769;
	add.f64 	%fd771, %fd770, 0d3EB0C6F7A0B5ED8D;
	rsqrt.approx.f64 	%fd772, %fd771;
	mul.f64 	%fd773, %fd767, %fd772;
	div.rn.f64 	%fd774, %fd773, %fd771;
	fma.rn.f64 	%fd865, %fd762, %fd774, %fd865;
	fma.rn.f64 	%fd866, %fd764, %fd774, %fd866;
	fma.rn.f64 	%fd867, %fd766, %fd774, %fd867;
$L__BB1_170:
	add.s32 	%r508, %r508, 2;
$L__BB1_171:
	setp.eq.s32 	%p134, %r117, 0;
	@%p134 bra 	$L__BB1_174;
	setp.eq.s32 	%p135, %r508, %r1;
	@%p135 bra 	$L__BB1_174;
	mul.wide.u32 	%rd222, %r508, 8;
	add.s64 	%rd223, %rd16, %rd222;
	ld.global.f64 	%fd775, [%rd223];
	mul.wide.u32 	%rd224, %r508, 4;
	add.s64 	%rd225, %rd1, %rd224;
	ld.global.u32 	%r448, [%rd225];
	setp.eq.s32 	%p136, %r448, 0;
	fma.rn.f64 	%fd776, %fd91, %fd775, %fd775;
	selp.f64 	%fd777, %fd775, %fd776, %p136;
	add.s64 	%rd226, %rd3, %rd222;
	ld.global.f64 	%fd778, [%rd226];
	sub.f64 	%fd779, %fd778, %fd82;
	add.s64 	%rd227, %rd10, %rd222;
	ld.global.f64 	%fd780, [%rd227];
	sub.f64 	%fd781, %fd780, %fd83;
	add.s64 	%rd228, %rd12, %rd222;
	ld.global.f64 	%fd782, [%rd228];
	sub.f64 	%fd783, %fd782, %fd84;
	mul.f64 	%fd784, %fd777, 0d3DD25868F4DEAE16;
	mul.f64 	%fd785, %fd781, %fd781;
	fma.rn.f64 	%fd786, %fd779, %fd779, %fd785;
	fma.rn.f64 	%fd787, %fd783, %fd783, %fd786;
	add.f64 	%fd788, %fd787, 0d3EB0C6F7A0B5ED8D;
	rsqrt.approx.f64 	%fd789, %fd788;
	mul.f64 	%fd790, %fd784, %fd789;
	div.rn.f64 	%fd791, %fd790, %fd788;
	fma.rn.f64 	%fd865, %fd779, %fd791, %fd865;
	fma.rn.f64 	%fd866, %fd781, %fd791, %fd866;
	fma.rn.f64 	%fd867, %fd783, %fd791, %fd867;
$L__BB1_174:
	mul.f64 	%fd898, %fd865, 0d404E000000000000;
	mul.f64 	%fd899, %fd866, 0d404E000000000000;
	mul.f64 	%fd900, %fd867, 0d404E000000000000;
$L__BB1_175:
	bar.sync 	0;
	add.s64 	%rd229, %rd12, %rd11;
	mul.wide.u32 	%rd230, %r1, 8;
	add.s64 	%rd231, %rd229, %rd230;
	ld.global.f64 	%fd792, [%rd231];
	add.f64 	%fd793, %fd898, %fd792;
	st.global.f64 	[%rd231], %fd793;
	add.s64 	%rd232, %rd231, %rd11;
	ld.global.f64 	%fd794, [%rd232];
	add.f64 	%fd795, %fd899, %fd794;
	st.global.f64 	[%rd232], %fd795;
	ld.global.f64 	%fd796, [%rd22];
	add.f64 	%fd797, %fd900, %fd796;
	st.global.f64 	[%rd22], %fd797;
	ld.global.f64 	%fd798, [%rd231];
	ld.global.f64 	%fd799, [%rd19];
	fma.rn.f64 	%fd800, %fd798, 0d404E000000000000, %fd799;
	st.global.f64 	[%rd19], %fd800;
	ld.global.f64 	%fd801, [%rd232];
	ld.global.f64 	%fd802, [%rd20];
	fma.rn.f64 	%fd803, %fd801, 0d404E000000000000, %fd802;
	st.global.f64 	[%rd20], %fd803;
	ld.global.f64 	%fd804, [%rd22];
	ld.global.f64 	%fd805, [%rd21];
	fma.rn.f64 	%fd806, %fd804, 0d404E000000000000, %fd805;
	st.global.f64 	[%rd21], %fd806;
	bar.sync 	0;
	ld.global.f64 	%fd807, [%rd23];
	ld.global.f64 	%fd808, [%rd24];
	sub.f64 	%fd809, %fd807, %fd808;
	ld.global.f64 	%fd810, [%rd25];
	ld.global.f64 	%fd811, [%rd26];
	sub.f64 	%fd812, %fd810, %fd811;
	ld.global.f64 	%fd813, [%rd27];
	ld.global.f64 	%fd814, [%rd28];
	sub.f64 	%fd815, %fd813, %fd814;
	mul.f64 	%fd816, %fd812, %fd812;
	fma.rn.f64 	%fd817, %fd809, %fd809, %fd816;
	fma.rn.f64 	%fd818, %fd815, %fd815, %fd817;
	setp.geu.f64 	%p137, %fd818, 0d42D6BCC41E900000;
	@%p137 bra 	$L__BB1_177;
	mov.b32 	%r449, 1;
	st.shared.u32 	[_ZZ13_gpu_problem2PiPdS_iiidE5isEnd], %r449;
	st.global.u32 	[%rd2], %r503;
	mov.b32 	%r450, -1;
	st.global.u32 	[%rd2+4], %r450;
$L__BB1_177:
	bar.sync 	0;
	ld.shared.u32 	%r451, [_ZZ13_gpu_problem2PiPdS_iiidE5isEnd];
	setp.eq.s32 	%p138, %r451, 0;
	add.s32 	%r154, %r503, 1;
	setp.lt.s32 	%p139, %r503, %r140;
	and.pred  	%p140, %p138, %p139;
	mov.u32 	%r503, %r154;
	@%p140 bra 	$L__BB1_148;
$L__BB1_178:
	ret;

}
.func  (.param .align 16 .b8 func_retval0[16]) __internal_trig_reduction_slowpathd(
	.param .b64 __internal_trig_reduction_slowpathd_param_0
)
{
	.local .align 8 .b8 	__local_depot2[40];
	.reg .b64 	%SP;
	.reg .b64 	%SPL;
	.reg .pred 	%p<10>;
	.reg .b32 	%r<47>;
	.reg .b64 	%rd<74>;
	.reg .b64 	%fd<5>;

	mov.u64 	%SPL, __local_depot2;
	ld.param.f64 	%fd4, [__internal_trig_reduction_slowpathd_param_0];
	add.u64 	%rd1, %SPL, 0;
	{
	.reg .b32 %temp; 
	mov.b64 	{%temp, %r1}, %fd4;
	}
	shr.u32 	%r2, %r1, 20;
	and.b32  	%r3, %r2, 2047;
	setp.eq.s32 	%p1, %r3, 2047;
	mov.b32 	%r46, 0;
	@%p1 bra 	$L__BB2_9;
	add.s32 	%r20, %r3, -1024;
	mov.b64 	%rd20, %fd4;
	shl.b64 	%rd2, %rd20, 11;
	shr.u32 	%r4, %r20, 6;
	sub.s32 	%r45, 15, %r4;
	sub.s32 	%r21, 19, %r4;
	setp.lt.u32 	%p2, %r20, 128;
	selp.b32 	%r6, 18, %r21, %p2;
	setp.ge.s32 	%p3, %r45, %r6;
	mov.b64 	%rd70, 0;
	@%p3 bra 	$L__BB2_4;
	add.s32 	%r23, %r6, %r4;
	neg.s32 	%r43, %r23;
	or.b64  	%rd3, %rd2, -9223372036854775808;
	mov.b64 	%rd70, 0;
	mov.b32 	%r42, 0;
	mov.u64 	%rd25, __cudart_i2opi_d;
	mov.u32 	%r44, %r45;
$L__BB2_3:
	.pragma "nounroll";
	mul.wide.s32 	%rd22, %r42, 8;
	add.s64 	%rd23, %rd1, %rd22;
	mul.wide.s32 	%rd24, %r44, 8;
	add.s64 	%rd26, %rd25, %rd24;
	ld.global.nc.u64 	%rd27, [%rd26];
	{
	.reg .u32 %r0, %r1, %r2, %r3, %alo, %ahi, %blo, %bhi, %clo, %chi;
	mov.b64 	{%alo,%ahi}, %rd27;
	mov.b64 	{%blo,%bhi}, %rd3;
	mov.b64 	{%clo,%chi}, %rd70;
	mad.lo.cc.u32 	%r0, %alo, %blo, %clo;
	madc.hi.cc.u32 	%r1, %alo, %blo, %chi;
	madc.hi.u32 	%r2, %alo, %bhi, 0;
	mad.lo.cc.u32 	%r1, %alo, %bhi, %r1;
	madc.hi.cc.u32 	%r2, %ahi, %blo, %r2;
	madc.hi.u32 	%r3, %ahi, %bhi, 0;
	mad.lo.cc.u32 	%r1, %ahi, %blo, %r1;
	madc.lo.cc.u32 	%r2, %ahi, %bhi, %r2;
	addc.u32 	%r3, %r3, 0;
	mov.b64 	%rd28, {%r0,%r1};
	mov.b64 	%rd70, {%r2,%r3};
	}
	st.local.u64 	[%rd23], %rd28;
	add.s32 	%r44, %r44, 1;
	add.s32 	%r43, %r43, 1;
	add.s32 	%r42, %r42, 1;
	setp.ne.s32 	%p4, %r43, -15;
	mov.u32 	%r45, %r6;
	@%p4 bra 	$L__BB2_3;
$L__BB2_4:
	cvt.s64.s32 	%rd29, %r45;
	cvt.u64.u32 	%rd30, %r4;
	add.s64 	%rd31, %rd30, %rd29;
	shl.b64 	%rd32, %rd31, 3;
	add.s64 	%rd33, %rd1, %rd32;
	st.local.u64 	[%rd33+-120], %rd70;
	and.b32  	%r15, %r2, 63;
	ld.local.u64 	%rd72, [%rd1+16];
	ld.local.u64 	%rd71, [%rd1+24];
	setp.eq.s32 	%p5, %r15, 0;
	@%p5 bra 	$L__BB2_6;
	shl.b64 	%rd34, %rd71, %r15;
	shr.u64 	%rd35, %rd72, 1;
	xor.b32  	%r24, %r15, 63;
	shr.u64 	%rd36, %rd35, %r24;
	or.b64  	%rd71, %rd34, %rd36;
	ld.local.u64 	%rd37, [%rd1+8];
	shl.b64 	%rd38, %rd72, %r15;
	shr.u64 	%rd39, %rd37, 1;
	shr.u64 	%rd40, %rd39, %r24;
	or.b64  	%rd72, %rd38, %rd40;
$L__BB2_6:
	and.b32  	%r25, %r1, -2147483648;
	shr.u64 	%rd41, %rd71, 62;
	cvt.u32.u64 	%r26, %rd41;
	mov.b64 	{%r27, %r28}, %rd71;
	mov.b64 	{%r29, %r30}, %rd72;
	shf.l.wrap.b32 	%r31, %r30, %r27, 2;
	shf.l.wrap.b32 	%r32, %r27, %r28, 2;
	mov.b64 	%rd42, {%r31, %r32};
	shl.b64 	%rd43, %rd72, 2;
	shr.u64 	%rd44, %rd42, 63;
	cvt.u32.u64 	%r33, %rd44;
	add.s32 	%r34, %r33, %r26;
	setp.eq.s32 	%p6, %r25, 0;
	neg.s32 	%r35, %r34;
	selp.b32 	%r46, %r34, %r35, %p6;
	setp.gt.s64 	%p7, %rd42, -1;
	mov.b64 	%rd45, 0;
	{
	.reg .u32 %r0, %r1, %r2, %r3, %a0, %a1, %a2, %a3, %b0, %b1, %b2, %b3;
	mov.b64 	{%a0,%a1}, %rd45;
	mov.b64 	{%a2,%a3}, %rd45;
	mov.b64 	{%b0,%b1}, %rd43;
	mov.b64 	{%b2,%b3}, %rd42;
	sub.cc.u32 	%r0, %a0, %b0;
	subc.cc.u32 	%r1, %a1, %b1;
	subc.cc.u32 	%r2, %a2, %b2;
	subc.u32 	%r3, %a3, %b3;
	mov.b64 	%rd46, {%r0,%r1};
	mov.b64 	%rd47, {%r2,%r3};
	}
	xor.b32  	%r36, %r25, -2147483648;
	selp.b64 	%rd73, %rd42, %rd47, %p7;
	selp.b64 	%rd14, %rd43, %rd46, %p7;
	selp.b32 	%r17, %r25, %r36, %p7;
	clz.b64 	%r37, %rd73;
	cvt.u64.u32 	%rd15, %r37;
	setp.eq.s32 	%p8, %r37, 0;
	@%p8 bra 	$L__BB2_8;
	cvt.u32.u64 	%r38, %rd15;
	and.b32  	%r39, %r38, 63;
	shl.b64 	%rd48, %rd73, %r39;
	shr.u64 	%rd49, %rd14, 1;
	not.b32 	%r40, %r38;
	and.b32  	%r41, %r40, 63;
	shr.u64 	%rd50, %rd49, %r41;
	or.b64  	%rd73, %rd48, %rd50;
$L__BB2_8:
	mov.b64 	%rd51, -3958705157555305931;
	{
	.reg .u32 %r0, %r1, %r2, %r3, %alo, %ahi, %blo, %bhi;
	mov.b64 	{%alo,%ahi}, %rd73;
	mov.b64 	{%blo,%bhi}, %rd51;
	mul.lo.u32 	%r0, %alo, %blo;
	mul.hi.u32 	%r1, %alo, %blo;
	mad.lo.cc.u32 	%r1, %alo, %bhi, %r1;
	madc.hi.u32 	%r2, %alo, %bhi, 0;
	mad.lo.cc.u32 	%r1, %ahi, %blo, %r1;
	madc.hi.cc.u32 	%r2, %ahi, %blo, %r2;
	madc.hi.u32 	%r3, %ahi, %bhi, 0;
	mad.lo.cc.u32 	%r2, %ahi, %bhi, %r2;
	addc.u32 	%r3, %r3, 0;
	mov.b64 	%rd52, {%r0,%r1};
	mov.b64 	%rd53, {%r2,%r3};
	}
	setp.gt.s64 	%p9, %rd53, 0;
	{
	.reg .u32 %r0, %r1, %r2, %r3, %a0, %a1, %a2, %a3, %b0, %b1, %b2, %b3;
	mov.b64 	{%a0,%a1}, %rd52;
	mov.b64 	{%a2,%a3}, %rd53;
	mov.b64 	{%b0,%b1}, %rd52;
	mov.b64 	{%b2,%b3}, %rd53;
	add.cc.u32 	%r0, %a0, %b0;
	addc.cc.u32 	%r1, %a1, %b1;
	addc.cc.u32 	%r2, %a2, %b2;
	addc.u32 	%r3, %a3, %b3;
	mov.b64 	%rd54, {%r0,%r1};
	mov.b64 	%rd55, {%r2,%r3};
	}
	selp.b64 	%rd56, %rd55, %rd53, %p9;
	selp.s64 	%rd57, -1, 0, %p9;
	sub.s64 	%rd58, %rd57, %rd15;
	cvt.u64.u32 	%rd59, %r17;
	shl.b64 	%rd60, %rd59, 32;
	add.s64 	%rd61, %rd56, 1;
	shr.u64 	%rd62, %rd61, 10;
	add.s64 	%rd63, %rd62, 1;
	shr.u64 	%rd64, %rd63, 1;
	shl.b64 	%rd65, %rd58, 52;
	add.s64 	%rd66, %rd65, %rd64;
	add.s64 	%rd67, %rd66, 4602678819172646912;
	or.b64  	%rd68, %rd67, %rd60;
	mov.b64 	%fd4, %rd68;
$L__BB2_9:
	st.param.f64 	[func_retval0], %fd4;
	st.param.b32 	[func_retval0+8], %r46;
	ret;

}


// ===== COMPILED SASS (sm_100) =====

	.target	sm_100

	.elftype	@"ET_EXEC"


//--------------------- .note.nv.tkinfo           --------------------------
	.section	.note.nv.tkinfo,"",@"SHT_NOTE"
	.sectionflags	@"SHF_NOTE_NV_TKINFO"
	.tkinfo
        /*0018*/ 	.word	0x00000002
        /*0030*/ 	.string	""
        /*0030*/ 	.string	"ptxas"
        /*0030*/ 	.string	"Cuda compilation tools, release 13.0, V13.0.88"
        /*0030*/ 	.string	"Build cuda_13.0.r13.0/compiler.36424714_0"
        /*0030*/ 	.string	"-arch sm_100 -m 64 "



//--------------------- .note.nv.cuinfo           --------------------------
	.section	.note.nv.cuinfo,"",@"SHT_NOTE"
	.sectionflags	@"SHF_NOTE_NV_CUINFO"
        /*0018*/ 	.short	0x0002
        /*001a*/ 	.short	0x0064
        /*001c*/ 	.short	0x0082
	.zero		2


//--------------------- .nv.info                  --------------------------
	.section	.nv.info,"",@"SHT_CUDA_INFO"
	.align	4


	//----- nvinfo : EIATTR_REGCOUNT
	.align		4
        /*0000*/ 	.byte	0x04, 0x2f
        /*0002*/ 	.short	(.L_3 - .L_2)
	.align		4
.L_2:
        /*0004*/ 	.word	index@(_Z13_gpu_problem1PdS_Piiiid)
        /*0008*/ 	.word	0x00000034


	//----- nvinfo : EIATTR_FRAME_SIZE
	.align		4
.L_3:
        /*000c*/ 	.byte	0x04, 0x11
        /*000e*/ 	.short	(.L_5 - .L_4)
	.align		4
.L_4:
        /*0010*/ 	.word	index@($_Z13_gpu_problem1PdS_Piiiid$__internal_trig_reduction_slowpathd)
        /*0014*/ 	.word	0x00000028


	//----- nvinfo : EIATTR_FRAME_SIZE
	.align		4
.L_5:
        /*0018*/ 	.byte	0x04, 0x11
        /*001a*/ 	.short	(.L_7 - .L_6)
	.align		4
.L_6:
        /*001c*/ 	.word	index@($__internal_4_$__cuda_sm20_dsqrt_rn_f64_mediumpath_v1)
        /*0020*/ 	.word	0x00000028


	//----- nvinfo : EIATTR_FRAME_SIZE
	.align		4
.L_7:
        /*0024*/ 	.byte	0x04, 0x11
        /*0026*/ 	.short	(.L_9 - .L_8)
	.align		4
.L_8:
        /*0028*/ 	.word	index@($__internal_3_$__cuda_sm20_drsqrt_f64_slowpath_v2)
        /*002c*/ 	.word	0x00000028


	//----- nvinfo : EIATTR_FRAME_SIZE
	.align		4
.L_9:
        /*0030*/ 	.byte	0x04, 0x11
        /*0032*/ 	.short	(.L_11 - .L_10)
	.align		4
.L_10:
        /*0034*/ 	.word	index@($__internal_2_$__cuda_sm20_div_rn_f64_full)
        /*0038*/ 	.word	0x00000028


	//----- nvinfo : EIATTR_FRAME_SIZE
	.align		4
.L_11:
        /*003c*/ 	.byte	0x04, 0x11
        /*003e*/ 	.short	(.L_13 - .L_12)
	.align		4
.L_12:
        /*0040*/ 	.word	index@(_Z13_gpu_problem1PdS_Piiiid)
        /*0044*/ 	.word	0x00000028


	//----- nvinfo : EIATTR_REGCOUNT
	.align		4
.L_13:
        /*0048*/ 	.byte	0x04, 0x2f
        /*004a*/ 	.short	(.L_15 - .L_14)
	.align		4
.L_14:
        /*004c*/ 	.word	index@(_Z13_gpu_problem2PiPdS_iiid)
        /*0050*/ 	.word	0x00000047


	//----- nvinfo : EIATTR_FRAME_SIZE
	.align		4
.L_15:
        /*0054*/ 	.byte	0x04, 0x11
        /*0056*/ 	.short	(.L_17 - .L_16)
	.align		4
.L_16:
        /*0058*/ 	.word	index@($_Z13_gpu_problem2PiPdS_iiid$__internal_trig_reduction_slowpathd)
        /*005c*/ 	.word	0x00000028


	//----- nvinfo : EIATTR_FRAME_SIZE
	.align		4
.L_17:
        /*0060*/ 	.byte	0x04, 0x11
        /*0062*/ 	.short	(.L_19 - .L_18)
	.align		4
.L_18:
        /*0064*/ 	.word	index@($__internal_1_$__cuda_sm20_drsqrt_f64_slowpath_v2)
        /*0068*/ 	.word	0x00000028


	//----- nvinfo : EIATTR_FRAME_SIZE
	.align		4
.L_19:
        /*006c*/ 	.byte	0x04, 0x11
        /*006e*/ 	.short	(.L_21 - .L_20)
	.align		4
.L_20:
        /*0070*/ 	.word	index@($__internal_0_$__cuda_sm20_div_rn_f64_full)
        /*0074*/ 	.word	0x00000028


	//----- nvinfo : EIATTR_FRAME_SIZE
	.align		4
.L_21:
        /*0078*/ 	.byte	0x04, 0x11
        /*007a*/ 	.short	(.L_23 - .L_22)
	.align		4
.L_22:
        /*007c*/ 	.word	index@(_Z13_gpu_problem2PiPdS_iiid)
        /*0080*/ 	.word	0x00000028


	//----- nvinfo : EIATTR_MIN_STACK_SIZE
	.align		4
.L_23:
        /*0084*/ 	.byte	0x04, 0x12
        /*0086*/ 	.short	(.L_25 - .L_24)
	.align		4
.L_24:
        /*0088*/ 	.word	index@(_Z13_gpu_problem2PiPdS_iiid)
        /*008c*/ 	.word	0x00000028


	//----- nvinfo : EIATTR_MIN_STACK_SIZE
	.align		4
.L_25:
        /*0090*/ 	.byte	0x04, 0x12
        /*0092*/ 	.short	(.L_27 - .L_26)
	.align		4
.L_26:
        /*0094*/ 	.word	index@(_Z13_gpu_problem1PdS_Piiiid)
        /*0098*/ 	.word	0x00000028
.L_27:


//--------------------- .nv.compat                --------------------------
	.section	.nv.compat,"",@"SHT_CUDA_COMPAT_INFO"
	.align	4
        /*0000*/ 	.byte	0x02, 0x09, 0x00, 0x00, 0x02, 0x02, 0x01, 0x00, 0x02, 0x05, 0x05, 0x00, 0x03, 0x07, 0x01, 0x01
        /*0010*/ 	.byte	0x02, 0x03, 0x00, 0x00, 0x02, 0x06, 0x01, 0x00, 0x04, 0x0b, 0x08, 0x00, 0x01, 0x00, 0x00, 0x00
        /*0020*/ 	.byte	0x00, 0x00, 0x00, 0x00


//--------------------- .nv.info._Z13_gpu_problem2PiPdS_iiid --------------------------
	.section	.nv.info._Z13_gpu_problem2PiPdS_iiid,"",@"SHT_CUDA_INFO"
	.sectionflags	@""
	.align	4


	//----- nvinfo : EIATTR_CUDA_API_VERSION
	.align		4
        /*0000*/ 	.byte	0x04, 0x37
        /*0002*/ 	.short	(.L_29 - .L_28)
.L_28:
        /*0004*/ 	.word	0x00000082


	//----- nvinfo : EIATTR_KPARAM_INFO
	.align		4
.L_29:
        /*0008*/ 	.byte	0x04, 0x17
        /*000a*/ 	.short	(.L_31 - .L_30)
.L_30:
        /*000c*/ 	.word	0x00000000
        /*0010*/ 	.short	0x0006
        /*0012*/ 	.short	0x0028
        /*0014*/ 	.byte	0x00, 0xf0, 0x21, 0x00


	//----- nvinfo : EIATTR_KPARAM_INFO
	.align		4
.L_31:
        /*0018*/ 	.byte	0x04, 0x17
        /*001a*/ 	.short	(.L_33 - .L_32)
.L_32:
        /*001c*/ 	.word	0x00000000
        /*0020*/ 	.short	0x0005
        /*0022*/ 	.short	0x0020
        /*0024*/ 	.byte	0x00, 0xf0, 0x11, 0x00


	//----- nvinfo : EIATTR_KPARAM_INFO
	.align		4
.L_33:
        /*0028*/ 	.byte	0x04, 0x17
        /*002a*/ 	.short	(.L_35 - .L_34)
.L_34:
        /*002c*/ 	.word	0x00000000
        /*0030*/ 	.short	0x0004
        /*0032*/ 	.short	0x001c
        /*0034*/ 	.byte	0x00, 0xf0, 0x11, 0x00


	//----- nvinfo : EIATTR_KPARAM_INFO
	.align		4
.L_35:
        /*0038*/ 	.byte	0x04, 0x17
        /*003a*/ 	.short	(.L_37 - .L_36)
.L_36:
        /*003c*/ 	.word	0x00000000
        /*0040*/ 	.short	0x0003
        /*0042*/ 	.short	0x0018
        /*0044*/ 	.byte	0x00, 0xf0, 0x11, 0x00


	//----- nvinfo : EIATTR_KPARAM_INFO
	.align		4
.L_37:
        /*0048*/ 	.byte	0x04, 0x17
        /*004a*/ 	.short	(.L_39 - .L_38)
.L_38:
        /*004c*/ 	.word	0x00000000
        /*0050*/ 	.short	0x0002
        /*0052*/ 	.short	0x0010
        /*0054*/ 	.byte	0x00, 0xf5, 0x21, 0x00


	//----- nvinfo : EIATTR_KPARAM_INFO
	.align		4
.L_39:
        /*0058*/ 	.byte	0x04, 0x17
        /*005a*/ 	.short	(.L_41 - .L_40)
.L_40:
        /*005c*/ 	.word	0x00000000
        /*0060*/ 	.short	0x0001
        /*0062*/ 	.short	0x0008
        /*0064*/ 	.byte	0x00, 0xf5, 0x21, 0x00


	//----- nvinfo : EIATTR_KPARAM_INFO
	.align		4
.L_41:
        /*0068*/ 	.byte	0x04, 0x17
        /*006a*/ 	.short	(.L_43 - .L_42)
.L_42:
        /*006c*/ 	.word	0x00000000
        /*0070*/ 	.short	0x0000
        /*0072*/ 	.short	0x0000
        /*0074*/ 	.byte	0x00, 0xf5, 0x21, 0x00


	//----- nvinfo : EIATTR_SPARSE_MMA_MASK
	.align		4
.L_43:
        /*0078*/ 	.byte	0x03, 0x50
        /*007a*/ 	.short	0x0000


	//----- nvinfo : EIATTR_MAXREG_COUNT
	.align		4
        /*007c*/ 	.byte	0x03, 0x1b
        /*007e*/ 	.short	0x00ff


	//----- nvinfo : EIATTR_NUM_BARRIERS
	.align		4
        /*0080*/ 	.byte	0x02, 0x4c
        /*0082*/ 	.byte	0x01
	.zero		1


	//----- nvinfo : EIATTR_MERCURY_ISA_VERSION
	.align		4
        /*0084*/ 	.byte	0x03, 0x5f
        /*0086*/ 	.short	0x0101


	//----- nvinfo : EIATTR_VRC_CTA_INIT_COUNT
	.align		4
        /*0088*/ 	.byte	0x02, 0x4a
	.zero		1
	.zero		1


	//----- nvinfo : EIATTR_EXIT_INSTR_OFFSETS
	.align		4
        /*008c*/ 	.byte	0x04, 0x1c
        /*008e*/ 	.short	(.L_45 - .L_44)


	//   ....[0]....
.L_44:
        /*0090*/ 	.word	0x00008250


	//   ....[1]....
        /*0094*/ 	.word	0x0000b1c0


	//----- nvinfo : EIATTR_INDIRECT_BRANCH_TARGETS
	.align		4
.L_45:
        /*0098*/ 	.byte	0x04, 0x34
        /*009a*/ 	.short	(.L_47 - .L_46)


	//   ....[0]....
.L_46:
        /*009c*/ 	.word	.L_x_269@srel
        /*00a0*/ 	.short	0x0
        /*00a2*/ 	.short	0x0
        /*00a4*/ 	.word	0x4
        /*00a8*/ 	.word	.L_x_270@srel
        /*00ac*/ 	.word	.L_x_271@srel
        /*00b0*/ 	.word	.L_x_272@srel
        /*00b4*/ 	.word	.L_x_2@srel


	//   ....[1]....
        /*00b8*/ 	.word	.L_x_274@srel
        /*00bc*/ 	.short	0x0
        /*00be*/ 	.short	0x0
        /*00c0*/ 	.word	0x3
        /*00c4*/ 	.word	.L_x_275@srel
        /*00c8*/ 	.word	.L_x_276@srel
        /*00cc*/ 	.word	.L_x_2@srel


	//   ....[2]....
        /*00d0*/ 	.word	.L_x_278@srel
        /*00d4*/ 	.short	0x0
        /*00d6*/ 	.short	0x0
        /*00d8*/ 	.word	0x3
        /*00dc*/ 	.word	.L_x_279@srel
        /*00e0*/ 	.word	.L_x_280@srel
        /*00e4*/ 	.word	.L_x_2@srel


	//----- nvinfo : EIATTR_CRS_STACK_SIZE
	.align		4
.L_47:
        /*00e8*/ 	.byte	0x04, 0x1e
        /*00ea*/ 	.short	(.L_49 - .L_48)
.L_48:
        /*00ec*/ 	.word	0x00000000


	//----- nvinfo : EIATTR_CBANK_PARAM_SIZE
	.align		4
.L_49:
        /*00f0*/ 	.byte	0x03, 0x19
        /*00f2*/ 	.short	0x0030


	//----- nvinfo : EIATTR_PARAM_CBANK
	.align		4
        /*00f4*/ 	.byte	0x04, 0x0a
        /*00f6*/ 	.short	(.L_51 - .L_50)
	.align		4
.L_50:
        /*00f8*/ 	.word	index@(.nv.constant0._Z13_gpu_problem2PiPdS_iiid)
        /*00fc*/ 	.short	0x0380
        /*00fe*/ 	.short	0x0030


	//----- nvinfo : EIATTR_SW_WAR
	.align		4
.L_51:
        /*0100*/ 	.byte	0x04, 0x36
        /*0102*/ 	.short	(.L_53 - .L_52)
.L_52:
        /*0104*/ 	.word	0x00000008
.L_53:


//--------------------- .nv.info._Z13_gpu_problem1PdS_Piiiid --------------------------
	.section	.nv.info._Z13_gpu_problem1PdS_Piiiid,"",@"SHT_CUDA_INFO"
	.sectionflags	@""
	.align	4


	//----- nvinfo : EIATTR_CUDA_API_VERSION
	.align		4
        /*0000*/ 	.byte	0x04, 0x37
        /*0002*/ 	.short	(.L_55 - .L_54)
.L_54:
        /*0004*/ 	.word	0x00000082


	//----- nvinfo : EIATTR_KPARAM_INFO
	.align		4
.L_55:
        /*0008*/ 	.byte	0x04, 0x17
        /*000a*/ 	.short	(.L_57 - .L_56)
.L_56:
        /*000c*/ 	.word	0x00000000
        /*0010*/ 	.short	0x0006
        /*0012*/ 	.short	0x0028
        /*0014*/ 	.byte	0x00, 0xf0, 0x21, 0x00


	//----- nvinfo : EIATTR_KPARAM_INFO
	.align		4
.L_57:
        /*0018*/ 	.byte	0x04, 0x17
        /*001a*/ 	.short	(.L_59 - .L_58)
.L_58:
        /*001c*/ 	.word	0x00000000
        /*0020*/ 	.short	0x0005
        /*0022*/ 	.short	0x0020
        /*0024*/ 	.byte	0x00, 0xf0, 0x11, 0x00


	//----- nvinfo : EIATTR_KPARAM_INFO
	.align		4
.L_59:
        /*0028*/ 	.byte	0x04, 0x17
        /*002a*/ 	.short	(.L_61 - .L_60)
.L_60:
        /*002c*/ 	.word	0x00000000
        /*0030*/ 	.short	0x0004
        /*0032*/ 	.short	0x001c
        /*0034*/ 	.byte	0x00, 0xf0, 0x11, 0x00


	//----- nvinfo : EIATTR_KPARAM_INFO
	.align		4
.L_61:
        /*0038*/ 	.byte	0x04, 0x17
        /*003a*/ 	.short	(.L_63 - .L_62)
.L_62:
        /*003c*/ 	.word	0x00000000
        /*0040*/ 	.short	0x0003
        /*0042*/ 	.short	0x0018
        /*0044*/ 	.byte	0x00, 0xf0, 0x11, 0x00


	//----- nvinfo : EIATTR_KPARAM_INFO
	.align		4
.L_63:
        /*0048*/ 	.byte	0x04, 0x17
        /*004a*/ 	.short	(.L_65 - .L_64)
.L_64:
        /*004c*/ 	.word	0x00000000
        /*0050*/ 	.short	0x0002
        /*0052*/ 	.short	0x0010
        /*0054*/ 	.byte	0x00, 0xf5, 0x21, 0x00


	//----- nvinfo : EIATTR_KPARAM_INFO
	.align		4
.L_65:
        /*0058*/ 	.byte	0x04, 0x17
        /*005a*/ 	.short	(.L_67 - .L_66)
.L_66:
        /*005c*/ 	.word	0x00000000
        /*0060*/ 	.short	0x0001
        /*0062*/ 	.short	0x0008
        /*0064*/ 	.byte	0x00, 0xf5, 0x21, 0x00


	//----- nvinfo : EIATTR_KPARAM_INFO
	.align		4
.L_67:
        /*0068*/ 	.byte	0x04, 0x17
        /*006a*/ 	.short	(.L_69 - .L_68)
.L_68:
        /*006c*/ 	.word	0x00000000
        /*0070*/ 	.short	0x0000
        /*0072*/ 	.short	0x0000
        /*0074*/ 	.byte	0x00, 0xf5, 0x21, 0x00


	//----- nvinfo : EIATTR_SPARSE_MMA_MASK
	.align		4
.L_69:
        /*0078*/ 	.byte	0x03, 0x50
        /*007a*/ 	.short	0x0000


	//----- nvinfo : EIATTR_MAXREG_COUNT
	.align		4
        /*007c*/ 	.byte	0x03, 0x1b
        /*007e*/ 	.short	0x00ff


	//----- nvinfo : EIATTR_NUM_BARRIERS
	.align		4
        /*0080*/ 	.byte	0x02, 0x4c
        /*0082*/ 	.byte	0x01
	.zero		1


	//----- nvinfo : EIATTR_MERCURY_ISA_VERSION
	.align		4
        /*0084*/ 	.byte	0x03, 0x5f
        /*0086*/ 	.short	0x0101


	//----- nvinfo : EIATTR_VRC_CTA_INIT_COUNT
	.align		4
        /*0088*/ 	.byte	0x02, 0x4a
	.zero		1
	.zero		1


	//----- nvinfo : EIATTR_EXIT_INSTR_OFFSETS
	.align		4
        /*008c*/ 	.byte	0x04, 0x1c
        /*008e*/ 	.short	(.L_71 - .L_70)


	//   ....[0]....
.L_70:
        /*0090*/ 	.word	0x00000110


	//   ....[1]....
        /*0094*/ 	.word	0x00007130


	//   ....[2]....
        /*0098*/ 	.word	0x00007ae0


	//----- nvinfo : EIATTR_INDIRECT_BRANCH_TARGETS
	.align		4
.L_71:
        /*009c*/ 	.byte	0x04, 0x34
        /*009e*/ 	.short	(.L_73 - .L_72)


	//   ....[0]....
.L_72:
        /* <DEDUP_REMOVED lines=8> */


	//   ....[1]....
        /*00bc*/ 	.word	.L_x_287@srel
        /*00c0*/ 	.short	0x0
        /*00c2*/ 	.short	0x0
        /*00c4*/ 	.word	0x3
        /*00c8*/ 	.word	.L_x_288@srel
        /*00cc*/ 	.word	.L_x_289@srel
        /*00d0*/ 	.word	.L_x_160@srel


	//   ....[2]....
        /*00d4*/ 	.word	.L_x_291@srel
        /*00d8*/ 	.short	0x0
        /*00da*/ 	.short	0x0
        /*00dc*/ 	.word	0x3
        /*00e0*/ 	.word	.L_x_292@srel
        /*00e4*/ 	.word	.L_x_293@srel
        /*00e8*/ 	.word	.L_x_160@srel


	//----- nvinfo : EIATTR_CRS_STACK_SIZE
	.align		4
.L_73:
        /*00ec*/ 	.byte	0x04, 0x1e
        /*00ee*/ 	.short	(.L_75 - .L_74)
.L_74:
        /*00f0*/ 	.word	0x00000000


	//----- nvinfo : EIATTR_CBANK_PARAM_SIZE
	.align		4
.L_75:
        /*00f4*/ 	.byte	0x03, 0x19
        /*00f6*/ 	.short	0x0030


	//----- nvinfo : EIATTR_PARAM_CBANK
	.align		4
        /*00f8*/ 	.byte	0x04, 0x0a
        /*00fa*/ 	.short	(.L_77 - .L_76)
	.align		4
.L_76:
        /*00fc*/ 	.word	index@(.nv.constant0._Z13_gpu_problem1PdS_Piiiid)
        /*0100*/ 	.short	0x0380
        /*0102*/ 	.short	0x0030


	//----- nvinfo : EIATTR_SW_WAR
	.align		4
.L_77:
        /*0104*/ 	.byte	0x04, 0x36
        /*0106*/ 	.short	(.L_79 - .L_78)
.L_78:
        /*0108*/ 	.word	0x00000008
.L_79:


//--------------------- .nv.callgraph             --------------------------
	.section	.nv.callgraph,"",@"SHT_CUDA_CALLGRAPH"
	.align	4
	.sectionentsize	8
	.align		4
        /*0000*/ 	.word	0x00000000
	.align		4
        /*0004*/ 	.word	0xffffffff
	.align		4
        /*0008*/ 	.word	0x00000000
	.align		4
        /*000c*/ 	.word	0xfffffffe
	.align		4
        /*0010*/ 	.word	0x00000000
	.align		4
        /*0014*/ 	.word	0xfffffffd
	.align		4
        /*0018*/ 	.word	0x00000000
	.align		4
        /*001c*/ 	.word	0xfffffffc


//--------------------- .nv.constant4             --------------------------
	.section	.nv.constant4,"a",@progbits
	.align	8
	.align		8
.nv.constant4:
        /*0000*/ 	.dword	__cudart_i2opi_d
	.align		8
        /*0008*/ 	.dword	__cudart_sin_cos_coeffs


//--------------------- .nv.constant2._Z13_gpu_problem2PiPdS_iiid --------------------------
	.section	.nv.constant2._Z13_gpu_problem2PiPdS_iiid,"a",@progbits
	.sectionflags	@""
	.align	4
.nv.constant2._Z13_gpu_problem2PiPdS_iiid:
        /*0000*/ 	.byte	0x80, 0x09, 0x00, 0x00, 0x50, 0x10, 0x00, 0x00, 0xd0, 0x00, 0x00, 0x00, 0xc0, 0x3b, 0x00, 0x00
        /*0010*/ 	.byte	0x20, 0x22, 0x00, 0x00, 0x70, 0x19, 0x00, 0x00, 0xc0, 0x3b, 0x00, 0x00, 0x80, 0x33, 0x00, 0x00
        /*0020*/ 	.byte	0x30, 0x2b, 0x00, 0x00, 0xc0, 0x3b, 0x00, 0x00


//--------------------- .nv.constant2._Z13_gpu_problem1PdS_Piiiid --------------------------
	.section	.nv.constant2._Z13_gpu_problem1PdS_Piiiid,"a",@progbits
	.sectionflags	@""
	.align	4
.nv.constant2._Z13_gpu_problem1PdS_Piiiid:
        /*0000*/ 	.byte	0x00, 0x0b, 0x00, 0x00, 0x60, 0x12, 0x00, 0x00, 0x00, 0x02, 0x00, 0x00, 0xa0, 0x3e, 0x00, 0x00
        /*0010*/ 	.byte	0xd0, 0x24, 0x00, 0x00, 0xd0, 0x1b, 0x00, 0x00, 0xa0, 0x3e, 0x00, 0x00, 0x70, 0x36, 0x00, 0x00
        /*0020*/ 	.byte	0x30, 0x2e, 0x00, 0x00, 0xa0, 0x3e, 0x00, 0x00


//--------------------- .text._Z13_gpu_problem2PiPdS_iiid --------------------------
	.section	.text._Z13_gpu_problem2PiPdS_iiid,"ax",@progbits
	.align	128
        .global         _Z13_gpu_problem2PiPdS_iiid
        .type           _Z13_gpu_problem2PiPdS_iiid,@function
        .size           _Z13_gpu_problem2PiPdS_iiid,(.L_x_297 - _Z13_gpu_problem2PiPdS_iiid)
        .other          _Z13_gpu_problem2PiPdS_iiid,@"STO_CUDA_ENTRY STV_DEFAULT"
_Z13_gpu_problem2PiPdS_iiid:
.text._Z13_gpu_problem2PiPdS_iiid:
[----:B------:R-:W0:Y:S01]  /*0000*/  LDC R1, c[0x0][0x37c] ;  /* 0x0000df00ff017b82 */ /* 0x000e220000000800 */
[----:B------:R-:W1:Y:S01]  /*0010*/  S2R R45, SR_TID.X ;  /* 0x00000000002d7919 */ /* 0x000e620000002100 */
[----:B0-----:R-:W-:Y:S01]  /*0020*/  VIADD R1, R1, 0xffffffd8 ;  /* 0xffffffd801017836 */ /* 0x001fe20000000000 */
[----:B------:R-:W0:Y:S01]  /*0030*/  LDCU.64 UR18, c[0x0][0x358] ;  /* 0x00006b00ff1277ac */ /* 0x000e220008000a00 */
[----:B------:R-:W-:Y:S03]  /*0040*/  BSSY.RECONVERGENT B0, `(.L_x_0) ;  /* 0x00003b8000007945 */ /* 0x000fe60003800200 */
[----:B------:R-:W-:Y:S02]  /*0050*/  R2UR UR6, R1 ;  /* 0x00000000010672ca */ /* 0x000fe400000e0000 */
[----:B-1----:R-:W-:-:S13]  /*0060*/  ISETP.GT.AND P0, PT, R45, 0x2, PT ;  /* 0x000000022d00780c */ /* 0x002fda0003f04270 */
[----:B0-----:R-:W-:Y:S05]  /*0070*/  @P0 BRA `(.L_x_1) ;  /* 0x00000018001c0947 */ /* 0x001fea0003800000 */
[----:B------:R-:W-:-:S05]  /*0080*/  VIMNMX.U32 R0, PT, PT, R45, 0x3, PT ;  /* 0x000000032d007848 */ /* 0x000fca0003fe0000 */
[----:B------:R-:W-:-:S04]  /*0090*/  IMAD.SHL.U32 R0, R0, 0x4, RZ ;  /* 0x0000000400007824 */ /* 0x000fc800078e00ff */
[----:B------:R-:W0:Y:S02]  /*00a0*/  LDC R2, c[0x2][R0] ;  /* 0x0080000000027b82 */ /* 0x000e240000000800 */
[----:B0-----:R-:W-:-:S04]  /*00b0*/  SHF.R.S32.HI R3, RZ, 0x1f, R2 ;  /* 0x0000001fff037819 */ /* 0x001fc80000011402 */
.L_x_269:
[----:B------:R-:W-:Y:S05]  /*00c0*/  BRX R2 -0xd0                                                                        (*"BRANCH_TARGETS .L_x_270,.L_x_271,.L_x_272,.L_x_2"*) ;  /* 0xfffffffc02cc7949 */ /* 0x000fea000383ffff */
.L_x_272:
[----:B------:R-:W0:Y:S02]  /*00d0*/  LDCU UR10, c[0x0][0x398] ;  /* 0x00007300ff0a77ac */ /* 0x000e240008000800 */
[----:B0-----:R-:W-:-:S09]  /*00e0*/  UISETP.GE.AND UP0, UPT, UR10, 0x1, UPT ;  /* 0x000000010a00788c */ /* 0x001fd2000bf06270 */
[----:B------:R-:W-:Y:S05]  /*00f0*/  BRA.U !UP0, `(.L_x_2) ;  /* 0x0000003908b07547 */ /* 0x000fea000b800000 */
[----:B------:R-:W-:Y:S02]  /*0100*/  UIADD3 UR4, UPT, UPT, UR10, -0x1, URZ ;  /* 0xffffffff0a047890 */ /* 0x000fe4000fffe0ff */
[----:B------:R-:W-:Y:S02]  /*0110*/  ULOP3.LUT UR11, UR10, 0xf, URZ, 0xc0, !UPT ;  /* 0x0000000f0a0b7892 */ /* 0x000fe4000f8ec0ff */
[----:B------:R-:W-:Y:S02]  /*0120*/  UISETP.GE.U32.AND UP1, UPT, UR4, 0xf, UPT ;  /* 0x0000000f0400788c */ /* 0x000fe4000bf26070 */
[----:B------:R-:W-:Y:S02]  /*0130*/  USHF.L.U32 UR13, UR10, 0x1, URZ ;  /* 0x000000010a0d7899 */ /* 0x000fe400080006ff */
[----:B------:R-:W-:Y:S01]  /*0140*/  UISETP.NE.AND UP0, UPT, UR11, URZ, UPT ;  /* 0x000000ff0b00728c */ /* 0x000fe2000bf05270 */
[----:B------:R-:W-:Y:S01]  /*0150*/  UMOV UR4, URZ ;  /* 0x000000ff00047c82 */ /* 0x000fe20008000000 */
[----:B------:R-:W-:-:S03]  /*0160*/  USHF.R.S32.HI UR14, URZ, 0x1f, UR13 ;  /* 0x0000001fff0e7899 */ /* 0x000fc6000801140d */
[----:B------:R-:W-:Y:S09]  /*0170*/  BRA.U !UP1, `(.L_x_3) ;  /* 0x0000000109a47547 */ /* 0x000ff2000b800000 */
[----:B------:R-:W0:Y:S01]  /*0180*/  S2UR UR7, SR_CgaCtaId ;  /* 0x00000000000779c3 */ /* 0x000e220000008800 */
[----:B------:R-:W-:Y:S01]  /*0190*/  UMOV UR4, 0x400 ;  /* 0x0000040000047882 */ /* 0x000fe20000000000 */
[----:B------:R-:W1:Y:S01]  /*01a0*/  LDCU.64 UR16, c[0x0][0x388] ;  /* 0x00007100ff1077ac */ /* 0x000e620008000a00 */
[----:B------:R-:W-:Y:S02]  /*01b0*/  UIADD3 UR5, UPT, UPT, UR4, 0x2000, URZ ;  /* 0x0000200004057890 */ /* 0x000fe4000fffe0ff */
[----:B------:R-:W-:Y:S02]  /*01c0*/  ULOP3.LUT UR4, UR10, 0x7ffffff0, URZ, 0xc0, !UPT ;  /* 0x7ffffff00a047892 */ /* 0x000fe4000f8ec0ff */
[----:B0-----:R-:W-:-:S03]  /*01d0*/  ULEA UR7, UR7, UR5, 0x18 ;  /* 0x0000000507077291 */ /* 0x001fc6000f8ec0ff */
[----:B-1----:R-:W-:-:S09]  /*01e0*/  UMOV UR5, URZ ;  /* 0x000000ff00057c82 */ /* 0x002fd20008000000 */
.L_x_4:
[----:B------:R-:W-:-:S04]  /*01f0*/  UIADD3 UR8, UP1, UPT, UR5, UR13, URZ ;  /* 0x0000000d05087290 */ /* 0x000fc8000ff3e0ff */
[----:B------:R-:W-:Y:S02]  /*0200*/  UIADD3.X UR9, UPT, UPT, URZ, UR14, URZ, UP1, !UPT ;  /* 0x0000000eff097290 */ /* 0x000fe40008ffe4ff */
[----:B------:R-:W-:-:S04]  /*0210*/  ULEA UR12, UP1, UR8, UR16, 0x3 ;  /* 0x00000010080c7291 */ /* 0x000fc8000f8218ff */
[----:B------:R-:W-:Y:S02]  /*0220*/  ULEA.HI.X UR9, UR8, UR17, UR9, 0x3, UP1 ;  /* 0x0000001108097291 */ /* 0x000fe400088f1c09 */
[----:B------:R-:W-:-:S04]  /*0230*/  IMAD.U32 R2, RZ, RZ, UR12 ;  /* 0x0000000cff027e24 */ /* 0x000fc8000f8e00ff */
[----:B------:R-:W-:-:S05]  /*0240*/  IMAD.U32 R3, RZ, RZ, UR9 ;  /* 0x00000009ff037e24 */ /* 0x000fca000f8e00ff */
[----:B0-----:R-:W2:Y:S04]  /*0250*/  LDG.E.64 R4, desc[UR18][R2.64] ;  /* 0x0000001202047981 */ /* 0x001ea8000c1e1b00 */
[----:B------:R-:W2:Y:S04]  /*0260*/  LDG.E.64 R6, desc[UR18][R2.64+0x8] ;  /* 0x0000081202067981 */ /* 0x000ea8000c1e1b00 */
[----:B------:R-:W3:Y:S04]  /*0270*/  LDG.E.64 R8, desc[UR18][R2.64+0x10] ;  /* 0x0000101202087981 */ /* 0x000ee8000c1e1b00 */
[----:B------:R-:W3:Y:S04]  /*0280*/  LDG.E.64 R10, desc[UR18][R2.64+0x18] ;  /* 0x00001812020a7981 */ /* 0x000ee8000c1e1b00 */
[----:B------:R-:W4:Y:S04]  /*0290*/  LDG.E.64 R12, desc[UR18][R2.64+0x20] ;  /* 0x00002012020c7981 */ /* 0x000f28000c1e1b00 */
[----:B------:R-:W4:Y:S04]  /*02a0*/  LDG.E.64 R14, desc[UR18][R2.64+0x28] ;  /* 0x00002812020e7981 */ /* 0x000f28000c1e1b00 */
[----:B------:R-:W5:Y:S04]  /*02b0*/  LDG.E.64 R16, desc[UR18][R2.64+0x30] ;  /* 0x0000301202107981 */ /* 0x000f68000c1e1b00 */
        /* <DEDUP_REMOVED lines=8> */
[----:B------:R-:W5:Y:S01]  /*0340*/  LDG.E.64 R34, desc[UR18][R2.64+0x78] ;  /* 0x0000781202227981 */ /* 0x000f62000c1e1b00 */
[----:B------:R-:W-:-:S02]  /*0350*/  ULEA UR8, UR5, UR7, 0x3 ;  /* 0x0000000705087291 */ /* 0x000fc4000f8e18ff */
[----:B------:R-:W-:-:S04]  /*0360*/  UIADD3 UR5, UPT, UPT, UR5, 0x10, URZ ;  /* 0x0000001005057890 */ /* 0x000fc8000fffe0ff */
[----:B------:R-:W-:-:S03]  /*0370*/  UISETP.NE.AND UP1, UPT, UR5, UR4, UPT ;  /* 0x000000040500728c */ /* 0x000fc6000bf25270 */
[----:B--2---:R0:W-:Y:S04]  /*0380*/  STS.128 [UR8], R4 ;  /* 0x00000004ff007988 */ /* 0x0041e80008000c08 */
[----:B---3--:R0:W-:Y:S04]  /*0390*/  STS.128 [UR8+0x10], R8 ;  /* 0x00001008ff007988 */ /* 0x0081e80008000c08 */
[----:B----4-:R0:W-:Y:S04]  /*03a0*/  STS.128 [UR8+0x20], R12 ;  /* 0x0000200cff007988 */ /* 0x0101e80008000c08 */
[----:B-----5:R0:W-:Y:S04]  /*03b0*/  STS.128 [UR8+0x30], R16 ;  /* 0x00003010ff007988 */ /* 0x0201e80008000c08 */
[----:B------:R0:W-:Y:S04]  /*03c0*/  STS.128 [UR8+0x40], R20 ;  /* 0x00004014ff007988 */ /* 0x0001e80008000c08 */
[----:B------:R0:W-:Y:S04]  /*03d0*/  STS.128 [UR8+0x50], R24 ;  /* 0x00005018ff007988 */ /* 0x0001e80008000c08 */
[----:B------:R0:W-:Y:S04]  /*03e0*/  STS.128 [UR8+0x60], R28 ;  /* 0x0000601cff007988 */ /* 0x0001e80008000c08 */
[----:B------:R0:W-:Y:S01]  /*03f0*/  STS.128 [UR8+0x70], R32 ;  /* 0x00007020ff007988 */ /* 0x0001e20008000c08 */
[----:B------:R-:W-:Y:S05]  /*0400*/  BRA.U UP1, `(.L_x_4) ;  /* 0xfffffffd01787547 */ /* 0x000fea000b83ffff */
.L_x_3:
[----:B------:R-:W-:Y:S05]  /*0410*/  BRA.U !UP0, `(.L_x_2) ;  /* 0x0000003508e87547 */ /* 0x000fea000b800000 */
[----:B------:R-:W-:Y:S02]  /*0420*/  UISETP.GE.U32.AND UP1, UPT, UR11, 0x8, UPT ;  /* 0x000000080b00788c */ /* 0x000fe4000bf26070 */
[----:B------:R-:W-:-:S04]  /*0430*/  ULOP3.LUT UR12, UR10, 0x7, URZ, 0xc0, !UPT ;  /* 0x000000070a0c7892 */ /* 0x000fc8000f8ec0ff */
[----:B------:R-:W-:-:S03]  /*0440*/  UISETP.NE.AND UP0, UPT, UR12, URZ, UPT ;  /* 0x000000ff0c00728c */ /* 0x000fc6000bf05270 */
[----:B------:R-:W-:Y:S08]  /*0450*/  BRA.U !UP1, `(.L_x_5) ;  /* 0x0000000109647547 */ /* 0x000ff0000b800000 */
[----:B------:R-:W1:Y:S01]  /*0460*/  LDCU.64 UR8, c[0x0][0x388] ;  /* 0x00007100ff0877ac */ /* 0x000e620008000a00 */
[----:B------:R-:W-:-:S04]  /*0470*/  UIADD3 UR5, UP1, UPT, UR4, UR13, URZ ;  /* 0x0000000d04057290 */ /* 0x000fc8000ff3e0ff */
[----:B------:R-:W-:Y:S02]  /*0480*/  UIADD3.X UR7, UPT, UPT, URZ, UR14, URZ, UP1, !UPT ;  /* 0x0000000eff077290 */ /* 0x000fe40008ffe4ff */
[----:B-1----:R-:W-:-:S04]  /*0490*/  ULEA UR8, UP1, UR5, UR8, 0x3 ;  /* 0x0000000805087291 */ /* 0x002fc8000f8218ff */
[----:B------:R-:W-:Y:S02]  /*04a0*/  ULEA.HI.X UR7, UR5, UR9, UR7, 0x3, UP1 ;  /* 0x0000000905077291 */ /* 0x000fe400088f1c07 */
[----:B------:R-:W-:-:S04]  /*04b0*/  IMAD.U32 R2, RZ, RZ, UR8 ;  /* 0x00000008ff027e24 */ /* 0x000fc8000f8e00ff */
[----:B------:R-:W-:-:S05]  /*04c0*/  MOV R3, UR7 ;  /* 0x0000000700037c02 */ /* 0x000fca0008000f00 */
[----:B0-----:R-:W2:Y:S04]  /*04d0*/  LDG.E.64 R4, desc[UR18][R2.64] ;  /* 0x0000001202047981 */ /* 0x001ea8000c1e1b00 */
[----:B------:R-:W2:Y:S04]  /*04e0*/  LDG.E.64 R6, desc[UR18][R2.64+0x8] ;  /* 0x0000081202067981 */ /* 0x000ea8000c1e1b00 */
[----:B------:R-:W3:Y:S04]  /*04f0*/  LDG.E.64 R8, desc[UR18][R2.64+0x10] ;  /* 0x0000101202087981 */ /* 0x000ee8000c1e1b00 */
[----:B------:R-:W3:Y:S04]  /*0500*/  LDG.E.64 R10, desc[UR18][R2.64+0x18] ;  /* 0x00001812020a7981 */ /* 0x000ee8000c1e1b00 */
[----:B------:R-:W4:Y:S04]  /*0510*/  LDG.E.64 R12, desc[UR18][R2.64+0x20] ;  /* 0x00002012020c7981 */ /* 0x000f28000c1e1b00 */
[----:B------:R-:W4:Y:S04]  /*0520*/  LDG.E.64 R14, desc[UR18][R2.64+0x28] ;  /* 0x00002812020e7981 */ /* 0x000f28000c1e1b00 */
[----:B------:R-:W5:Y:S04]  /*0530*/  LDG.E.64 R16, desc[UR18][R2.64+0x30] ;  /* 0x0000301202107981 */ /* 0x000f68000c1e1b00 */
[----:B------:R-:W5:Y:S01]  /*0540*/  LDG.E.64 R18, desc[UR18][R2.64+0x38] ;  /* 0x0000381202127981 */ /* 0x000f62000c1e1b00 */
[----:B------:R-:W0:Y:S01]  /*0550*/  S2UR UR7, SR_CgaCtaId ;  /* 0x00000000000779c3 */ /* 0x000e220000008800 */
[----:B------:R-:W-:-:S02]  /*0560*/  UMOV UR5, 0x400 ;  /* 0x0000040000057882 */ /* 0x000fc40000000000 */
[----:B------:R-:W-:-:S04]  /*0570*/  UIADD3 UR5, UPT, UPT, UR5, 0x2000, URZ ;  /* 0x0000200005057890 */ /* 0x000fc8000fffe0ff */
[----:B0-----:R-:W-:-:S04]  /*0580*/  ULEA UR5, UR7, UR5, 0x18 ;  /* 0x0000000507057291 */ /* 0x001fc8000f8ec0ff */
[----:B------:R-:W-:Y:S02]  /*0590*/  ULEA UR5, UR4, UR5, 0x3 ;  /* 0x0000000504057291 */ /* 0x000fe4000f8e18ff */
[----:B------:R-:W-:-:S07]  /*05a0*/  UIADD3 UR4, UPT, UPT, UR4, 0x8, URZ ;  /* 0x0000000804047890 */ /* 0x000fce000fffe0ff */
[----:B--2---:R1:W-:Y:S04]  /*05b0*/  STS.128 [UR5], R4 ;  /* 0x00000004ff007988 */ /* 0x0043e80008000c05 */
[----:B---3--:R1:W-:Y:S04]  /*05c0*/  STS.128 [UR5+0x10], R8 ;  /* 0x00001008ff007988 */ /* 0x0083e80008000c05 */
[----:B----4-:R1:W-:Y:S04]  /*05d0*/  STS.128 [UR5+0x20], R12 ;  /* 0x0000200cff007988 */ /* 0x0103e80008000c05 */
[----:B-----5:R1:W-:Y:S02]  /*05e0*/  STS.128 [UR5+0x30], R16 ;  /* 0x00003010ff007988 */ /* 0x0203e40008000c05 */
.L_x_5:
[----:B------:R-:W-:Y:S05]  /*05f0*/  BRA.U !UP0, `(.L_x_2) ;  /* 0x0000003508707547 */ /* 0x000fea000b800000 */
[----:B------:R-:W-:Y:S02]  /*0600*/  UISETP.GE.U32.AND UP1, UPT, UR12, 0x4, UPT ;  /* 0x000000040c00788c */ /* 0x000fe4000bf26070 */
[----:B------:R-:W-:-:S04]  /*0610*/  ULOP3.LUT UR5, UR10, 0x3, URZ, 0xc0, !UPT ;  /* 0x000000030a057892 */ /* 0x000fc8000f8ec0ff */
[----:B------:R-:W-:-:S03]  /*0620*/  UISETP.NE.AND UP0, UPT, UR5, URZ, UPT ;  /* 0x000000ff0500728c */ /* 0x000fc6000bf05270 */
[----:B------:R-:W-:Y:S08]  /*0630*/  BRA.U !UP1, `(.L_x_6) ;  /* 0x00000001094c7547 */ /* 0x000ff0000b800000 */
[----:B------:R-:W2:Y:S01]  /*0640*/  LDCU.64 UR10, c[0x0][0x388] ;  /* 0x00007100ff0a77ac */ /* 0x000ea20008000a00 */
[----:B------:R-:W-:-:S04]  /*0650*/  UIADD3 UR7, UP1, UPT, UR4, UR13, URZ ;  /* 0x0000000d04077290 */ /* 0x000fc8000ff3e0ff */
[----:B------:R-:W-:Y:S02]  /*0660*/  UIADD3.X UR8, UPT, UPT, URZ, UR14, URZ, UP1, !UPT ;  /* 0x0000000eff087290 */ /* 0x000fe40008ffe4ff */
[----:B--2---:R-:W-:-:S04]  /*0670*/  ULEA UR10, UP1, UR7, UR10, 0x3 ;  /* 0x0000000a070a7291 */ /* 0x004fc8000f8218ff */
[----:B------:R-:W-:Y:S02]  /*0680*/  ULEA.HI.X UR8, UR7, UR11, UR8, 0x3, UP1 ;  /* 0x0000000b07087291 */ /* 0x000fe400088f1c08 */
[----:B------:R-:W-:-:S04]  /*0690*/  IMAD.U32 R2, RZ, RZ, UR10 ;  /* 0x0000000aff027e24 */ /* 0x000fc8000f8e00ff */
[----:B------:R-:W-:-:S05]  /*06a0*/  IMAD.U32 R3, RZ, RZ, UR8 ;  /* 0x00000008ff037e24 */ /* 0x000fca000f8e00ff */
[----:B01----:R-:W2:Y:S04]  /*06b0*/  LDG.E.64 R4, desc[UR18][R2.64] ;  /* 0x0000001202047981 */ /* 0x003ea8000c1e1b00 */
[----:B------:R-:W2:Y:S04]  /*06c0*/  LDG.E.64 R6, desc[UR18][R2.64+0x8] ;  /* 0x0000081202067981 */ /* 0x000ea8000c1e1b00 */
[----:B------:R-:W3:Y:S04]  /*06d0*/  LDG.E.64 R8, desc[UR18][R2.64+0x10] ;  /* 0x0000101202087981 */ /* 0x000ee8000c1e1b00 */
[----:B------:R-:W3:Y:S01]  /*06e0*/  LDG.E.64 R10, desc[UR18][R2.64+0x18] ;  /* 0x00001812020a7981 */ /* 0x000ee2000c1e1b00 */
[----:B------:R-:W0:Y:S01]  /*06f0*/  S2UR UR8, SR_CgaCtaId ;  /* 0x00000000000879c3 */ /* 0x000e220000008800 */
[----:B------:R-:W-:-:S02]  /*0700*/  UMOV UR7, 0x400 ;  /* 0x0000040000077882 */ /* 0x000fc40000000000 */
[----:B------:R-:W-:-:S04]  /*0710*/  UIADD3 UR7, UPT, UPT, UR7, 0x2000, URZ ;  /* 0x0000200007077890 */ /* 0x000fc8000fffe0ff */
[----:B0-----:R-:W-:-:S04]  /*0720*/  ULEA UR7, UR8, UR7, 0x18 ;  /* 0x0000000708077291 */ /* 0x001fc8000f8ec0ff */
[----:B------:R-:W-:Y:S02]  /*0730*/  ULEA UR7, UR4, UR7, 0x3 ;  /* 0x0000000704077291 */ /* 0x000fe4000f8e18ff */
[----:B------:R-:W-:-:S07]  /*0740*/  UIADD3 UR4, UPT, UPT, UR4, 0x4, URZ ;  /* 0x0000000404047890 */ /* 0x000fce000fffe0ff */
[----:B--2---:R2:W-:Y:S04]  /*0750*/  STS.128 [UR7], R4 ;  /* 0x00000004ff007988 */ /* 0x0045e80008000c07 */
[----:B---3--:R2:W-:Y:S02]  /*0760*/  STS.128 [UR7+0x10], R8 ;  /* 0x00001008ff007988 */ /* 0x0085e40008000c07 */
.L_x_6:
[----:B------:R-:W-:Y:S05]  /*0770*/  BRA.U !UP0, `(.L_x_2) ;  /* 0x0000003508107547 */ /* 0x000fea000b800000 */
[----:B------:R-:W3:Y:S01]  /*0780*/  LDCU.64 UR16, c[0x0][0x388] ;  /* 0x00007100ff1077ac */ /* 0x000ee20008000a00 */
[----:B------:R-:W-:-:S04]  /*0790*/  UIADD3 UR7, UP0, UPT, UR4, UR13, URZ ;  /* 0x0000000d04077290 */ /* 0x000fc8000ff1e0ff */
[----:B------:R-:W-:Y:S02]  /*07a0*/  UIADD3.X UR8, UPT, UPT, URZ, UR14, URZ, UP0, !UPT ;  /* 0x0000000eff087290 */ /* 0x000fe400087fe4ff */
[----:B---3--:R-:W-:-:S04]  /*07b0*/  ULEA UR9, UP0, UR7, UR16, 0x3 ;  /* 0x0000001007097291 */ /* 0x008fc8000f8018ff */
[----:B------:R-:W-:Y:S02]  /*07c0*/  ULEA.HI.X UR7, UR7, UR17, UR8, 0x3, UP0 ;  /* 0x0000001107077291 */ /* 0x000fe400080f1c08 */
[----:B------:R-:W-:-:S04]  /*07d0*/  IMAD.U32 R2, RZ, RZ, UR9 ;  /* 0x00000009ff027e24 */ /* 0x000fc8000f8e00ff */
[----:B------:R-:W-:-:S06]  /*07e0*/  IMAD.U32 R3, RZ, RZ, UR7 ;  /* 0x00000007ff037e24 */ /* 0x000fcc000f8e00ff */
[----:B------:R-:W3:Y:S01]  /*07f0*/  LDG.E.64 R2, desc[UR18][R2.64] ;  /* 0x0000001202027981 */ /* 0x000ee2000c1e1b00 */
[----:B------:R-:W4:Y:S01]  /*0800*/  S2UR UR8, SR_CgaCtaId ;  /* 0x00000000000879c3 */ /* 0x000f220000008800 */
[----:B------:R-:W-:Y:S01]  /*0810*/  UMOV UR7, 0x400 ;  /* 0x0000040000077882 */ /* 0x000fe20000000000 */
[----:B------:R-:W-:Y:S02]  /*0820*/  UISETP.NE.AND UP0, UPT, UR5, 0x1, UPT ;  /* 0x000000010500788c */ /* 0x000fe4000bf05270 */
[----:B------:R-:W-:-:S04]  /*0830*/  UIADD3 UR7, UPT, UPT, UR7, 0x2000, URZ ;  /* 0x0000200007077890 */ /* 0x000fc8000fffe0ff */
[----:B----4-:R-:W-:-:S04]  /*0840*/  ULEA UR9, UR8, UR7, 0x18 ;  /* 0x0000000708097291 */ /* 0x010fc8000f8ec0ff */
[----:B------:R-:W-:-:S09]  /*0850*/  ULEA UR7, UR4, UR9, 0x3 ;  /* 0x0000000904077291 */ /* 0x000fd2000f8e18ff */
[----:B---3--:R3:W-:Y:S01]  /*0860*/  STS.64 [UR7], R2 ;  /* 0x00000002ff007988 */ /* 0x0087e20008000a07 */
[----:B------:R-:W-:Y:S05]  /*0870*/  BRA.U !UP0, `(.L_x_2) ;  /* 0x0000003108d07547 */ /* 0x000fea000b800000 */
[----:B------:R-:W-:Y:S01]  /*0880*/  UIADD3 UR4, UPT, UPT, UR4, 0x1, URZ ;  /* 0x0000000104047890 */ /* 0x000fe2000fffe0ff */
[----:B------:R-:W-:-:S11]  /*0890*/  UMOV UR10, 0x1 ;  /* 0x00000001000a7882 */ /* 0x000fd60000000000 */
.L_x_7:
[----:B------:R-:W-:-:S04]  /*08a0*/  UIADD3 UR7, UP0, UPT, UR4, UR13, URZ ;  /* 0x0000000d04077290 */ /* 0x000fc8000ff1e0ff */
[----:B------:R-:W-:Y:S02]  /*08b0*/  UIADD3.X UR8, UPT, UPT, URZ, UR14, URZ, UP0, !UPT ;  /* 0x0000000eff087290 */ /* 0x000fe400087fe4ff */
[----:B------:R-:W-:-:S04]  /*08c0*/  ULEA UR11, UP0, UR7, UR16, 0x3 ;  /* 0x00000010070b7291 */ /* 0x000fc8000f8018ff */
[----:B------:R-:W-:Y:S02]  /*08d0*/  ULEA.HI.X UR7, UR7, UR17, UR8, 0x3, UP0 ;  /* 0x0000001107077291 */ /* 0x000fe400080f1c08 */
[----:B---34-:R-:W-:-:S04]  /*08e0*/  MOV R2, UR11 ;  /* 0x0000000b00027c02 */ /* 0x018fc80008000f00 */
[----:B------:R-:W-:-:S06]  /*08f0*/  IMAD.U32 R3, RZ, RZ, UR7 ;  /* 0x00000007ff037e24 */ /* 0x000fcc000f8e00ff */
[----:B------:R-:W3:Y:S01]  /*0900*/  LDG.E.64 R2, desc[UR18][R2.64] ;  /* 0x0000001202027981 */ /* 0x000ee2000c1e1b00 */
[----:B------:R-:W-:Y:S02]  /*0910*/  ULEA UR7, UR4, UR9, 0x3 ;  /* 0x0000000904077291 */ /* 0x000fe4000f8e18ff */
[----:B------:R-:W-:Y:S02]  /*0920*/  UIADD3 UR10, UPT, UPT, UR10, 0x1, URZ ;  /* 0x000000010a0a7890 */ /* 0x000fe4000fffe0ff */
[----:B------:R-:W-:Y:S02]  /*0930*/  UIADD3 UR4, UPT, UPT, UR4, 0x1, URZ ;  /* 0x0000000104047890 */ /* 0x000fe4000fffe0ff */
[----:B------:R-:W-:-:S03]  /*0940*/  UISETP.NE.AND UP0, UPT, UR10, UR5, UPT ;  /* 0x000000050a00728c */ /* 0x000fc6000bf05270 */
[----:B---3--:R4:W-:Y:S06]  /*0950*/  STS.64 [UR7], R2 ;  /* 0x00000002ff007988 */ /* 0x0089ec0008000a07 */
[----:B------:R-:W-:Y:S05]  /*0960*/  BRA.U UP0, `(.L_x_7) ;  /* 0xfffffffd00cc7547 */ /* 0x000fea000b83ffff */
[----:B------:R-:W-:Y:S05]  /*0970*/  BRA `(.L_x_2) ;  /* 0x0000003000907947 */ /* 0x000fea0003800000 */
.L_x_270:
[----:B------:R-:W0:Y:S02]  /*0980*/  LDCU UR5, c[0x0][0x398] ;  /* 0x00007300ff0577ac */ /* 0x000e240008000800 */
[----:B0-----:R-:W-:-:S09]  /*0990*/  UISETP.GE.AND UP0, UPT, UR5, 0x1, UPT ;  /* 0x000000010500788c */ /* 0x001fd2000bf06270 */
[----:B------:R-:W-:Y:S05]  /*09a0*/  BRA.U !UP0, `(.L_x_2) ;  /* 0x0000003108847547 */ /* 0x000fea000b800000 */
[----:B------:R-:W-:Y:S01]  /*09b0*/  UIADD3 UR4, UPT, UPT, UR5, -0x1, URZ ;  /* 0xffffffff05047890 */ /* 0x000fe2000fffe0ff */
[----:B------:R-:W-:Y:S01]  /*09c0*/  IMAD.MOV.U32 R0, RZ, RZ, RZ ;  /* 0x000000ffff007224 */ /* 0x000fe200078e00ff */
[----:B------:R-:W-:Y:S02]  /*09d0*/  ULOP3.LUT UR8, UR5, 0xf, URZ, 0xc0, !UPT ;  /* 0x0000000f05087892 */ /* 0x000fe4000f8ec0ff */
[----:B------:R-:W-:Y:S02]  /*09e0*/  UISETP.GE.U32.AND UP0, UPT, UR4, 0xf, UPT ;  /* 0x0000000f0400788c */ /* 0x000fe4000bf06070 */
[----:B------:R-:W-:-:S07]  /*09f0*/  UISETP.NE.AND UP1, UPT, UR8, URZ, UPT ;  /* 0x000000ff0800728c */ /* 0x000fce000bf25270 */
[----:B------:R-:W-:Y:S05]  /*0a00*/  BRA.U !UP0, `(.L_x_8) ;  /* 0x0000000108907547 */ /* 0x000fea000b800000 */
[----:B------:R-:W0:Y:S01]  /*0a10*/  S2UR UR7, SR_CgaCtaId ;  /* 0x00000000000779c3 */ /* 0x000e220000008800 */
[----:B------:R-:W-:Y:S01]  /*0a20*/  ULOP3.LUT UR9, UR5, 0x7ffffff0, URZ, 0xc0, !UPT ;  /* 0x7ffffff005097892 */ /* 0x000fe2000f8ec0ff */
[----:B------:R-:W-:Y:S01]  /*0a30*/  IMAD.MOV.U32 R37, RZ, RZ, RZ ;  /* 0x000000ffff257224 */ /* 0x000fe200078e00ff */
[----:B------:R-:W-:-:S04]  /*0a40*/  UMOV UR4, 0x400 ;  /* 0x0000040000047882 */ /* 0x000fc80000000000 */
[----:B------:R-:W-:Y:S01]  /*0a50*/  IMAD.U32 R0, RZ, RZ, UR9 ;  /* 0x00000009ff007e24 */ /* 0x000fe2000f8e00ff */
[----:B0-----:R-:W-:-:S12]  /*0a60*/  ULEA UR4, UR7, UR4, 0x18 ;  /* 0x0000000407047291 */ /* 0x001fd8000f8ec0ff */
.L_x_9:
[----:B0-----:R-:W0:Y:S02]  /*0a70*/  LDC.64 R2, c[0x0][0x388] ;  /* 0x0000e200ff027b82 */ /* 0x001e240000000a00 */
[----:B0-----:R-:W-:-:S05]  /*0a80*/  IMAD.WIDE.U32 R2, R37, 0x8, R2 ;  /* 0x0000000825027825 */ /* 0x001fca00078e0002 */
[----:B------:R-:W2:Y:S04]  /*0a90*/  LDG.E.64 R4, desc[UR18][R2.64] ;  /* 0x0000001202047981 */ /* 0x000ea8000c1e1b00 */
        /* <DEDUP_REMOVED lines=15> */
[----:B------:R-:W-:-:S02]  /*0b90*/  LEA R39, R37, UR4, 0x3 ;  /* 0x0000000425277c11 */ /* 0x000fc4000f8e18ff */
[----:B------:R-:W-:-:S04]  /*0ba0*/  IADD3 R37, PT, PT, R37, 0x10, RZ ;  /* 0x0000001025257810 */ /* 0x000fc80007ffe0ff */
[----:B------:R-:W-:Y:S01]  /*0bb0*/  ISETP.NE.AND P0, PT, R37, R0, PT ;  /* 0x000000002500720c */ /* 0x000fe20003f05270 */
[----:B--2---:R0:W-:Y:S04]  /*0bc0*/  STS.128 [R39], R4 ;  /* 0x0000000427007388 */ /* 0x0041e80000000c00 */
[----:B---3--:R0:W-:Y:S04]  /*0bd0*/  STS.128 [R39+0x10], R8 ;  /* 0x0000100827007388 */ /* 0x0081e80000000c00 */
[----:B----4-:R0:W-:Y:S04]  /*0be0*/  STS.128 [R39+0x20], R12 ;  /* 0x0000200c27007388 */ /* 0x0101e80000000c00 */
[----:B-----5:R0:W-:Y:S04]  /*0bf0*/  STS.128 [R39+0x30], R16 ;  /* 0x0000301027007388 */ /* 0x0201e80000000c00 */
[----:B------:R0:W-:Y:S04]  /*0c00*/  STS.128 [R39+0x40], R20 ;  /* 0x0000401427007388 */ /* 0x0001e80000000c00 */
[----:B------:R0:W-:Y:S04]  /*0c10*/  STS.128 [R39+0x50], R24 ;  /* 0x0000501827007388 */ /* 0x0001e80000000c00 */
[----:B------:R0:W-:Y:S04]  /*0c20*/  STS.128 [R39+0x60], R28 ;  /* 0x0000601c27007388 */ /* 0x0001e80000000c00 */
[----:B------:R0:W-:Y:S01]  /*0c30*/  STS.128 [R39+0x70], R32 ;  /* 0x0000702027007388 */ /* 0x0001e20000000c00 */
[----:B------:R-:W-:Y:S05]  /*0c40*/  @P0 BRA `(.L_x_9) ;  /* 0xfffffffc00880947 */ /* 0x000fea000383ffff */
.L_x_8:
[----:B------:R-:W-:Y:S05]  /*0c50*/  BRA.U !UP1, `(.L_x_2) ;  /* 0x0000002d09d87547 */ /* 0x000fea000b800000 */
[----:B------:R-:W-:Y:S02]  /*0c60*/  UISETP.GE.U32.AND UP0, UPT, UR8, 0x8, UPT ;  /* 0x000000080800788c */ /* 0x000fe4000bf06070 */
[----:B------:R-:W-:-:S04]  /*0c70*/  ULOP3.LUT UR4, UR5, 0x7, URZ, 0xc0, !UPT ;  /* 0x0000000705047892 */ /* 0x000fc8000f8ec0ff */
[----:B------:R-:W-:-:S03]  /*0c80*/  UISETP.NE.AND UP1, UPT, UR4, URZ, UPT ;  /* 0x000000ff0400728c */ /* 0x000fc6000bf25270 */
[----:B------:R-:W-:Y:S08]  /*0c90*/  BRA.U !UP0, `(.L_x_10) ;  /* 0x00000001084c7547 */ /* 0x000ff0000b800000 */
[----:B------:R-:W1:Y:S02]  /*0ca0*/  LDC.64 R2, c[0x0][0x388] ;  /* 0x0000e200ff027b82 */ /* 0x000e640000000a00 */
[----:B-1----:R-:W-:-:S05]  /*0cb0*/  IMAD.WIDE.U32 R2, R0, 0x8, R2 ;  /* 0x0000000800027825 */ /* 0x002fca00078e0002 */
        /* <DEDUP_REMOVED lines=8> */
[----:B------:R-:W-:Y:S01]  /*0d40*/  MOV R20, 0x400 ;  /* 0x0000040000147802 */ /* 0x000fe20000000f00 */
[----:B------:R-:W0:Y:S03]  /*0d50*/  S2R R21, SR_CgaCtaId ;  /* 0x0000000000157919 */ /* 0x000e260000008800 */
[----:B0-----:R-:W-:-:S05]  /*0d60*/  LEA R21, R21, R20, 0x18 ;  /* 0x0000001415157211 */ /* 0x001fca00078ec0ff */
[C---:B------:R-:W-:Y:S02]  /*0d70*/  IMAD R21, R0.reuse, 0x8, R21 ;  /* 0x0000000800157824 */ /* 0x040fe400078e0215 */
[----:B------:R-:W-:-:S03]  /*0d80*/  VIADD R0, R0, 0x8 ;  /* 0x0000000800007836 */ /* 0x000fc60000000000 */
[----:B--2---:R1:W-:Y:S04]  /*0d90*/  STS.128 [R21], R4 ;  /* 0x0000000415007388 */ /* 0x0043e80000000c00 */
[----:B---3--:R1:W-:Y:S04]  /*0da0*/  STS.128 [R21+0x10], R8 ;  /* 0x0000100815007388 */ /* 0x0083e80000000c00 */
[----:B----4-:R1:W-:Y:S04]  /*0db0*/  STS.128 [R21+0x20], R12 ;  /* 0x0000200c15007388 */ /* 0x0103e80000000c00 */
[----:B-----5:R1:W-:Y:S02]  /*0dc0*/  STS.128 [R21+0x30], R16 ;  /* 0x0000301015007388 */ /* 0x0203e40000000c00 */
.L_x_10:
[----:B------:R-:W-:Y:S05]  /*0dd0*/  BRA.U !UP1, `(.L_x_2) ;  /* 0x0000002d09787547 */ /* 0x000fea000b800000 */
[----:B------:R-:W-:Y:S02]  /*0de0*/  UISETP.GE.U32.AND UP0, UPT, UR4, 0x4, UPT ;  /* 0x000000040400788c */ /* 0x000fe4000bf06070 */
[----:B------:R-:W-:-:S04]  /*0df0*/  ULOP3.LUT UR5, UR5, 0x3, URZ, 0xc0, !UPT ;  /* 0x0000000305057892 */ /* 0x000fc8000f8ec0ff */
[----:B------:R-:W-:-:S03]  /*0e00*/  UISETP.NE.AND UP1, UPT, UR5, URZ, UPT ;  /* 0x000000ff0500728c */ /* 0x000fc6000bf25270 */
[----:B------:R-:W-:Y:S08]  /*0e10*/  BRA.U !UP0, `(.L_x_11) ;  /* 0x0000000108347547 */ /* 0x000ff0000b800000 */
[----:B------:R-:W2:Y:S02]  /*0e20*/  LDC.64 R2, c[0x0][0x388] ;  /* 0x0000e200ff027b82 */ /* 0x000ea40000000a00 */
[----:B--2---:R-:W-:-:S05]  /*0e30*/  IMAD.WIDE.U32 R2, R0, 0x8, R2 ;  /* 0x0000000800027825 */ /* 0x004fca00078e0002 */
[----:B01----:R-:W2:Y:S04]  /*0e40*/  LDG.E.64 R4, desc[UR18][R2.64] ;  /* 0x0000001202047981 */ /* 0x003ea8000c1e1b00 */
[----:B------:R-:W2:Y:S04]  /*0e50*/  LDG.E.64 R6, desc[UR18][R2.64+0x8] ;  /* 0x0000081202067981 */ /* 0x000ea8000c1e1b00 */
[----:B------:R-:W3:Y:S04]  /*0e60*/  LDG.E.64 R8, desc[UR18][R2.64+0x10] ;  /* 0x0000101202087981 */ /* 0x000ee8000c1e1b00 */
[----:B------:R-:W3:Y:S01]  /*0e70*/  LDG.E.64 R10, desc[UR18][R2.64+0x18] ;  /* 0x00001812020a7981 */ /* 0x000ee2000c1e1b00 */
[----:B------:R-:W-:Y:S01]  /*0e80*/  MOV R12, 0x400 ;  /* 0x00000400000c7802 */ /* 0x000fe20000000f00 */
[----:B------:R-:W0:Y:S03]  /*0e90*/  S2R R13, SR_CgaCtaId ;  /* 0x00000000000d7919 */ /* 0x000e260000008800 */
[----:B0-----:R-:W-:-:S05]  /*0ea0*/  LEA R13, R13, R12, 0x18 ;  /* 0x0000000c0d0d7211 */ /* 0x001fca00078ec0ff */
[C---:B------:R-:W-:Y:S02]  /*0eb0*/  IMAD R13, R0.reuse, 0x8, R13 ;  /* 0x00000008000d7824 */ /* 0x040fe400078e020d */
[----:B------:R-:W-:-:S03]  /*0ec0*/  VIADD R0, R0, 0x4 ;  /* 0x0000000400007836 */ /* 0x000fc60000000000 */
[----:B--2---:R2:W-:Y:S04]  /*0ed0*/  STS.128 [R13], R4 ;  /* 0x000000040d007388 */ /* 0x0045e80000000c00 */
[----:B---3--:R2:W-:Y:S02]  /*0ee0*/  STS.128 [R13+0x10], R8 ;  /* 0x000010080d007388 */ /* 0x0085e40000000c00 */
.L_x_11:
[----:B------:R-:W-:Y:S05]  /*0ef0*/  BRA.U !UP1, `(.L_x_2) ;  /* 0x0000002d09307547 */ /* 0x000fea000b800000 */
[----:B012---:R-:W0:Y:S02]  /*0f00*/  LDC.64 R4, c[0x0][0x388] ;  /* 0x0000e200ff047b82 */ /* 0x007e240000000a00 */
[----:B0-----:R-:W-:-:S06]  /*0f10*/  IMAD.WIDE.U32 R2, R0, 0x8, R4 ;  /* 0x0000000800027825 */ /* 0x001fcc00078e0004 */
[----:B------:R-:W2:Y:S01]  /*0f20*/  LDG.E.64 R2, desc[UR18][R2.64] ;  /* 0x0000001202027981 */ /* 0x000ea2000c1e1b00 */
[----:B------:R-:W-:Y:S01]  /*0f30*/  MOV R6, 0x400 ;  /* 0x0000040000067802 */ /* 0x000fe20000000f00 */
[----:B------:R-:W-:Y:S01]  /*0f40*/  UISETP.NE.AND UP0, UPT, UR5, 0x1, UPT ;  /* 0x000000010500788c */ /* 0x000fe2000bf05270 */
[----:B------:R-:W0:Y:S02]  /*0f50*/  S2R R7, SR_CgaCtaId ;  /* 0x0000000000077919 */ /* 0x000e240000008800 */
[----:B0-----:R-:W-:-:S04]  /*0f60*/  LEA R6, R7, R6, 0x18 ;  /* 0x0000000607067211 */ /* 0x001fc800078ec0ff */
[----:B------:R-:W-:-:S05]  /*0f70*/  LEA R7, R0, R6, 0x3 ;  /* 0x0000000600077211 */ /* 0x000fca00078e18ff */
[----:B--2---:R0:W-:Y:S01]  /*0f80*/  STS.64 [R7], R2 ;  /* 0x0000000207007388 */ /* 0x0041e20000000a00 */
[----:B------:R-:W-:Y:S05]  /*0f90*/  BRA.U !UP0, `(.L_x_2) ;  /* 0x0000002d08087547 */ /* 0x000fea000b800000 */
[----:B------:R-:W-:Y:S01]  /*0fa0*/  VIADD R9, R0, 0x1 ;  /* 0x0000000100097836 */ /* 0x000fe20000000000 */
[----:B------:R-:W-:-:S06]  /*0fb0*/  UMOV UR4, 0x1 ;  /* 0x0000000100047882 */ /* 0x000fcc0000000000 */
.L_x_12:
[----:B01----:R-:W-:-:S06]  /*0fc0*/  IMAD.WIDE.U32 R2, R9, 0x8, R4 ;  /* 0x0000000809027825 */ /* 0x003fcc00078e0004 */
[----:B------:R-:W2:Y:S01]  /*0fd0*/  LDG.E.64 R2, desc[UR18][R2.64] ;  /* 0x0000001202027981 */ /* 0x000ea2000c1e1b00 */
[C---:B------:R-:W-:Y:S01]  /*0fe0*/  IMAD R7, R9.reuse, 0x8, R6 ;  /* 0x0000000809077824 */ /* 0x040fe200078e0206 */
[----:B------:R-:W-:Y:S01]  /*0ff0*/  UIADD3 UR4, UPT, UPT, UR4, 0x1, URZ ;  /* 0x0000000104047890 */ /* 0x000fe2000fffe0ff */
[----:B------:R-:W-:-:S03]  /*1000*/  VIADD R9, R9, 0x1 ;  /* 0x0000000109097836 */ /* 0x000fc60000000000 */
[----:B------:R-:W-:Y:S01]  /*1010*/  UISETP.NE.AND UP0, UPT, UR4, UR5, UPT ;  /* 0x000000050400728c */ /* 0x000fe2000bf05270 */
[----:B--2---:R1:W-:Y:S08]  /*1020*/  STS.64 [R7], R2 ;  /* 0x0000000207007388 */ /* 0x0043f00000000a00 */
[----:B------:R-:W-:Y:S05]  /*1030*/  BRA.U UP0, `(.L_x_12) ;  /* 0xfffffffd00e07547 */ /* 0x000fea000b83ffff */
[----:B------:R-:W-:Y:S05]  /*1040*/  BRA `(.L_x_2) ;  /* 0x0000002800dc7947 */ /* 0x000fea0003800000 */
.L_x_271:
[----:B------:R-:W0:Y:S02]  /*1050*/  LDCU UR12, c[0x0][0x398] ;  /* 0x00007300ff0c77ac */ /* 0x000e240008000800 */
[----:B0-----:R-:W-:-:S09]  /*1060*/  UISETP.GE.AND UP0, UPT, UR12, 0x1, UPT ;  /* 0x000000010c00788c */ /* 0x001fd2000bf06270 */
[----:B------:R-:W-:Y:S05]  /*1070*/  BRA.U !UP0, `(.L_x_2) ;  /* 0x0000002908d07547 */ /* 0x000fea000b800000 */
[----:B------:R-:W-:Y:S02]  /*1080*/  UIADD3 UR4, UPT, UPT, UR12, -0x1, URZ ;  /* 0xffffffff0c047890 */ /* 0x000fe4000fffe0ff */
[----:B------:R-:W-:Y:S02]  /*1090*/  ULOP3.LUT UR13, UR12, 0xf, URZ, 0xc0, !UPT ;  /* 0x0000000f0c0d7892 */ /* 0x000fe4000f8ec0ff */
[----:B------:R-:W-:Y:S02]  /*10a0*/  UISETP.GE.U32.AND UP1, UPT, UR4, 0xf, UPT ;  /* 0x0000000f0400788c */ /* 0x000fe4000bf26070 */
[----:B------:R-:W-:Y:S01]  /*10b0*/  UISETP.NE.AND UP0, UPT, UR13, URZ, UPT ;  /* 0x000000ff0d00728c */ /* 0x000fe2000bf05270 */
[----:B------:R-:W-:Y:S01]  /*10c0*/  UMOV UR4, URZ ;  /* 0x000000ff00047c82 */ /* 0x000fe20008000000 */
[----:B------:R-:W-:-:S05]  /*10d0*/  USHF.R.S32.HI UR10, URZ, 0x1f, UR12 ;  /* 0x0000001fff0a7899 */ /* 0x000fca000801140c */
[----:B------:R-:W-:Y:S07]  /*10e0*/  BRA.U !UP1, `(.L_x_13) ;  /* 0x0000000109a47547 */ /* 0x000fee000b800000 */
[----:B------:R-:W0:Y:S01]  /*10f0*/  S2UR UR7, SR_CgaCtaId ;  /* 0x00000000000779c3 */ /* 0x000e220000008800 */
[----:B------:R-:W-:Y:S01]  /*1100*/  UMOV UR5, 0x400 ;  /* 0x0000040000057882 */ /* 0x000fe20000000000 */
[----:B------:R-:W1:Y:S01]  /*1110*/  LDCU.64 UR14, c[0x0][0x388] ;  /* 0x00007100ff0e77ac */ /* 0x000e620008000a00 */
[----:B------:R-:W-:Y:S02]  /*1120*/  UIADD3 UR5, UPT, UPT, UR5, 0x1000, URZ ;  /* 0x0000100005057890 */ /* 0x000fe4000fffe0ff */
[----:B------:R-:W-:Y:S02]  /*1130*/  ULOP3.LUT UR4, UR12, 0x7ffffff0, URZ, 0xc0, !UPT ;  /* 0x7ffffff00c047892 */ /* 0x000fe4000f8ec0ff */
[----:B0-----:R-:W-:-:S03]  /*1140*/  ULEA UR7, UR7, UR5, 0x18 ;  /* 0x0000000507077291 */ /* 0x001fc6000f8ec0ff */
[----:B-1----:R-:W-:-:S09]  /*1150*/  UMOV UR5, URZ ;  /* 0x000000ff00057c82 */ /* 0x002fd20008000000 */
.L_x_14:
[----:B------:R-:W-:-:S04]  /*1160*/  UIADD3 UR8, UP1, UPT, UR5, UR12, URZ ;  /* 0x0000000c05087290 */ /* 0x000fc8000ff3e0ff */
[----:B------:R-:W-:Y:S02]  /*1170*/  UIADD3.X UR9, UPT, UPT, URZ, UR10, URZ, UP1, !UPT ;  /* 0x0000000aff097290 */ /* 0x000fe40008ffe4ff */
[----:B------:R-:W-:-:S04]  /*1180*/  ULEA UR11, UP1, UR8, UR14, 0x3 ;  /* 0x0000000e080b7291 */ /* 0x000fc8000f8218ff */
        /* <DEDUP_REMOVED lines=31> */
.L_x_13:
        /* <DEDUP_REMOVED lines=30> */
.L_x_15:
        /* <DEDUP_REMOVED lines=24> */
.L_x_16:
[----:B------:R-:W-:Y:S05]  /*16e0*/  BRA.U !UP0, `(.L_x_2) ;  /* 0x0000002508347547 */ /* 0x000fea000b800000 */
[----:B------:R-:W3:Y:S01]  /*16f0*/  LDCU.64 UR14, c[0x0][0x388] ;  /* 0x00007100ff0e77ac */ /* 0x000ee20008000a00 */
[----:B------:R-:W-:-:S04]  /*1700*/  UIADD3 UR5, UP0, UPT, UR4, UR12, URZ ;  /* 0x0000000c04057290 */ /* 0x000fc8000ff1e0ff */
[----:B------:R-:W-:Y:S02]  /*1710*/  UIADD3.X UR7, UPT, UPT, URZ, UR10, URZ, UP0, !UPT ;  /* 0x0000000aff077290 */ /* 0x000fe400087fe4ff */
[----:B---3--:R-:W-:-:S04]  /*1720*/  ULEA UR8, UP0, UR5, UR14, 0x3 ;  /* 0x0000000e05087291 */ /* 0x008fc8000f8018ff */
[----:B------:R-:W-:Y:S02]  /*1730*/  ULEA.HI.X UR5, UR5, UR15, UR7, 0x3, UP0 ;  /* 0x0000000f05057291 */ /* 0x000fe400080f1c07 */
[----:B------:R-:W-:-:S04]  /*1740*/  MOV R2, UR8 ;  /* 0x0000000800027c02 */ /* 0x000fc80008000f00 */
        /* <DEDUP_REMOVED lines=12> */
.L_x_17:
[----:B------:R-:W-:-:S04]  /*1810*/  UIADD3 UR5, UP0, UPT, UR4, UR12, URZ ;  /* 0x0000000c04057290 */ /* 0x000fc8000ff1e0ff */
[----:B------:R-:W-:Y:S02]  /*1820*/  UIADD3.X UR7, UPT, UPT, URZ, UR10, URZ, UP0, !UPT ;  /* 0x0000000aff077290 */ /* 0x000fe400087fe4ff */
[----:B------:R-:W-:-:S04]  /*1830*/  ULEA UR11, UP0, UR5, UR14, 0x3 ;  /* 0x0000000e050b7291 */ /* 0x000fc8000f8018ff */
[----:B------:R-:W-:Y:S02]  /*1840*/  ULEA.HI.X UR5, UR5, UR15, UR7, 0x3, UP0 ;  /* 0x0000000f05057291 */ /* 0x000fe400080f1c07 */
[----:B---34-:R-:W-:-:S04]  /*1850*/  IMAD.U32 R2, RZ, RZ, UR11 ;  /* 0x0000000bff027e24 */ /* 0x018fc8000f8e00ff */
        /* <DEDUP_REMOVED lines=9> */
.L_x_1:
[----:B------:R-:W-:-:S13]  /*18f0*/  ISETP.GT.AND P0, PT, R45, 0x4, PT ;  /* 0x000000042d00780c */ /* 0x000fda0003f04270 */
[----:B------:R-:W-:Y:S05]  /*1900*/  @P0 BRA `(.L_x_18) ;  /* 0x0000001000700947 */ /* 0x000fea0003800000 */
[----:B------:R-:W-:-:S05]  /*1910*/  IMAD.MOV.U32 R0, RZ, RZ, -0x3 ;  /* 0xfffffffdff007424 */ /* 0x000fca00078e00ff */
[----:B------:R-:W-:-:S04]  /*1920*/  VIADDMNMX.U32 R0, R45, R0, 0x2, PT ;  /* 0x000000022d007446 */ /* 0x000fc80003800000 */
[----:B------:R-:W-:-:S04]  /*1930*/  SHF.L.U32 R0, R0, 0x2, RZ ;  /* 0x0000000200007819 */ /* 0x000fc800000006ff */
[----:B------:R-:W0:Y:S02]  /*1940*/  LDC R2, c[0x2][R0+0x10] ;  /* 0x0080040000027b82 */ /* 0x000e240000000800 */
[----:B0-----:R-:W-:-:S04]  /*1950*/  SHF.R.S32.HI R3, RZ, 0x1f, R2 ;  /* 0x0000001fff037819 */ /* 0x001fc80000011402 */
.L_x_274:
[----:B------:R-:W-:Y:S05]  /*1960*/  BRX R2 -0x1970                                                                      (*"BRANCH_TARGETS .L_x_275,.L_x_276,.L_x_2"*) ;  /* 0xffffffe402a47949 */ /* 0x000fea000383ffff */
.L_x_276:
        /* <DEDUP_REMOVED lines=18> */
.L_x_20:
        /* <DEDUP_REMOVED lines=34> */
.L_x_19:
        /* <DEDUP_REMOVED lines=30> */
.L_x_21:
        /* <DEDUP_REMOVED lines=10> */
[----:B------:R-:W-:-:S04]  /*1f30*/  MOV R2, UR8 ;  /* 0x0000000800027c02 */ /* 0x000fc80008000f00 */
        /* <DEDUP_REMOVED lines=13> */
.L_x_22:
        /* <DEDUP_REMOVED lines=19> */
.L_x_23:
[----:B------:R-:W-:-:S04]  /*2140*/  UIADD3 UR5, UP0, UPT, UR4, UR11, URZ ;  /* 0x0000000b04057290 */ /* 0x000fc8000ff1e0ff */
[----:B------:R-:W-:Y:S02]  /*2150*/  UIADD3.X UR7, UPT, UPT, URZ, UR12, URZ, UP0, !UPT ;  /* 0x0000000cff077290 */ /* 0x000fe400087fe4ff */
[----:B------:R-:W-:-:S04]  /*2160*/  ULEA UR13, UP0, UR5, UR14, 0x3 ;  /* 0x0000000e050d7291 */ /* 0x000fc8000f8018ff */
[----:B------:R-:W-:Y:S02]  /*2170*/  ULEA.HI.X UR5, UR5, UR15, UR7, 0x3, UP0 ;  /* 0x0000000f05057291 */ /* 0x000fe400080f1c07 */
[----:B---34-:R-:W-:-:S04]  /*2180*/  IMAD.U32 R2, RZ, RZ, UR13 ;  /* 0x0000000dff027e24 */ /* 0x018fc8000f8e00ff */
[----:B------:R-:W-:-:S06]  /*2190*/  MOV R3, UR5 ;  /* 0x0000000500037c02 */ /* 0x000fcc0008000f00 */
        /* <DEDUP_REMOVED lines=8> */
.L_x_275:
[----:B------:R-:W0:Y:S02]  /*2220*/  LDCU UR10, c[0x0][0x398] ;  /* 0x00007300ff0a77ac */ /* 0x000e240008000800 */
[----:B0-----:R-:W-:-:S09]  /*2230*/  UISETP.GE.AND UP0, UPT, UR10, 0x1, UPT ;  /* 0x000000010a00788c */ /* 0x001fd2000bf06270 */
[----:B------:R-:W-:Y:S05]  /*2240*/  BRA.U !UP0, `(.L_x_2) ;  /* 0x00000019085c7547 */ /* 0x000fea000b800000 */
[----:B------:R-:W-:Y:S02]  /*2250*/  UIADD3 UR4, UPT, UPT, UR10, -0x1, URZ ;  /* 0xffffffff0a047890 */ /* 0x000fe4000fffe0ff */
[----:B------:R-:W-:Y:S02]  /*2260*/  ULOP3.LUT UR14, UR10, 0xf, URZ, 0xc0, !UPT ;  /* 0x0000000f0a0e7892 */ /* 0x000fe4000f8ec0ff */
[----:B------:R-:W-:Y:S02]  /*2270*/  UISETP.GE.U32.AND UP1, UPT, UR4, 0xf, UPT ;  /* 0x0000000f0400788c */ /* 0x000fe4000bf26070 */
[----:B------:R-:W-:Y:S02]  /*2280*/  UIMAD UR11, UR10, 0x3, URZ ;  /* 0x000000030a0b78a4 */ /* 0x000fe4000f8e02ff */
        /* <DEDUP_REMOVED lines=11> */
.L_x_25:
        /* <DEDUP_REMOVED lines=34> */
.L_x_24:
        /* <DEDUP_REMOVED lines=30> */
.L_x_26:
        /* <DEDUP_REMOVED lines=24> */
.L_x_27:
        /* <DEDUP_REMOVED lines=19> */
.L_x_28:
        /* <DEDUP_REMOVED lines=14> */
.L_x_18:
[----:B------:R-:W-:-:S05]  /*2ad0*/  IMAD.MOV.U32 R0, RZ, RZ, -0x5 ;  /* 0xfffffffbff007424 */ /* 0x000fca00078e00ff */
[----:B------:R-:W-:-:S05]  /*2ae0*/  VIADDMNMX.U32 R0, R45, R0, 0x2, PT ;  /* 0x000000022d007446 */ /* 0x000fca0003800000 */
[----:B------:R-:W-:-:S04]  /*2af0*/  IMAD.SHL.U32 R0, R0, 0x4, RZ ;  /* 0x0000000400007824 */ /* 0x000fc800078e00ff */
[----:B------:R-:W0:Y:S02]  /*2b00*/  LDC R2, c[0x2][R0+0x1c] ;  /* 0x0080070000027b82 */ /* 0x000e240000000800 */
[----:B0-----:R-:W-:-:S04]  /*2b10*/  SHF.R.S32.HI R3, RZ, 0x1f, R2 ;  /* 0x0000001fff037819 */ /* 0x001fc80000011402 */
.L_x_278:
[----:B------:R-:W-:Y:S05]  /*2b20*/  BRX R2 -0x2b30                                                                      (*"BRANCH_TARGETS .L_x_279,.L_x_280,.L_x_2"*) ;  /* 0xffffffd402347949 */ /* 0x000fea000383ffff */
.L_x_280:
        /* <DEDUP_REMOVED lines=18> */
.L_x_30:
        /* <DEDUP_REMOVED lines=34> */
.L_x_29:
        /* <DEDUP_REMOVED lines=10> */
[----:B------:R-:W-:-:S04]  /*2f10*/  MOV R2, UR8 ;  /* 0x0000000800027c02 */ /* 0x000fc80008000f00 */
[----:B------:R-:W-:-:S05]  /*2f20*/  IMAD.U32 R3, RZ, RZ, UR7 ;  /* 0x00000007ff037e24 */ /* 0x000fca000f8e00ff */
[----:B0-----:R-:W2:Y:S04]  /*2f30*/  LDG.E.64 R18, desc[UR18][R2.64] ;  /* 0x0000001202127981 */ /* 0x001ea8000c1e1b00 */
[----:B------:R-:W3:Y:S04]  /*2f40*/  LDG.E.64 R4, desc[UR18][R2.64+0x8] ;  /* 0x0000081202047981 */ /* 0x000ee8000c1e1b00 */
[----:B------:R-:W4:Y:S04]  /*2f50*/  LDG.E.64 R6, desc[UR18][R2.64+0x10] ;  /* 0x0000101202067981 */ /* 0x000f28000c1e1b00 */
[----:B------:R-:W5:Y:S04]  /*2f60*/  LDG.E.64 R8, desc[UR18][R2.64+0x18] ;  /* 0x0000181202087981 */ /* 0x000f68000c1e1b00 */
[----:B------:R-:W5:Y:S04]  /*2f70*/  LDG.E.64 R10, desc[UR18][R2.64+0x20] ;  /* 0x00002012020a7981 */ /* 0x000f68000c1e1b00 */
[----:B------:R-:W5:Y:S04]  /*2f80*/  LDG.E.64 R12, desc[UR18][R2.64+0x28] ;  /* 0x00002812020c7981 */ /* 0x000f68000c1e1b00 */
        /* <DEDUP_REMOVED lines=8> */
[----:B--2---:R1:W-:Y:S04]  /*3010*/  STS.64 [UR5], R18 ;  /* 0x00000012ff007988 */ /* 0x0043e80008000a05 */
[----:B---3--:R1:W-:Y:S04]  /*3020*/  STS.64 [UR5+0x8], R4 ;  /* 0x00000804ff007988 */ /* 0x0083e80008000a05 */
[----:B----4-:R1:W-:Y:S04]  /*3030*/  STS.64 [UR5+0x10], R6 ;  /* 0x00001006ff007988 */ /* 0x0103e80008000a05 */
[----:B-----5:R1:W-:Y:S04]  /*3040*/  STS.64 [UR5+0x18], R8 ;  /* 0x00001808ff007988 */ /* 0x0203e80008000a05 */
[----:B------:R1:W-:Y:S04]  /*3050*/  STS.64 [UR5+0x20], R10 ;  /* 0x0000200aff007988 */ /* 0x0003e80008000a05 */
[----:B------:R1:W-:Y:S04]  /*3060*/  STS.64 [UR5+0x28], R12 ;  /* 0x0000280cff007988 */ /* 0x0003e80008000a05 */
[----:B------:R1:W-:Y:S04]  /*3070*/  STS.64 [UR5+0x30], R14 ;  /* 0x0000300eff007988 */ /* 0x0003e80008000a05 */
[----:B------:R1:W-:Y:S02]  /*3080*/  STS.64 [UR5+0x38], R16 ;  /* 0x00003810ff007988 */ /* 0x0003e40008000a05 */
.L_x_31:
        /* <DEDUP_REMOVED lines=13> */
[----:B------:R-:W3:Y:S04]  /*3160*/  LDG.E.64 R4, desc[UR18][R2.64+0x8] ;  /* 0x0000081202047981 */ /* 0x000ee8000c1e1b00 */
[----:B------:R-:W4:Y:S04]  /*3170*/  LDG.E.64 R6, desc[UR18][R2.64+0x10] ;  /* 0x0000101202067981 */ /* 0x000f28000c1e1b00 */
        /* <DEDUP_REMOVED lines=10> */
[----:B-----5:R2:W-:Y:S02]  /*3220*/  STS.64 [UR5+0x18], R8 ;  /* 0x00001808ff007988 */ /* 0x0205e40008000a05 */
.L_x_32:
[----:B------:R-:W-:Y:S05]  /*3230*/  BRA.U !UP0, `(.L_x_2) ;  /* 0x0000000908607547 */ /* 0x000fea000b800000 */
[----:B------:R-:W3:Y:S01]  /*3240*/  S2UR UR7, SR_CgaCtaId ;  /* 0x00000000000779c3 */ /* 0x000ee20000008800 */
[----:B------:R-:W-:Y:S01]  /*3250*/  UMOV UR5, 0x400 ;  /* 0x0000040000057882 */ /* 0x000fe20000000000 */
[----:B------:R-:W4:Y:S01]  /*3260*/  LDCU.64 UR14, c[0x0][0x388] ;  /* 0x00007100ff0e77ac */ /* 0x000f220008000a00 */
[----:B------:R-:W-:-:S04]  /*3270*/  UIADD3 UR5, UPT, UPT, UR5, 0x6000, URZ ;  /* 0x0000600005057890 */ /* 0x000fc8000fffe0ff */
[----:B---3--:R-:W-:-:S03]  /*3280*/  ULEA UR9, UR7, UR5, 0x18 ;  /* 0x0000000507097291 */ /* 0x008fc6000f8ec0ff */
[----:B----4-:R-:W-:-:S09]  /*3290*/  UMOV UR5, URZ ;  /* 0x000000ff00057c82 */ /* 0x010fd20008000000 */
.L_x_33:
[----:B------:R-:W-:-:S04]  /*32a0*/  UIADD3 UR7, UP0, UPT, UR4, UR11, URZ ;  /* 0x0000000b04077290 */ /* 0x000fc8000ff1e0ff */
[----:B------:R-:W-:Y:S02]  /*32b0*/  UIADD3.X UR8, UPT, UPT, URZ, UR12, URZ, UP0, !UPT ;  /* 0x0000000cff087290 */ /* 0x000fe400087fe4ff */
[----:B------:R-:W-:-:S04]  /*32c0*/  ULEA UR13, UP0, UR7, UR14, 0x3 ;  /* 0x0000000e070d7291 */ /* 0x000fc8000f8018ff */
[----:B------:R-:W-:Y:S02]  /*32d0*/  ULEA.HI.X UR7, UR7, UR15, UR8, 0x3, UP0 ;  /* 0x0000000f07077291 */ /* 0x000fe400080f1c08 */
[----:B---3--:R-:W-:-:S04]  /*32e0*/  IMAD.U32 R2, RZ, RZ, UR13 ;  /* 0x0000000dff027e24 */ /* 0x008fc8000f8e00ff */
        /* <DEDUP_REMOVED lines=9> */
.L_x_279:
        /* <DEDUP_REMOVED lines=18> */
.L_x_35:
        /* <DEDUP_REMOVED lines=34> */
.L_x_34:
        /* <DEDUP_REMOVED lines=34> */
.L_x_36:
        /* <DEDUP_REMOVED lines=26> */
.L_x_37:
[----:B------:R-:W-:Y:S05]  /*3a80*/  BRA.U !UP0, `(.L_x_2) ;  /* 0x00000001084c7547 */ /* 0x000fea000b800000 */
[----:B------:R-:W3:Y:S01]  /*3a90*/  S2UR UR7, SR_CgaCtaId ;  /* 0x00000000000779c3 */ /* 0x000ee20000008800 */
[----:B------:R-:W-:Y:S01]  /*3aa0*/  UMOV UR5, 0x400 ;  /* 0x0000040000057882 */ /* 0x000fe20000000000 */
[----:B------:R-:W4:Y:S01]  /*3ab0*/  LDCU.64 UR14, c[0x0][0x388] ;  /* 0x00007100ff0e77ac */ /* 0x000f220008000a00 */
[----:B------:R-:W-:-:S04]  /*3ac0*/  UIADD3 UR5, UPT, UPT, UR5, 0x5000, URZ ;  /* 0x0000500005057890 */ /* 0x000fc8000fffe0ff */
[----:B---3--:R-:W-:-:S03]  /*3ad0*/  ULEA UR9, UR7, UR5, 0x18 ;  /* 0x0000000507097291 */ /* 0x008fc6000f8ec0ff */
[----:B----4-:R-:W-:-:S09]  /*3ae0*/  UMOV UR5, URZ ;  /* 0x000000ff00057c82 */ /* 0x010fd20008000000 */
.L_x_38:
[----:B------:R-:W-:-:S04]  /*3af0*/  UIADD3 UR7, UP0, UPT, UR4, UR11, URZ ;  /* 0x0000000b04077290 */ /* 0x000fc8000ff1e0ff */
[----:B------:R-:W-:Y:S02]  /*3b00*/  UIADD3.X UR8, UPT, UPT, URZ, UR12, URZ, UP0, !UPT ;  /* 0x0000000cff087290 */ /* 0x000fe400087fe4ff */
[----:B------:R-:W-:-:S04]  /*3b10*/  ULEA UR13, UP0, UR7, UR14, 0x3 ;  /* 0x0000000e070d7291 */ /* 0x000fc8000f8018ff */
[----:B------:R-:W-:Y:S02]  /*3b20*/  ULEA.HI.X UR7, UR7, UR15, UR8, 0x3, UP0 ;  /* 0x0000000f07077291 */ /* 0x000fe400080f1c08 */
[----:B---3--:R-:W-:-:S04]  /*3b30*/  IMAD.U32 R2, RZ, RZ, UR13 ;  /* 0x0000000dff027e24 */ /* 0x008fc8000f8e00ff */
        /* <DEDUP_REMOVED lines=8> */
.L_x_2:
[----:B------:R-:W-:Y:S05]  /*3bc0*/  BSYNC.RECONVERGENT B0 ;  /* 0x0000000000007941 */ /* 0x000fea0003800200 */
.L_x_0:
[----:B------:R-:W3:Y:S01]  /*3bd0*/  S2UR UR7, SR_CgaCtaId ;  /* 0x00000000000779c3 */ /* 0x000ee20000008800 */
[----:B------:R-:W-:Y:S01]  /*3be0*/  UMOV UR4, 0x400 ;  /* 0x0000040000047882 */ /* 0x000fe20000000000 */
[----:B012---:R-:W-:Y:S02]  /*3bf0*/  HFMA2 R4, -RZ, RZ, 0, 0 ;  /* 0x00000000ff047431 */ /* 0x007fe400000001ff */
[----:B------:R-:W-:Y:S01]  /*3c00*/  IMAD.MOV.U32 R5, RZ, RZ, -0x1 ;  /* 0xffffffffff057424 */ /* 0x000fe200078e00ff */
[----:B------:R-:W0:Y:S03]  /*3c10*/  LDCU UR10, c[0x0][0x398] ;  /* 0x00007300ff0a77ac */ /* 0x000e260008000800 */
[----:B------:R-:W1:Y:S01]  /*3c20*/  LDC.64 R46, c[0x0][0x390] ;  /* 0x0000e400ff2e7b82 */ /* 0x000e620000000a00 */
[----:B------:R-:W0:Y:S01]  /*3c30*/  LDCU.64 UR8, c[0x0][0x388] ;  /* 0x00007100ff0877ac */ /* 0x000e220008000a00 */
[----:B------:R-:W2:Y:S06]  /*3c40*/  LDCU UR13, c[0x0][0x3a0] ;  /* 0x00007400ff0d77ac */ /* 0x000eac0008000800 */
[----:B---34-:R-:W3:Y:S01]  /*3c50*/  LDC.64 R2, c[0x0][0x380] ;  /* 0x0000e000ff027b82 */ /* 0x018ee20000000a00 */
[----:B------:R-:W4:Y:S01]  /*3c60*/  LDCU UR12, c[0x0][0x39c] ;  /* 0x00007380ff0c77ac */ /* 0x000f220008000800 */
[----:B------:R-:W-:Y:S01]  /*3c70*/  ULEA UR11, UR7, UR4, 0x18 ;  /* 0x00000004070b7291 */ /* 0x000fe2000f8ec0ff */
[----:B-1----:R-:W-:-:S08]  /*3c80*/  IMAD.WIDE.U32 R46, R45, 0x4, R46 ;  /* 0x000000042d2e7825 */ /* 0x002fd000078e002e */
[----:B------:R1:W-:Y:S01]  /*3c90*/  STS.64 [UR11+0x7000], R4 ;  /* 0x00700004ff007988 */ /* 0x0003e20008000a0b */
[----:B------:R-:W-:Y:S06]  /*3ca0*/  BAR.SYNC.DEFER_BLOCKING 0x0 ;  /* 0x0000000000007b1d */ /* 0x000fec0000010000 */
[----:B---3--:R1:W-:Y:S04]  /*3cb0*/  STG.E desc[UR18][R2.64+0xc], RZ ;  /* 0x00000cff02007986 */ /* 0x0083e8000c101912 */
[----:B------:R1:W5:Y:S01]  /*3cc0*/  LDG.E R46, desc[UR18][R46.64] ;  /* 0x000000122e2e7981 */ /* 0x000362000c1e1900 */
[----:B0-----:R-:W-:Y:S01]  /*3cd0*/  UIMAD.WIDE UR8, UR10, 0x8, UR8 ;  /* 0x000000080a0878a5 */ /* 0x001fe2000f8e0208 */
[----:B------:R-:W-:Y:S01]  /*3ce0*/  CS2R R48, SRZ ;  /* 0x0000000000307805 */ /* 0x000fe2000001ff00 */
[----:B------:R-:W-:-:S02]  /*3cf0*/  UIADD3 UR14, UPT, UPT, UR4, 0x1000, URZ ;  /* 0x00001000040e7890 */ /* 0x000fc4000fffe0ff */
[----:B------:R-:W-:Y:S02]  /*3d00*/  UIMAD.WIDE UR22, UR10, 0x8, UR8 ;  /* 0x000000080a1678a5 */ /* 0x000fe4000f8e0208 */
[----:B------:R-:W-:Y:S02]  /*3d10*/  UIADD3 UR4, UPT, UPT, UR4, 0x2000, URZ ;  /* 0x0000200004047890 */ /* 0x000fe4000fffe0ff */
[----:B------:R-:W-:Y:S02]  /*3d20*/  UIMAD.WIDE UR24, UR10, 0x8, UR22 ;  /* 0x000000080a1878a5 */ /* 0x000fe4000f8e0216 */
[----:B------:R-:W-:Y:S02]  /*3d30*/  ULEA UR14, UR7, UR14, 0x18 ;  /* 0x0000000e070e7291 */ /* 0x000fe4000f8ec0ff */
[----:B------:R-:W-:Y:S02]  /*3d40*/  UIMAD.WIDE UR26, UR10, 0x8, UR24 ;  /* 0x000000080a1a78a5 */ /* 0x000fe4000f8e0218 */
[----:B------:R-:W-:-:S02]  /*3d50*/  ULEA UR4, UR7, UR4, 0x18 ;  /* 0x0000000407047291 */ /* 0x000fc4000f8ec0ff */
[----:B------:R-:W-:Y:S02]  /*3d60*/  UIMAD.WIDE UR28, UR10, 0x8, UR26 ;  /* 0x000000080a1c78a5 */ /* 0x000fe4000f8e021a */
[----:B--2---:R-:W-:Y:S02]  /*3d70*/  ULEA UR7, UR13, UR11, 0x3 ;  /* 0x0000000b0d077291 */ /* 0x004fe4000f8e18ff */
[----:B------:R-:W-:Y:S02]  /*3d80*/  UIADD3 UR21, UPT, UPT, UR10, -0x1, URZ ;  /* 0xffffffff0a157890 */ /* 0x000fe4000fffe0ff */
[----:B------:R-:W-:Y:S02]  /*3d90*/  ULOP3.LUT UR30, UR10, 0x3, URZ, 0xc0, !UPT ;  /* 0x000000030a1e7892 */ /* 0x000fe4000f8ec0ff */
[----:B------:R-:W-:Y:S02]  /*3da0*/  ULOP3.LUT UR32, UR10, 0x7, URZ, 0xc0, !UPT ;  /* 0x000000070a207892 */ /* 0x000fe4000f8ec0ff */
[----:B------:R-:W-:-:S02]  /*3db0*/  ULOP3.LUT UR5, UR10, 0x7ffffffc, URZ, 0xc0, !UPT ;  /* 0x7ffffffc0a057892 */ /* 0x000fc4000f8ec0ff */
[----:B------:R-:W-:Y:S02]  /*3dc0*/  ULOP3.LUT UR31, UR10, 0x1, URZ, 0xc0, !UPT ;  /* 0x000000010a1f7892 */ /* 0x000fe4000f8ec0ff */
[----:B------:R-:W-:Y:S02]  /*3dd0*/  ULOP3.LUT UR33, UR10, 0x7ffffff8, URZ, 0xc0, !UPT ;  /* 0x7ffffff80a217892 */ /* 0x000fe4000f8ec0ff */
[----:B----4-:R-:W-:Y:S02]  /*3de0*/  ULEA UR34, UR12, UR11, 0x3 ;  /* 0x0000000b0c227291 */ /* 0x010fe4000f8e18ff */
[----:B------:R-:W-:Y:S02]  /*3df0*/  ULEA UR35, UR12, UR14, 0x3 ;  /* 0x0000000e0c237291 */ /* 0x000fe4000f8e18ff */
[----:B------:R-:W-:Y:S02]  /*3e00*/  ULEA UR13, UR13, UR14, 0x3 ;  /* 0x0000000e0d0d7291 */ /* 0x000fe4000f8e18ff */
[----:B------:R-:W-:-:S02]  /*3e10*/  ULEA UR12, UR12, UR4, 0x3 ;  /* 0x000000040c0c7291 */ /* 0x000fc4000f8e18ff */
[----:B------:R-:W-:Y:S01]  /*3e20*/  UIMAD.WIDE UR10, UR10, 0x8, UR28 ;  /* 0x000000080a0a78a5 */ /* 0x000fe2000f8e021c */
[----:B-1----:R-:W-:-:S11]  /*3e30*/  UMOV UR14, 0x1 ;  /* 0x00000001000e7882 */ /* 0x002fd60000000000 */
.L_x_94:
[----:B0-----:R-:W0:Y:S01]  /*3e40*/  S2UR UR15, SR_CgaCtaId ;  /* 0x00000000000f79c3 */ /* 0x001e220000008800 */
[----:B------:R-:W-:Y:S01]  /*3e50*/  UMOV UR4, 0x400 ;  /* 0x0000040000047882 */ /* 0x000fe20000000000 */
[----:B-1----:R-:W1:Y:S01]  /*3e60*/  I2F.F64.U32 R2, UR14 ;  /* 0x0000000e00027d12 */ /* 0x002e620008201800 */
[----:B------:R-:W-:Y:S01]  /*3e70*/  UIADD3 UR16, UPT, UPT, UR4, 0x1000, URZ ;  /* 0x0000100004107890 */ /* 0x000fe2000fffe0ff */
[----:B------:R-:W-:Y:S01]  /*3e80*/  IMAD.MOV.U32 R0, RZ, RZ, RZ ;  /* 0x000000ffff007224 */ /* 0x000fe200078e00ff */
[----:B------:R-:W-:Y:S02]  /*3e90*/  UIADD3 UR17, UPT, UPT, UR4, 0x2000, URZ ;  /* 0x0000200004117890 */ /* 0x000fe4000fffe0ff */
[----:B0-----:R-:W-:Y:S02]  /*3ea0*/  ULEA UR4, UR15, UR4, 0x18 ;  /* 0x000000040f047291 */ /* 0x001fe4000f8ec0ff */
[----:B------:R-:W-:Y:S02]  /*3eb0*/  ULEA UR16, UR15, UR16, 0x18 ;  /* 0x000000100f107291 */ /* 0x000fe4000f8ec0ff */
[----:B------:R-:W-:-:S02]  /*3ec0*/  ULEA UR17, UR15, UR17, 0x18 ;  /* 0x000000110f117291 */ /* 0x000fc4000f8ec0ff */
[C---:B------:R-:W-:Y:S02]  /*3ed0*/  LEA R14, R45.reuse, UR4, 0x3 ;  /* 0x000000042d0e7c11 */ /* 0x040fe4000f8e18ff */
[C---:B------:R-:W-:Y:S01]  /*3ee0*/  LEA R12, R45.reuse, UR16, 0x3 ;  /* 0x000000102d0c7c11 */ /* 0x040fe2000f8e18ff */
[----:B------:R-:W-:Y:S01]  /*3ef0*/  UMOV UR16, 0x47ae147b ;  /* 0x47ae147b00107882 */ /* 0x000fe20000000000 */
[----:B------:R-:W-:Y:S01]  /*3f00*/  LEA R10, R45, UR17, 0x3 ;  /* 0x000000112d0a7c11 */ /* 0x000fe2000f8e18ff */
[----:B------:R-:W-:Y:S01]  /*3f10*/  UMOV UR17, 0x3f847ae1 ;  /* 0x3f847ae100117882 */ /* 0x000fe20000000000 */
[----:B------:R-:W0:Y:S01]  /*3f20*/  LDS.64 R14, [R14] ;  /* 0x000000000e0e7984 */ /* 0x000e220000000a00 */
[----:B-1----:R-:W-:Y:S02]  /*3f30*/  DMUL R40, R2, UR16 ;  /* 0x0000001002287c28 */ /* 0x002fe40008000000 */
[----:B------:R-:W-:Y:S01]  /*3f40*/  DMUL R2, RZ, +INF ;  /* 0x7ff00000ff027828 */ /* 0x000fe20000000000 */
[----:B------:R-:W1:Y:S04]  /*3f50*/  LDS.64 R12, [R12] ;  /* 0x000000000c0c7984 */ /* 0x000e680000000a00 */
[----:B------:R-:W2:Y:S01]  /*3f60*/  LDS.64 R10, [R10] ;  /* 0x000000000a0a7984 */ /* 0x000ea20000000a00 */
[----:B------:R-:W-:-:S14]  /*3f70*/  DSETP.NEU.AND P0, PT, R40, +INF , PT ;  /* 0x7ff000002800742a */ /* 0x000fdc0003f0d000 */
[----:B------:R-:W-:Y:S05]  /*3f80*/  @!P0 BRA `(.L_x_39) ;  /* 0x0000000000488947 */ /* 0x000fea0003800000 */
[----:B------:R-:W-:Y:S01]  /*3f90*/  UMOV UR16, 0x6dc9c883 ;  /* 0x6dc9c88300107882 */ /* 0x000fe20000000000 */
[----:B------:R-:W-:Y:S01]  /*3fa0*/  UMOV UR17, 0x3fe45f30 ;  /* 0x3fe45f3000117882 */ /* 0x000fe20000000000 */
[C---:B------:R-:W-:Y:S02]  /*3fb0*/  DSETP.GE.AND P0, PT, R40.reuse, 2.14748364800000000000e+09, PT ;  /* 0x41e000002800742a */ /* 0x040fe40003f06000 */
[----:B------:R-:W-:Y:S01]  /*3fc0*/  DMUL R4, R40, UR16 ;  /* 0x0000001028047c28 */ /* 0x000fe20008000000 */
[----:B------:R-:W-:Y:S01]  /*3fd0*/  UMOV UR16, 0x54442d18 ;  /* 0x54442d1800107882 */ /* 0x000fe20000000000 */
[----:B------:R-:W-:-:S04]  /*3fe0*/  UMOV UR17, 0x3ff921fb ;  /* 0x3ff921fb00117882 */ /* 0x000fc80000000000 */
[----:B------:R-:W3:Y:S08]  /*3ff0*/  F2I.F64 R0, R4 ;  /* 0x0000000400007311 */ /* 0x000ef00000301100 */
[----:B---3--:R-:W3:Y:S02]  /*4000*/  I2F.F64 R2, R0 ;  /* 0x0000000000027312 */ /* 0x008ee40000201c00 */
[----:B---3--:R-:W-:Y:S01]  /*4010*/  DFMA R6, R2, -UR16, R40 ;  /* 0x8000001002067c2b */ /* 0x008fe20008000028 */
[----:B------:R-:W-:Y:S01]  /*4020*/  UMOV UR16, 0x33145c00 ;  /* 0x33145c0000107882 */ /* 0x000fe20000000000 */
[----:B------:R-:W-:-:S06]  /*4030*/  UMOV UR17, 0x3c91a626 ;  /* 0x3c91a62600117882 */ /* 0x000fcc0000000000 */
[----:B------:R-:W-:Y:S01]  /*4040*/  DFMA R6, R2, -UR16, R6 ;  /* 0x8000001002067c2b */ /* 0x000fe20008000006 */
[----:B------:R-:W-:Y:S01]  /*4050*/  UMOV UR16, 0x252049c0 ;  /* 0x252049c000107882 */ /* 0x000fe20000000000 */
[----:B------:R-:W-:-:S06]  /*4060*/  UMOV UR17, 0x397b839a ;  /* 0x397b839a00117882 */ /* 0x000fcc0000000000 */
[----:B------:R-:W-:Y:S01]  /*4070*/  DFMA R2, R2, -UR16, R6 ;  /* 0x8000001002027c2b */ /* 0x000fe20008000006 */
[----:B------:R-:W-:Y:S10]  /*4080*/  @!P0 BRA `(.L_x_39) ;  /* 0x0000000000088947 */ /* 0x000ff40003800000 */
[----:B------:R-:W-:-:S07]  /*4090*/  MOV R34, 0x40b0 ;  /* 0x000040b000227802 */ /* 0x000fce0000000f00 */
[----:B012--5:R-:W-:Y:S05]  /*40a0*/  CALL.REL.NOINC `($_Z13_gpu_problem2PiPdS_iiid$__internal_trig_reduction_slowpathd) ;  /* 0x0000007800747944 */ /* 0x027fea0003c00000 */
.L_x_39:
[----:B------:R-:W3:Y:S01]  /*40b0*/  LDCU.64 UR16, c[0x4][0x8] ;  /* 0x01000100ff1077ac */ /* 0x000ee20008000a00 */
[----:B------:R-:W-:-:S05]  /*40c0*/  IMAD.SHL.U32 R4, R0, 0x40, RZ ;  /* 0x0000004000047824 */ /* 0x000fca00078e00ff */
[----:B------:R-:W-:-:S04]  /*40d0*/  LOP3.LUT R4, R4, 0x40, RZ, 0xc0, !PT ;  /* 0x0000004004047812 */ /* 0x000fc800078ec0ff */
[----:B---3--:R-:W-:-:S05]  /*40e0*/  IADD3 R8, P0, PT, R4, UR16, RZ ;  /* 0x0000001004087c10 */ /* 0x008fca000ff1e0ff */
[----:B------:R-:W-:-:S05]  /*40f0*/  IMAD.X R9, RZ, RZ, UR17, P0 ;  /* 0x00000011ff097e24 */ /* 0x000fca00080e06ff */
[----:B------:R-:W3:Y:S04]  /*4100*/  LDG.E.128.CONSTANT R20, desc[UR18][R8.64] ;  /* 0x0000001208147981 */ /* 0x000ee8000c1e9d00 */
[----:B------:R-:W4:Y:S04]  /*4110*/  LDG.E.128.CONSTANT R16, desc[UR18][R8.64+0x10] ;  /* 0x0000101208107981 */ /* 0x000f28000c1e9d00 */
[----:B------:R0:W2:Y:S01]  /*4120*/  LDG.E.128.CONSTANT R4, desc[UR18][R8.64+0x20] ;  /* 0x0000201208047981 */ /* 0x0000a2000c1e9d00 */
[----:B------:R-:W-:Y:S01]  /*4130*/  LOP3.LUT R24, R0, 0x1, RZ, 0xc0, !PT ;  /* 0x0000000100187812 */ /* 0x000fe200078ec0ff */
[----:B------:R-:W-:Y:S01]  /*4140*/  IMAD.MOV.U32 R26, RZ, RZ, 0x20fd8164 ;  /* 0x20fd8164ff1a7424 */ /* 0x000fe200078e00ff */
[----:B------:R-:W-:Y:S01]  /*4150*/  MOV R27, 0x3da8ff83 ;  /* 0x3da8ff83001b7802 */ /* 0x000fe20000000f00 */
[----:B------:R-:W1:Y:S01]  /*4160*/  S2UR UR16, SR_CgaCtaId ;  /* 0x00000000001079c3 */ /* 0x000e620000008800 */
[----:B------:R-:W-:Y:S01]  /*4170*/  ISETP.NE.U32.AND P0, PT, R24, 0x1, PT ;  /* 0x000000011800780c */ /* 0x000fe20003f05070 */
[----:B------:R-:W-:Y:S01]  /*4180*/  DMUL R24, R2, R2 ;  /* 0x0000000202187228 */ /* 0x000fe20000000000 */
[----:B------:R-:W-:Y:S01]  /*4190*/  UMOV UR4, 0x400 ;  /* 0x0000040000047882 */ /* 0x000fe20000000000 */
[----:B------:R-:W-:-:S02]  /*41a0*/  CS2R R28, SRZ ;  /* 0x00000000001c7805 */ /* 0x000fc4000001ff00 */
[----:B------:R-:W-:Y:S01]  /*41b0*/  FSEL R26, R26, -8.06006814911005101289e+34, !P0 ;  /* 0xf9785eba1a1a7808 */ /* 0x000fe20004000000 */
[----:B------:R-:W-:Y:S01]  /*41c0*/  UIADD3 UR15, UPT, UPT, UR4, 0x3000, URZ ;  /* 0x00003000040f7890 */ /* 0x000fe2000fffe0ff */
[----:B------:R-:W-:Y:S01]  /*41d0*/  FSEL R27, -R27, 0.11223486810922622681, !P0 ;  /* 0x3de5db651b1b7808 */ /* 0x000fe20004000100 */
[----:B------:R-:W-:Y:S01]  /*41e0*/  UIADD3 UR17, UPT, UPT, UR4, 0x4000, URZ ;  /* 0x0000400004117890 */ /* 0x000fe2000fffe0ff */
[----:B------:R-:W-:Y:S01]  /*41f0*/  CS2R R30, SRZ ;  /* 0x00000000001e7805 */ /* 0x000fe2000001ff00 */
[----:B------:R-:W-:Y:S01]  /*4200*/  UIADD3 UR4, UPT, UPT, UR4, 0x5000, URZ ;  /* 0x0000500004047890 */ /* 0x000fe2000fffe0ff */
[----:B------:R-:W-:Y:S01]  /*4210*/  CS2R R32, SRZ ;  /* 0x0000000000207805 */ /* 0x000fe2000001ff00 */
[----:B-1----:R-:W-:Y:S02]  /*4220*/  ULEA UR15, UR16, UR15, 0x18 ;  /* 0x0000000f100f7291 */ /* 0x002fe4000f8ec0ff */
[----:B------:R-:W-:Y:S02]  /*4230*/  ULEA UR17, UR16, UR17, 0x18 ;  /* 0x0000001110117291 */ /* 0x000fe4000f8ec0ff */
[----:B------:R-:W-:-:S06]  /*4240*/  ULEA UR4, UR16, UR4, 0x18 ;  /* 0x0000000410047291 */ /* 0x000fcc000f8ec0ff */
[----:B0-----:R-:W-:-:S05]  /*4250*/  LEA R8, R45, UR4, 0x3 ;  /* 0x000000042d087c11 */ /* 0x001fca000f8e18ff */
[----:B------:R-:W0:Y:S01]  /*4260*/  LDCU UR4, c[0x0][0x398] ;  /* 0x00007300ff0477ac */ /* 0x000e220008000800 */
[----:B------:R-:W1:Y:S01]  /*4270*/  LDS.64 R8, [R8] ;  /* 0x0000000008087984 */ /* 0x000e620000000a00 */
[----:B0-----:R-:W-:Y:S01]  /*4280*/  UISETP.GE.AND UP0, UPT, UR4, 0x1, UPT ;  /* 0x000000010400788c */ /* 0x001fe2000bf06270 */
[----:B---3--:R-:W-:-:S08]  /*4290*/  DFMA R20, R24, R26, R20 ;  /* 0x0000001a1814722b */ /* 0x008fd00000000014 */
[----:B------:R-:W-:-:S08]  /*42a0*/  DFMA R20, R24, R20, R22 ;  /* 0x000000141814722b */ /* 0x000fd00000000016 */
[----:B----4-:R-:W-:-:S08]  /*42b0*/  DFMA R16, R24, R20, R16 ;  /* 0x000000141810722b */ /* 0x010fd00000000010 */
[----:B------:R-:W-:Y:S01]  /*42c0*/  DFMA R16, R24, R16, R18 ;  /* 0x000000101810722b */ /* 0x000fe20000000012 */
[----:B------:R-:W-:-:S07]  /*42d0*/  LEA R18, R45, UR15, 0x3 ;  /* 0x0000000f2d127c11 */ /* 0x000fce000f8e18ff */
[----:B--2---:R-:W-:Y:S01]  /*42e0*/  DFMA R4, R24, R16, R4 ;  /* 0x000000101804722b */ /* 0x004fe20000000004 */
[----:B------:R-:W0:Y:S01]  /*42f0*/  LDS.64 R18, [R18] ;  /* 0x0000000012127984 */ /* 0x000e220000000a00 */
[----:B------:R-:W-:-:S06]  /*4300*/  LEA R16, R45, UR17, 0x3 ;  /* 0x000000112d107c11 */ /* 0x000fcc000f8e18ff */
[----:B------:R-:W2:Y:S01]  /*4310*/  LDS.64 R16, [R16] ;  /* 0x0000000010107984 */ /* 0x000ea20000000a00 */
[----:B------:R-:W-:-:S08]  /*4320*/  DFMA R4, R24, R4, R6 ;  /* 0x000000041804722b */ /* 0x000fd00000000006 */
[----:B------:R-:W-:Y:S02]  /*4330*/  DFMA R2, R4, R2, R2 ;  /* 0x000000020402722b */ /* 0x000fe40000000002 */
[----:B------:R-:W-:-:S10]  /*4340*/  DFMA R4, R24, R4, 1 ;  /* 0x3ff000001804742b */ /* 0x000fd40000000004 */
[----:B------:R-:W-:Y:S02]  /*4350*/  FSEL R4, R4, R2, !P0 ;  /* 0x0000000204047208 */ /* 0x000fe40004000000 */
[----:B------:R-:W-:Y:S02]  /*4360*/  FSEL R5, R5, R3, !P0 ;  /* 0x0000000305057208 */ /* 0x000fe40004000000 */
[----:B------:R-:W-:-:S04]  /*4370*/  LOP3.LUT P0, RZ, R0, 0x2, RZ, 0xc0, !PT ;  /* 0x0000000200ff7812 */ /* 0x000fc8000780c0ff */
[----:B------:R-:W-:-:S10]  /*4380*/  DADD R2, RZ, -R4 ;  /* 0x00000000ff027229 */ /* 0x000fd40000000804 */
[----:B------:R-:W-:Y:S02]  /*4390*/  FSEL R26, R4, R2, !P0 ;  /* 0x00000002041a7208 */ /* 0x000fe40004000000 */
[----:B------:R-:W-:Y:S01]  /*43a0*/  FSEL R27, R5, R3, !P0 ;  /* 0x00000003051b7208 */ /* 0x000fe20004000000 */
[----:B012---:R-:W-:Y:S06]  /*43b0*/  BRA.U !UP0, `(.L_x_40) ;  /* 0x0000002508a87547 */ /* 0x007fec000b800000 */
[----:B------:R-:W-:Y:S01]  /*43c0*/  IMAD.U32 R0, RZ, RZ, UR21 ;  /* 0x00000015ff007e24 */ /* 0x000fe2000f8e00ff */
[----:B------:R-:W-:Y:S01]  /*43d0*/  UMOV UR4, URZ ;  /* 0x000000ff00047c82 */ /* 0x000fe20008000000 */
[----:B------:R-:W-:Y:S01]  /*43e0*/  DMUL R26, |R26|, 0.5 ;  /* 0x3fe000001a1a7828 */ /* 0x000fe20000000200 */
[----:B------:R-:W-:Y:S02]  /*43f0*/  CS2R R32, SRZ ;  /* 0x0000000000207805 */ /* 0x000fe4000001ff00 */
[----:B------:R-:W-:Y:S02]  /*4400*/  CS2R R30, SRZ ;  /* 0x00000000001e7805 */ /* 0x000fe4000001ff00 */
[----:B------:R-:W-:Y:S02]  /*4410*/  ISETP.GE.U32.AND P0, PT, R0, 0x3, PT ;  /* 0x000000030000780c */ /* 0x000fe40003f06070 */
[----:B------:R-:W-:-:S11]  /*4420*/  CS2R R28, SRZ ;  /* 0x00000000001c7805 */ /* 0x000fd6000001ff00 */
[----:B------:R-:W-:Y:S05]  /*4430*/  @!P0 BRA `(.L_x_41) ;  /* 0x0000001400208947 */ /* 0x000fea0003800000 */
[----:B------:R-:W-:Y:S01]  /*4440*/  CS2R R32, SRZ ;  /* 0x0000000000207805 */ /* 0x000fe2000001ff00 */
[----:B------:R-:W0:Y:S01]  /*4450*/  LDCU.64 UR38, c[0x0][0x390] ;  /* 0x00007200ff2677ac */ /* 0x000e220008000a00 */
[----:B------:R-:W-:-:S05]  /*4460*/  UMOV UR4, URZ ;  /* 0x000000ff00047c82 */ /* 0x000fca0008000000 */
.L_x_66:
[----:B------:R-:W1:Y:S01]  /*4470*/  S2UR UR17, SR_CgaCtaId ;  /* 0x00000000001179c3 */ /* 0x000e620000008800 */
[----:B------:R-:W-:Y:S01]  /*4480*/  UMOV UR15, 0x400 ;  /* 0x00000400000f7882 */ /* 0x000fe20000000000 */
[----:B------:R-:W-:Y:S01]  /*4490*/  ISETP.NE.AND P0, PT, R45, UR4, PT ;  /* 0x000000042d007c0c */ /* 0x000fe2000bf05270 */
[----:B------:R-:W-:Y:S01]  /*44a0*/  UIADD3 UR16, UPT, UPT, UR15, 0x6000, URZ ;  /* 0x000060000f107890 */ /* 0x000fe2000fffe0ff */
[----:B------:R-:W-:Y:S01]  /*44b0*/  BSSY.RECONVERGENT B1, `(.L_x_42) ;  /* 0x0000055000017945 */ /* 0x000fe20003800200 */
[----:B------:R-:W-:Y:S02]  /*44c0*/  UIADD3 UR36, UPT, UPT, UR15, 0x1000, URZ ;  /* 0x000010000f247890 */ /* 0x000fe4000fffe0ff */
[----:B------:R-:W-:Y:S02]  /*44d0*/  UIADD3 UR37, UPT, UPT, UR15, 0x2000, URZ ;  /* 0x000020000f257890 */ /* 0x000fe4000fffe0ff */
[----:B0-----:R-:W-:Y:S02]  /*44e0*/  UIMAD.WIDE.U32 UR40, UR4, 0x4, UR38 ;  /* 0x00000004042878a5 */ /* 0x001fe4000f8e0026 */
[----:B-1----:R-:W-:-:S02]  /*44f0*/  ULEA UR20, UR17, UR15, 0x18 ;  /* 0x0000000f11147291 */ /* 0x002fc4000f8ec0ff */
[----:B------:R-:W-:Y:S02]  /*4500*/  ULEA UR15, UR17, UR16, 0x18 ;  /* 0x00000010110f7291 */ /* 0x000fe4000f8ec0ff */
[----:B------:R-:W-:Y:S02]  /*4510*/  ULEA UR16, UR4, UR20, 0x3 ;  /* 0x0000001404107291 */ /* 0x000fe4000f8e18ff */
[----:B------:R-:W-:Y:S02]  /*4520*/  ULEA UR36, UR17, UR36, 0x18 ;  /* 0x0000002411247291 */ /* 0x000fe4000f8ec0ff */
[----:B------:R-:W-:Y:S02]  /*4530*/  ULEA UR20, UR17, UR37, 0x18 ;  /* 0x0000002511147291 */ /* 0x000fe4000f8ec0ff */
[----:B------:R-:W-:Y:S02]  /*4540*/  ULEA UR15, UR4, UR15, 0x3 ;  /* 0x0000000f040f7291 */ /* 0x000fe4000f8e18ff */
[----:B------:R-:W-:-:S02]  /*4550*/  ULEA UR17, UR4, UR36, 0x3 ;  /* 0x0000002404117291 */ /* 0x000fc4000f8e18ff */
[----:B------:R-:W-:Y:S01]  /*4560*/  ULEA UR20, UR4, UR20, 0x3 ;  /* 0x0000001404147291 */ /* 0x000fe2000f8e18ff */
[----:B------:R-:W-:Y:S11]  /*4570*/  @!P0 BRA `(.L_x_43) ;  /* 0x0000000400208947 */ /* 0x000ff60003800000 */
[----:B------:R-:W-:Y:S01]  /*4580*/  IMAD.U32 R6, RZ, RZ, UR40 ;  /* 0x00000028ff067e24 */ /* 0x000fe2000f8e00ff */
[----:B------:R-:W0:Y:S01]  /*4590*/  LDS.64 R22, [UR17] ;  /* 0x00000011ff167984 */ /* 0x000e220008000a00 */
[----:B------:R-:W-:-:S03]  /*45a0*/  IMAD.U32 R7, RZ, RZ, UR41 ;  /* 0x00000029ff077e24 */ /* 0x000fc6000f8e00ff */
[----:B------:R-:W1:Y:S04]  /*45b0*/  LDS.64 R24, [UR16] ;  /* 0x00000010ff187984 */ /* 0x000e680008000a00 */
[----:B------:R2:W3:Y:S01]  /*45c0*/  LDG.E R0, desc[UR18][R6.64] ;  /* 0x0000001206007981 */ /* 0x0004e2000c1e1900 */
[----:B------:R-:W-:Y:S01]  /*45d0*/  UMOV UR36, 0xa0b5ed8d ;  /* 0xa0b5ed8d00247882 */ /* 0x000fe20000000000 */
[----:B------:R-:W-:Y:S01]  /*45e0*/  UMOV UR37, 0x3eb0c6f7 ;  /* 0x3eb0c6f700257882 */ /* 0x000fe20000000000 */
[----:B------:R-:W-:Y:S01]  /*45f0*/  IMAD.MOV.U32 R36, RZ, RZ, RZ ;  /* 0x000000ffff247224 */ /* 0x000fe200078e00ff */
[----:B------:R-:W4:Y:S01]  /*4600*/  LDS.64 R20, [UR20] ;  /* 0x00000014ff147984 */ /* 0x000f220008000a00 */
[----:B------:R-:W-:Y:S01]  /*4610*/  MOV R38, 0x0 ;  /* 0x0000000000267802 */ /* 0x000fe20000000f00 */
[----:B------:R-:W-:Y:S01]  /*4620*/  IMAD.MOV.U32 R39, RZ, RZ, 0x3fd80000 ;  /* 0x3fd80000ff277424 */ /* 0x000fe200078e00ff */
[----:B------:R-:W-:Y:S01]  /*4630*/  BSSY.RECONVERGENT B2, `(.L_x_44) ;  /* 0x0000020000027945 */ /* 0x000fe20003800200 */
[----:B0-----:R-:W-:-:S02]  /*4640*/  DADD R22, -R12, R22 ;  /* 0x000000000c167229 */ /* 0x001fc40000000116 */
[----:B-1----:R-:W-:-:S06]  /*4650*/  DADD R24, -R14, R24 ;  /* 0x000000000e187229 */ /* 0x002fcc0000000118 */
[----:B------:R-:W-:Y:S02]  /*4660*/  DMUL R2, R22, R22 ;  /* 0x0000001616027228 */ /* 0x000fe40000000000 */
[----:B----4-:R-:W-:-:S06]  /*4670*/  DADD R20, -R10, R20 ;  /* 0x000000000a147229 */ /* 0x010fcc0000000114 */
[----:B------:R-:W-:Y:S02]  /*4680*/  DFMA R4, R24, R24, R2 ;  /* 0x000000181804722b */ /* 0x000fe40000000002 */
[----:B------:R-:W0:Y:S06]  /*4690*/  LDS.64 R2, [UR15] ;  /* 0x0000000fff027984 */ /* 0x000e2c0008000a00 */
[----:B------:R-:W-:-:S08]  /*46a0*/  DFMA R4, R20, R20, R4 ;  /* 0x000000141404722b */ /* 0x000fd00000000004 */
[----:B--2---:R-:W-:Y:S01]  /*46b0*/  DADD R6, R4, UR36 ;  /* 0x0000002404067e29 */ /* 0x004fe20008000000 */
[----:B------:R-:W-:Y:S01]  /*46c0*/  UMOV UR36, 0xf4deae16 ;  /* 0xf4deae1600247882 */ /* 0x000fe20000000000 */
[----:B------:R-:W-:-:S04]  /*46d0*/  UMOV UR37, 0x3dd25868 ;  /* 0x3dd2586800257882 */ /* 0x000fc80000000000 */
[----:B------:R-:W1:Y:S02]  /*46e0*/  MUFU.RSQ64H R37, R7 ;  /* 0x0000000700257308 */ /* 0x000e640000001c00 */
[----:B-1----:R-:W-:Y:S02]  /*46f0*/  DMUL R34, R36, R36 ;  /* 0x0000002424227228 */ /* 0x002fe40000000000 */
[----:B0-----:R-:W-:-:S06]  /*4700*/  DFMA R4, R26, R2, R2 ;  /* 0x000000021a04722b */ /* 0x001fcc0000000002 */
[----:B------:R-:W-:-:S08]  /*4710*/  DFMA R34, R6, -R34, 1 ;  /* 0x3ff000000622742b */ /* 0x000fd00000000822 */
[----:B------:R-:W-:Y:S02]  /*4720*/  DFMA R38, R34, R38, 0.5 ;  /* 0x3fe000002226742b */ /* 0x000fe40000000026 */
[----:B------:R-:W-:Y:S01]  /*4730*/  DMUL R40, R36, R34 ;  /* 0x0000002224287228 */ /* 0x000fe20000000000 */
[----:B---3--:R-:W-:Y:S01]  /*4740*/  ISETP.NE.AND P0, PT, R0, RZ, PT ;  /* 0x000000ff0000720c */ /* 0x008fe20003f05270 */
[----:B------:R-:W-:-:S03]  /*4750*/  VIADD R0, R7, 0xfff00000 ;  /* 0xfff0000007007836 */ /* 0x000fc60000000000 */
[----:B------:R-:W-:Y:S02]  /*4760*/  FSEL R2, R2, R4, !P0 ;  /* 0x0000000402027208 */ /* 0x000fe40004000000 */
[----:B------:R-:W-:Y:S02]  /*4770*/  FSEL R3, R3, R5, !P0 ;  /* 0x0000000503037208 */ /* 0x000fe40004000000 */
[----:B------:R-:W-:-:S04]  /*4780*/  ISETP.GE.U32.AND P0, PT, R0, 0x7fe00000, PT ;  /* 0x7fe000000000780c */ /* 0x000fc80003f06070 */
[----:B------:R-:W-:Y:S02]  /*4790*/  DMUL R34, R2, UR36 ;  /* 0x0000002402227c28 */ /* 0x000fe40008000000 */
[----:B------:R-:W-:-:S07]  /*47a0*/  DFMA R2, R38, R40, R36 ;  /* 0x000000282602722b */ /* 0x000fce0000000024 */
[----:B------:R-:W-:Y:S05]  /*47b0*/  @!P0 BRA `(.L_x_45) ;  /* 0x00000000001c8947 */ /* 0x000fea0003800000 */
[----:B------:R-:W-:Y:S01]  /*47c0*/  IMAD.MOV.U32 R3, RZ, RZ, R6 ;  /* 0x000000ffff037224 */ /* 0x000fe200078e0006 */
[----:B------:R-:W-:Y:S01]  /*47d0*/  MOV R0, 0x4800 ;  /* 0x0000480000007802 */ /* 0x000fe20000000f00 */
[----:B------:R-:W-:-:S07]  /*47e0*/  IMAD.MOV.U32 R2, RZ, RZ, R7 ;  /* 0x000000ffff027224 */ /* 0x000fce00078e0007 */
[----:B-----5:R-:W-:Y:S05]  /*47f0*/  CALL.REL.NOINC `($__internal_1_$__cuda_sm20_drsqrt_f64_slowpath_v2) ;  /* 0x00000070000c7944 */ /* 0x020fea0003c00000 */
[----:B------:R-:W-:-:S04]  /*4800*/  LOP3.LUT R3, R3, R2, RZ, 0x3c, !PT ;  /* 0x0000000203037212 */ /* 0x000fc800078e3cff */
[----:B------:R-:W-:-:S04]  /*4810*/  LOP3.LUT R2, R3, R2, RZ, 0x3c, !PT ;  /* 0x0000000203027212 */ /* 0x000fc800078e3cff */
[----:B------:R-:W-:-:S07]  /*4820*/  LOP3.LUT R3, R3, R2, RZ, 0x3c, !PT ;  /* 0x0000000203037212 */ /* 0x000fce00078e3cff */
.L_x_45:
[----:B------:R-:W-:Y:S05]  /*4830*/  BSYNC.RECONVERGENT B2 ;  /* 0x0000000000027941 */ /* 0x000fea0003800200 */
.L_x_44:
[----:B------:R-:W0:Y:S01]  /*4840*/  MUFU.RCP64H R5, R7 ;  /* 0x0000000700057308 */ /* 0x000e220000001800 */
[----:B------:R-:W-:Y:S01]  /*4850*/  MOV R4, 0x1 ;  /* 0x0000000100047802 */ /* 0x000fe20000000f00 */
[----:B------:R-:W-:Y:S01]  /*4860*/  DMUL R38, R34, R2 ;  /* 0x0000000222267228 */ /* 0x000fe20000000000 */
[----:B------:R-:W-:Y:S09]  /*4870*/  BSSY.RECONVERGENT B2, `(.L_x_46) ;  /* 0x0000015000027945 */ /* 0x000ff20003800200 */
[----:B------:R-:W-:Y:S01]  /*4880*/  FSETP.GEU.AND P1, PT, |R39|, 6.5827683646048100446e-37, PT ;  /* 0x036000002700780b */ /* 0x000fe20003f2e200 */
[----:B0-----:R-:W-:-:S08]  /*4890*/  DFMA R36, -R6, R4, 1 ;  /* 0x3ff000000624742b */ /* 0x001fd00000000104 */
[----:B------:R-:W-:-:S08]  /*48a0*/  DFMA R36, R36, R36, R36 ;  /* 0x000000242424722b */ /* 0x000fd00000000024 */
[----:B------:R-:W-:-:S08]  /*48b0*/  DFMA R36, R4, R36, R4 ;  /* 0x000000240424722b */ /* 0x000fd00000000004 */
[----:B------:R-:W-:-:S08]  /*48c0*/  DFMA R4, -R6, R36, 1 ;  /* 0x3ff000000604742b */ /* 0x000fd00000000124 */
[----:B------:R-:W-:-:S08]  /*48d0*/  DFMA R4, R36, R4, R36 ;  /* 0x000000042404722b */ /* 0x000fd00000000024 */
[----:B------:R-:W-:-:S08]  /*48e0*/  DMUL R2, R38, R4 ;  /* 0x0000000426027228 */ /* 0x000fd00000000000 */
[----:B------:R-:W-:-:S08]  /*48f0*/  DFMA R34, -R6, R2, R38 ;  /* 0x000000020622722b */ /* 0x000fd00000000126 */
[----:B------:R-:W-:-:S10]  /*4900*/  DFMA R2, R4, R34, R2 ;  /* 0x000000220402722b */ /* 0x000fd40000000002 */
[----:B------:R-:W-:-:S05]  /*4910*/  FFMA R0, RZ, R7, R3 ;  /* 0x00000007ff007223 */ /* 0x000fca0000000003 */
[----:B------:R-:W-:-:S13]  /*4920*/  FSETP.GT.AND P0, PT, |R0|, 1.469367938527859385e-39, PT ;  /* 0x001000000000780b */ /* 0x000fda0003f04200 */
[----:B------:R-:W-:Y:S05]  /*4930*/  @P0 BRA P1, `(.L_x_47) ;  /* 0x0000000000200947 */ /* 0x000fea0000800000 */
[----:B------:R-:W-:Y:S01]  /*4940*/  IMAD.MOV.U32 R5, RZ, RZ, R38 ;  /* 0x000000ffff057224 */ /* 0x000fe200078e0026 */
[----:B------:R-:W-:Y:S01]  /*4950*/  MOV R2, 0x49a0 ;  /* 0x000049a000027802 */ /* 0x000fe20000000f00 */
[----:B------:R-:W-:Y:S02]  /*4960*/  IMAD.MOV.U32 R0, RZ, RZ, R39 ;  /* 0x000000ffff007224 */ /* 0x000fe400078e0027 */
[----:B------:R-:W-:Y:S02]  /*4970*/  IMAD.MOV.U32 R3, RZ, RZ, R6 ;  /* 0x000000ffff037224 */ /* 0x000fe400078e0006 */
[----:B------:R-:W-:-:S07]  /*4980*/  IMAD.MOV.U32 R4, RZ, RZ, R7 ;  /* 0x000000ffff047224 */ /* 0x000fce00078e0007 */
[----:B-----5:R-:W-:Y:S05]  /*4990*/  CALL.REL.NOINC `($__internal_0_$__cuda_sm20_div_rn_f64_full) ;  /* 0x00000068000c7944 */ /* 0x020fea0003c00000 */
[----:B------:R-:W-:Y:S01]  /*49a0*/  MOV R2, R3 ;  /* 0x0000000300027202 */ /* 0x000fe20000000f00 */
[----:B------:R-:W-:-:S07]  /*49b0*/  IMAD.MOV.U32 R3, RZ, RZ, R0 ;  /* 0x000000ffff037224 */ /* 0x000fce00078e0000 */
.L_x_47:
[----:B------:R-:W-:Y:S05]  /*49c0*/  BSYNC.RECONVERGENT B2 ;  /* 0x0000000000027941 */ /* 0x000fea0003800200 */
.L_x_46:
[-C--:B------:R-:W-:Y:S02]  /*49d0*/  DFMA R28, R24, R2.reuse, R28 ;  /* 0x00000002181c722b */ /* 0x080fe4000000001c */
[-C--:B------:R-:W-:Y:S02]  /*49e0*/  DFMA R30, R22, R2.reuse, R30 ;  /* 0x00000002161e722b */ /* 0x080fe4000000001e */
[----:B------:R-:W-:-:S11]  /*49f0*/  DFMA R32, R20, R2, R32 ;  /* 0x000000021420722b */ /* 0x000fd60000000020 */
.L_x_43:
[----:B------:R-:W-:Y:S05]  /*4a00*/  BSYNC.RECONVERGENT B1 ;  /* 0x0000000000017941 */ /* 0x000fea0003800200 */
.L_x_42:
[----:B------:R-:W-:Y:S01]  /*4a10*/  UIADD3 UR36, UPT, UPT, UR4, 0x1, URZ ;  /* 0x0000000104247890 */ /* 0x000fe2000fffe0ff */
[----:B------:R-:W-:Y:S05]  /*4a20*/  BSSY.RECONVERGENT B1, `(.L_x_48) ;  /* 0x000004b000017945 */ /* 0x000fea0003800200 */
[----:B------:R-:W-:-:S13]  /*4a30*/  ISETP.NE.AND P0, PT, R45, UR36, PT ;  /* 0x000000242d007c0c */ /* 0x000fda000bf05270 */
[----:B------:R-:W-:Y:S05]  /*4a40*/  @!P0 BRA `(.L_x_49) ;  /* 0x0000000400208947 */ /* 0x000fea0003800000 */
[----:B------:R-:W-:Y:S01]  /*4a50*/  IMAD.U32 R6, RZ, RZ, UR40 ;  /* 0x00000028ff067e24 */ /* 0x000fe2000f8e00ff */
[----:B------:R-:W0:Y:S01]  /*4a60*/  LDS.64 R22, [UR17+0x8] ;  /* 0x00000811ff167984 */ /* 0x000e220008000a00 */
[----:B------:R-:W-:-:S03]  /*4a70*/  IMAD.U32 R7, RZ, RZ, UR41 ;  /* 0x00000029ff077e24 */ /* 0x000fc6000f8e00ff */
[----:B------:R-:W1:Y:S04]  /*4a80*/  LDS.64 R24, [UR16+0x8] ;  /* 0x00000810ff187984 */ /* 0x000e680008000a00 */
[----:B------:R2:W3:Y:S01]  /*4a90*/  LDG.E R0, desc[UR18][R6.64+0x4] ;  /* 0x0000041206007981 */ /* 0x0004e2000c1e1900 */
[----:B------:R-:W-:Y:S01]  /*4aa0*/  UMOV UR36, 0xa0b5ed8d ;  /* 0xa0b5ed8d00247882 */ /* 0x000fe20000000000 */
[----:B------:R-:W-:Y:S01]  /*4ab0*/  UMOV UR37, 0x3eb0c6f7 ;  /* 0x3eb0c6f700257882 */ /* 0x000fe20000000000 */
[----:B------:R-:W-:Y:S01]  /*4ac0*/  IMAD.MOV.U32 R36, RZ, RZ, RZ ;  /* 0x000000ffff247224 */ /* 0x000fe200078e00ff */
[----:B------:R-:W4:Y:S01]  /*4ad0*/  LDS.64 R20, [UR20+0x8] ;  /* 0x00000814ff147984 */ /* 0x000f220008000a00 */
        /* <DEDUP_REMOVED lines=8> */
[----:B------:R-:W0:Y:S06]  /*4b60*/  LDS.64 R2, [UR15+0x8] ;  /* 0x0000080fff027984 */ /* 0x000e2c0008000a00 */
        /* <DEDUP_REMOVED lines=25> */
.L_x_51:
[----:B------:R-:W-:Y:S05]  /*4d00*/  BSYNC.RECONVERGENT B2 ;  /* 0x0000000000027941 */ /* 0x000fea0003800200 */
.L_x_50:
        /* <DEDUP_REMOVED lines=24> */
.L_x_53:
[----:B------:R-:W-:Y:S05]  /*4e90*/  BSYNC.RECONVERGENT B2 ;  /* 0x0000000000027941 */ /* 0x000fea0003800200 */
.L_x_52:
[-C--:B------:R-:W-:Y:S02]  /*4ea0*/  DFMA R28, R24, R2.reuse, R28 ;  /* 0x00000002181c722b */ /* 0x080fe4000000001c */
[-C--:B------:R-:W-:Y:S02]  /*4eb0*/  DFMA R30, R22, R2.reuse, R30 ;  /* 0x00000002161e722b */ /* 0x080fe4000000001e */
[----:B------:R-:W-:-:S11]  /*4ec0*/  DFMA R32, R20, R2, R32 ;  /* 0x000000021420722b */ /* 0x000fd60000000020 */
.L_x_49:
[----:B------:R-:W-:Y:S05]  /*4ed0*/  BSYNC.RECONVERGENT B1 ;  /* 0x0000000000017941 */ /* 0x000fea0003800200 */
.L_x_48:
        /* <DEDUP_REMOVED lines=47> */
.L_x_57:
[----:B------:R-:W-:Y:S05]  /*51d0*/  BSYNC.RECONVERGENT B2 ;  /* 0x0000000000027941 */ /* 0x000fea0003800200 */
.L_x_56:
        /* <DEDUP_REMOVED lines=24> */
.L_x_59:
[----:B------:R-:W-:Y:S05]  /*5360*/  BSYNC.RECONVERGENT B2 ;  /* 0x0000000000027941 */ /* 0x000fea0003800200 */
.L_x_58:
[-C--:B------:R-:W-:Y:S02]  /*5370*/  DFMA R28, R24, R2.reuse, R28 ;  /* 0x00000002181c722b */ /* 0x080fe4000000001c */
[-C--:B------:R-:W-:Y:S02]  /*5380*/  DFMA R30, R22, R2.reuse, R30 ;  /* 0x00000002161e722b */ /* 0x080fe4000000001e */
[----:B------:R-:W-:-:S11]  /*5390*/  DFMA R32, R20, R2, R32 ;  /* 0x000000021420722b */ /* 0x000fd60000000020 */
.L_x_55:
[----:B------:R-:W-:Y:S05]  /*53a0*/  BSYNC.RECONVERGENT B1 ;  /* 0x0000000000017941 */ /* 0x000fea0003800200 */
.L_x_54:
        /* <DEDUP_REMOVED lines=47> */
.L_x_63:
[----:B------:R-:W-:Y:S05]  /*56a0*/  BSYNC.RECONVERGENT B2 ;  /* 0x0000000000027941 */ /* 0x000fea0003800200 */
.L_x_62:
        /* <DEDUP_REMOVED lines=24> */
.L_x_65:
[----:B------:R-:W-:Y:S05]  /*5830*/  BSYNC.RECONVERGENT B2 ;  /* 0x0000000000027941 */ /* 0x000fea0003800200 */
.L_x_64:
[-C--:B------:R-:W-:Y:S02]  /*5840*/  DFMA R28, R24, R2.reuse, R28 ;  /* 0x00000002181c722b */ /* 0x080fe4000000001c */
[-C--:B------:R-:W-:Y:S02]  /*5850*/  DFMA R30, R22, R2.reuse, R30 ;  /* 0x00000002161e722b */ /* 0x080fe4000000001e */
[----:B------:R-:W-:-:S11]  /*5860*/  DFMA R32, R20, R2, R32 ;  /* 0x000000021420722b */ /* 0x000fd60000000020 */
.L_x_61:
[----:B------:R-:W-:Y:S05]  /*5870*/  BSYNC.RECONVERGENT B1 ;  /* 0x0000000000017941 */ /* 0x000fea0003800200 */
.L_x_60:
[----:B------:R-:W-:-:S04]  /*5880*/  UIADD3 UR4, UPT, UPT, UR4, 0x4, URZ ;  /* 0x0000000404047890 */ /* 0x000fc8000fffe0ff */
[----:B------:R-:W-:-:S09]  /*5890*/  UISETP.NE.AND UP0, UPT, UR4, UR5, UPT ;  /* 0x000000050400728c */ /* 0x000fd2000bf05270 */
[----:B------:R-:W-:Y:S05]  /*58a0*/  BRA.U UP0, `(.L_x_66) ;  /* 0xffffffe900f07547 */ /* 0x000fea000b83ffff */
[----:B------:R-:W-:-:S05]  /*58b0*/  UMOV UR4, UR5 ;  /* 0x0000000500047c82 */ /* 0x000fca0008000000 */
.L_x_41:
[----:B------:R-:W-:-:S09]  /*58c0*/  UISETP.NE.AND UP0, UPT, UR30, URZ, UPT ;  /* 0x000000ff1e00728c */ /* 0x000fd2000bf05270 */
[----:B------:R-:W-:Y:S05]  /*58d0*/  BRA.U !UP0, `(.L_x_67) ;  /* 0x0000001108547547 */ /* 0x000fea000b800000 */
[----:B------:R-:W-:-:S05]  /*58e0*/  IMAD.U32 R0, RZ, RZ, UR30 ;  /* 0x0000001eff007e24 */ /* 0x000fca000f8e00ff */
[----:B------:R-:W-:-:S13]  /*58f0*/  ISETP.NE.AND P0, PT, R0, 0x1, PT ;  /* 0x000000010000780c */ /* 0x000fda0003f05270 */
[----:B------:R-:W-:Y:S05]  /*5900*/  @!P0 BRA `(.L_x_68) ;  /* 0x0000000800d88947 */ /* 0x000fea0003800000 */
[----:B------:R-:W0:Y:S01]  /*5910*/  LDCU.64 UR16, c[0x0][0x390] ;  /* 0x00007200ff1077ac */ /* 0x000e220008000a00 */
[----:B------:R-:W-:Y:S01]  /*5920*/  ISETP.NE.AND P0, PT, R45, UR4, PT ;  /* 0x000000042d007c0c */ /* 0x000fe2000bf05270 */
[----:B------:R-:W-:Y:S01]  /*5930*/  BSSY.RECONVERGENT B1, `(.L_x_69) ;  /* 0x0000058000017945 */ /* 0x000fe20003800200 */
[----:B0-----:R-:W-:-:S11]  /*5940*/  UIMAD.WIDE.U32 UR16, UR4, 0x4, UR16 ;  /* 0x00000004041078a5 */ /* 0x001fd6000f8e0010 */
[----:B------:R-:W-:Y:S05]  /*5950*/  @!P0 BRA `(.L_x_70) ;  /* 0x0000000400548947 */ /* 0x000fea0003800000 */
[----:B------:R-:W-:Y:S02]  /*5960*/  IMAD.U32 R2, RZ, RZ, UR16 ;  /* 0x00000010ff027e24 */ /* 0x000fe4000f8e00ff */
[----:B------:R-:W-:-:S05]  /*5970*/  IMAD.U32 R3, RZ, RZ, UR17 ;  /* 0x00000011ff037e24 */ /* 0x000fca000f8e00ff */
[----:B------:R0:W2:Y:S01]  /*5980*/  LDG.E R0, desc[UR18][R2.64] ;  /* 0x0000001202007981 */ /* 0x0000a2000c1e1900 */
[----:B------:R-:W1:Y:S01]  /*5990*/  S2UR UR37, SR_CgaCtaId ;  /* 0x00000000002579c3 */ /* 0x000e620000008800 */
[----:B------:R-:W-:Y:S01]  /*59a0*/  UMOV UR36, 0x400 ;  /* 0x0000040000247882 */ /* 0x000fe20000000000 */
[----:B------:R-:W-:Y:S01]  /*59b0*/  MOV R36, RZ ;  /* 0x000000ff00247202 */ /* 0x000fe20000000f00 */
[----:B------:R-:W-:Y:S01]  /*59c0*/  UIADD3 UR15, UPT, UPT, UR36, 0x1000, URZ ;  /* 0x00001000240f7890 */ /* 0x000fe2000fffe0ff */
[----:B------:R-:W-:Y:S01]  /*59d0*/  IMAD.MOV.U32 R38, RZ, RZ, 0x0 ;  /* 0x00000000ff267424 */ /* 0x000fe200078e00ff */
[----:B------:R-:W-:Y:S01]  /*59e0*/  UIADD3 UR38, UPT, UPT, UR36, 0x2000, URZ ;  /* 0x0000200024267890 */ /* 0x000fe2000fffe0ff */
[----:B------:R-:W-:Y:S01]  /*59f0*/  IMAD.MOV.U32 R39, RZ, RZ, 0x3fd80000 ;  /* 0x3fd80000ff277424 */ /* 0x000fe200078e00ff */
[----:B------:R-:W-:Y:S01]  /*5a00*/  BSSY.RECONVERGENT B2, `(.L_x_71) ;  /* 0x000002e000027945 */ /* 0x000fe20003800200 */
[----:B-1----:R-:W-:-:S04]  /*5a10*/  ULEA UR15, UR37, UR15, 0x18 ;  /* 0x0000000f250f7291 */ /* 0x002fc8000f8ec0ff */
[----:B------:R-:W-:Y:S02]  /*5a20*/  ULEA UR20, UR4, UR15, 0x3 ;  /* 0x0000000f04147291 */ /* 0x000fe4000f8e18ff */
[----:B------:R-:W-:Y:S02]  /*5a30*/  ULEA UR15, UR37, UR36, 0x18 ;  /* 0x00000024250f7291 */ /* 0x000fe4000f8ec0ff */
[----:B------:R-:W-:Y:S02]  /*5a40*/  UIADD3 UR36, UPT, UPT, UR36, 0x6000, URZ ;  /* 0x0000600024247890 */ /* 0x000fe4000fffe0ff */
[----:B------:R-:W-:-:S03]  /*5a50*/  ULEA UR15, UR4, UR15, 0x3 ;  /* 0x0000000f040f7291 */ /* 0x000fc6000f8e18ff */
[----:B------:R-:W1:Y:S01]  /*5a60*/  LDS.64 R22, [UR20] ;  /* 0x00000014ff167984 */ /* 0x000e620008000a00 */
[----:B------:R-:W-:-:S04]  /*5a70*/  ULEA UR20, UR37, UR38, 0x18 ;  /* 0x0000002625147291 */ /* 0x000fc8000f8ec0ff */
[----:B------:R-:W-:Y:S01]  /*5a80*/  ULEA UR20, UR4, UR20, 0x3 ;  /* 0x0000001404147291 */ /* 0x000fe2000f8e18ff */
[----:B------:R-:W3:Y:S01]  /*5a90*/  LDS.64 R24, [UR15] ;  /* 0x0000000fff187984 */ /* 0x000ee20008000a00 */
[----:B------:R-:W-:-:S03]  /*5aa0*/  ULEA UR15, UR37, UR36, 0x18 ;  /* 0x00000024250f7291 */ /* 0x000fc6000f8ec0ff */
[----:B------:R-:W-:Y:S01]  /*5ab0*/  UMOV UR36, 0xa0b5ed8d ;  /* 0xa0b5ed8d00247882 */ /* 0x000fe20000000000 */
[----:B------:R-:W-:Y:S01]  /*5ac0*/  ULEA UR15, UR4, UR15, 0x3 ;  /* 0x0000000f040f7291 */ /* 0x000fe2000f8e18ff */
[----:B------:R-:W-:Y:S02]  /*5ad0*/  UMOV UR37, 0x3eb0c6f7 ;  /* 0x3eb0c6f700257882 */ /* 0x000fe40000000000 */
[----:B------:R-:W4:Y:S01]  /*5ae0*/  LDS.64 R20, [UR20] ;  /* 0x00000014ff147984 */ /* 0x000f220008000a00 */
[----:B-1----:R-:W-:Y:S02]  /*5af0*/  DADD R22, -R12, R22 ;  /* 0x000000000c167229 */ /* 0x002fe40000000116 */
[----:B---3--:R-:W-:-:S06]  /*5b00*/  DADD R24, -R14, R24 ;  /* 0x000000000e187229 */ /* 0x008fcc0000000118 */
[----:B0-----:R-:W-:Y:S02]  /*5b10*/  DMUL R2, R22, R22 ;  /* 0x0000001616027228 */ /* 0x001fe40000000000 */
[----:B----4-:R-:W-:-:S06]  /*5b20*/  DADD R20, -R10, R20 ;  /* 0x000000000a147229 */ /* 0x010fcc0000000114 */
[----:B------:R-:W-:Y:S02]  /*5b30*/  DFMA R4, R24, R24, R2 ;  /* 0x000000181804722b */ /* 0x000fe40000000002 */
[----:B------:R-:W0:Y:S06]  /*5b40*/  LDS.64 R2, [UR15] ;  /* 0x0000000fff027984 */ /* 0x000e2c0008000a00 */
[----:B------:R-:W-:-:S08]  /*5b50*/  DFMA R4, R20, R20, R4 ;  /* 0x000000141404722b */ /* 0x000fd00000000004 */
[----:B------:R-:W-:Y:S01]  /*5b60*/  DADD R6, R4, UR36 ;  /* 0x0000002404067e29 */ /* 0x000fe20008000000 */
        /* <DEDUP_REMOVED lines=8> */
[----:B--2---:R-:W-:Y:S01]  /*5bf0*/  ISETP.NE.AND P0, PT, R0, RZ, PT ;  /* 0x000000ff0000720c */ /* 0x004fe20003f05270 */
        /* <DEDUP_REMOVED lines=8> */
[----:B------:R-:W-:Y:S02]  /*5c80*/  MOV R2, R7 ;  /* 0x0000000700027202 */ /* 0x000fe40000000f00 */
[----:B------:R-:W-:-:S07]  /*5c90*/  MOV R0, 0x5cb0 ;  /* 0x00005cb000007802 */ /* 0x000fce0000000f00 */
[----:B-----5:R-:W-:Y:S05]  /*5ca0*/  CALL.REL.NOINC `($__internal_1_$__cuda_sm20_drsqrt_f64_slowpath_v2) ;  /* 0x0000005800e07944 */ /* 0x020fea0003c00000 */
[----:B------:R-:W-:-:S04]  /*5cb0*/  LOP3.LUT R3, R3, R2, RZ, 0x3c, !PT ;  /* 0x0000000203037212 */ /* 0x000fc800078e3cff */
[----:B------:R-:W-:-:S04]  /*5cc0*/  LOP3.LUT R2, R3, R2, RZ, 0x3c, !PT ;  /* 0x0000000203027212 */ /* 0x000fc800078e3cff */
[----:B------:R-:W-:-:S07]  /*5cd0*/  LOP3.LUT R3, R3, R2, RZ, 0x3c, !PT ;  /* 0x0000000203037212 */ /* 0x000fce00078e3cff */
.L_x_72:
[----:B------:R-:W-:Y:S05]  /*5ce0*/  BSYNC.RECONVERGENT B2 ;  /* 0x0000000000027941 */ /* 0x000fea0003800200 */
.L_x_71:
[----:B------:R-:W0:Y:S01]  /*5cf0*/  MUFU.RCP64H R5, R7 ;  /* 0x0000000700057308 */ /* 0x000e220000001800 */
[----:B------:R-:W-:Y:S01]  /*5d00*/  IMAD.MOV.U32 R4, RZ, RZ, 0x1 ;  /* 0x00000001ff047424 */ /* 0x000fe200078e00ff */
        /* <DEDUP_REMOVED lines=15> */
[----:B------:R-:W-:Y:S01]  /*5e00*/  MOV R4, R7 ;  /* 0x0000000700047202 */ /* 0x000fe20000000f00 */
[----:B------:R-:W-:Y:S01]  /*5e10*/  IMAD.MOV.U32 R0, RZ, RZ, R39 ;  /* 0x000000ffff007224 */ /* 0x000fe200078e0027 */
[----:B------:R-:W-:Y:S01]  /*5e20*/  MOV R2, 0x5e50 ;  /* 0x00005e5000027802 */ /* 0x000fe20000000f00 */
[----:B------:R-:W-:-:S07]  /*5e30*/  IMAD.MOV.U32 R3, RZ, RZ, R6 ;  /* 0x000000ffff037224 */ /* 0x000fce00078e0006 */
[----:B-----5:R-:W-:Y:S05]  /*5e40*/  CALL.REL.NOINC `($__internal_0_$__cuda_sm20_div_rn_f64_full) ;  /* 0x0000005000e07944 */ /* 0x020fea0003c00000 */
[----:B------:R-:W-:Y:S02]  /*5e50*/  IMAD.MOV.U32 R2, RZ, RZ, R3 ;  /* 0x000000ffff027224 */ /* 0x000fe400078e0003 */
[----:B------:R-:W-:-:S07]  /*5e60*/  IMAD.MOV.U32 R3, RZ, RZ, R0 ;  /* 0x000000ffff037224 */ /* 0x000fce00078e0000 */
.L_x_74:
[----:B------:R-:W-:Y:S05]  /*5e70*/  BSYNC.RECONVERGENT B2 ;  /* 0x0000000000027941 */ /* 0x000fea0003800200 */
.L_x_73:
[-C--:B------:R-:W-:Y:S02]  /*5e80*/  DFMA R28, R24, R2.reuse, R28 ;  /* 0x00000002181c722b */ /* 0x080fe4000000001c */
[-C--:B------:R-:W-:Y:S02]  /*5e90*/  DFMA R30, R22, R2.reuse, R30 ;  /* 0x00000002161e722b */ /* 0x080fe4000000001e */
[----:B------:R-:W-:-:S11]  /*5ea0*/  DFMA R32, R20, R2, R32 ;  /* 0x000000021420722b */ /* 0x000fd60000000020 */
.L_x_70:
[----:B------:R-:W-:Y:S05]  /*5eb0*/  BSYNC.RECONVERGENT B1 ;  /* 0x0000000000017941 */ /* 0x000fea0003800200 */
.L_x_69:
[----:B------:R-:W-:Y:S01]  /*5ec0*/  UIADD3 UR15, UPT, UPT, UR4, 0x1, URZ ;  /* 0x00000001040f7890 */ /* 0x000fe2000fffe0ff */
[----:B------:R-:W-:Y:S05]  /*5ed0*/  BSSY.RECONVERGENT B1, `(.L_x_75) ;  /* 0x0000058000017945 */ /* 0x000fea0003800200 */
[----:B------:R-:W-:-:S13]  /*5ee0*/  ISETP.NE.AND P0, PT, R45, UR15, PT ;  /* 0x0000000f2d007c0c */ /* 0x000fda000bf05270 */
        /* <DEDUP_REMOVED lines=12> */
[----:B-1----:R-:W-:Y:S02]  /*5fb0*/  ULEA UR36, UR20, UR36, 0x18 ;  /* 0x0000002414247291 */ /* 0x002fe4000f8ec0ff */
[----:B------:R-:W-:-:S02]  /*5fc0*/  ULEA UR38, UR20, UR38, 0x18 ;  /* 0x0000002614267291 */ /* 0x000fc4000f8ec0ff */
[----:B------:R-:W-:Y:S02]  /*5fd0*/  ULEA UR37, UR4, UR36, 0x3 ;  /* 0x0000002404257291 */ /* 0x000fe4000f8e18ff */
[----:B------:R-:W-:Y:S02]  /*5fe0*/  ULEA UR36, UR20, UR15, 0x18 ;  /* 0x0000000f14247291 */ /* 0x000fe4000f8ec0ff */
[----:B------:R-:W-:Y:S02]  /*5ff0*/  ULEA UR38, UR4, UR38, 0x3 ;  /* 0x0000002604267291 */ /* 0x000fe4000f8e18ff */
[----:B------:R-:W-:Y:S02]  /*6000*/  ULEA UR36, UR4, UR36, 0x3 ;  /* 0x0000002404247291 */ /* 0x000fe4000f8e18ff */
[----:B------:R-:W-:Y:S01]  /*6010*/  UIADD3 UR15, UPT, UPT, UR15, 0x6000, URZ ;  /* 0x000060000f0f7890 */ /* 0x000fe2000fffe0ff */
[----:B------:R-:W1:Y:S01]  /*6020*/  LDS.64 R22, [UR37+0x8] ;  /* 0x00000825ff167984 */ /* 0x000e620008000a00 */
[----:B------:R-:W-:-:S02]  /*6030*/  UMOV UR37, 0x3eb0c6f7 ;  /* 0x3eb0c6f700257882 */ /* 0x000fc40000000000 */
[----:B------:R-:W-:Y:S01]  /*6040*/  ULEA UR15, UR20, UR15, 0x18 ;  /* 0x0000000f140f7291 */ /* 0x000fe2000f8ec0ff */
[----:B------:R-:W3:Y:S03]  /*6050*/  LDS.64 R20, [UR38+0x8] ;  /* 0x00000826ff147984 */ /* 0x000ee60008000a00 */
[----:B------:R-:W-:Y:S01]  /*6060*/  ULEA UR15, UR4, UR15, 0x3 ;  /* 0x0000000f040f7291 */ /* 0x000fe2000f8e18ff */
[----:B------:R-:W4:Y:S01]  /*6070*/  LDS.64 R24, [UR36+0x8] ;  /* 0x00000824ff187984 */ /* 0x000f220008000a00 */
[----:B------:R-:W-:Y:S01]  /*6080*/  UMOV UR36, 0xa0b5ed8d ;  /* 0xa0b5ed8d00247882 */ /* 0x000fe20000000000 */
[----:B-1----:R-:W-:Y:S02]  /*6090*/  DADD R22, -R12, R22 ;  /* 0x000000000c167229 */ /* 0x002fe40000000116 */
[----:B---3--:R-:W-:-:S06]  /*60a0*/  DADD R20, -R10, R20 ;  /* 0x000000000a147229 */ /* 0x008fcc0000000114 */
[----:B0-----:R-:W-:Y:S02]  /*60b0*/  DMUL R2, R22, R22 ;  /* 0x0000001616027228 */ /* 0x001fe40000000000 */
[----:B----4-:R-:W-:-:S08]  /*60c0*/  DADD R24, -R14, R24 ;  /* 0x000000000e187229 */ /* 0x010fd00000000118 */
[----:B------:R-:W-:Y:S01]  /*60d0*/  DFMA R4, R24, R24, R2 ;  /* 0x000000181804722b */ /* 0x000fe20000000002 */
[----:B------:R-:W0:Y:S07]  /*60e0*/  LDS.64 R2, [UR15+0x8] ;  /* 0x0000080fff027984 */ /* 0x000e2e0008000a00 */
        /* <DEDUP_REMOVED lines=25> */
.L_x_78:
[----:B------:R-:W-:Y:S05]  /*6280*/  BSYNC.RECONVERGENT B2 ;  /* 0x0000000000027941 */ /* 0x000fea0003800200 */
.L_x_77:
        /* <DEDUP_REMOVED lines=24> */
.L_x_80:
[----:B------:R-:W-:Y:S05]  /*6410*/  BSYNC.RECONVERGENT B2 ;  /* 0x0000000000027941 */ /* 0x000fea0003800200 */
.L_x_79:
[-C--:B------:R-:W-:Y:S02]  /*6420*/  DFMA R28, R24, R2.reuse, R28 ;  /* 0x00000002181c722b */ /* 0x080fe4000000001c */
[-C--:B------:R-:W-:Y:S02]  /*6430*/  DFMA R30, R22, R2.reuse, R30 ;  /* 0x00000002161e722b */ /* 0x080fe4000000001e */
[----:B------:R-:W-:-:S11]  /*6440*/  DFMA R32, R20, R2, R32 ;  /* 0x000000021420722b */ /* 0x000fd60000000020 */
.L_x_76:
[----:B------:R-:W-:Y:S05]  /*6450*/  BSYNC.RECONVERGENT B1 ;  /* 0x0000000000017941 */ /* 0x000fea0003800200 */
.L_x_75:
[----:B------:R-:W-:-:S12]  /*6460*/  UIADD3 UR4, UPT, UPT, UR4, 0x2, URZ ;  /* 0x0000000204047890 */ /* 0x000fd8000fffe0ff */
.L_x_68:
[----:B------:R-:W-:Y:S01]  /*6470*/  ISETP.NE.AND P0, PT, R45, UR4, PT ;  /* 0x000000042d007c0c */ /* 0x000fe2000bf05270 */
[----:B------:R-:W-:Y:S03]  /*6480*/  BSSY.RECONVERGENT B1, `(.L_x_67) ;  /* 0x000005a000017945 */ /* 0x000fe60003800200 */
[----:B------:R-:W-:-:S13]  /*6490*/  ISETP.EQ.OR P0, PT, RZ, UR31, !P0 ;  /* 0x0000001fff007c0c */ /* 0x000fda000c702670 */
[----:B------:R-:W-:Y:S05]  /*64a0*/  @P0 BRA `(.L_x_81) ;  /* 0x00000004005c0947 */ /* 0x000fea0003800000 */
[----:B------:R-:W0:Y:S02]  /*64b0*/  LDCU.64 UR16, c[0x0][0x390] ;  /* 0x00007200ff1077ac */ /* 0x000e240008000a00 */
[----:B0-----:R-:W-:-:S06]  /*64c0*/  UIMAD.WIDE.U32 UR16, UR4, 0x4, UR16 ;  /* 0x00000004041078a5 */ /* 0x001fcc000f8e0010 */
[----:B------:R-:W-:Y:S02]  /*64d0*/  IMAD.U32 R2, RZ, RZ, UR16 ;  /* 0x00000010ff027e24 */ /* 0x000fe4000f8e00ff */
[----:B------:R-:W-:-:S05]  /*64e0*/  IMAD.U32 R3, RZ, RZ, UR17 ;  /* 0x00000011ff037e24 */ /* 0x000fca000f8e00ff */
[----:B------:R0:W2:Y:S01]  /*64f0*/  LDG.E R0, desc[UR18][R2.64] ;  /* 0x0000001202007981 */ /* 0x0000a2000c1e1900 */
[----:B------:R-:W1:Y:S01]  /*6500*/  S2UR UR20, SR_CgaCtaId ;  /* 0x00000000001479c3 */ /* 0x000e620000008800 */
[----:B------:R-:W-:Y:S01]  /*6510*/  UMOV UR17, 0x400 ;  /* 0x0000040000117882 */ /* 0x000fe20000000000 */
[----:B------:R-:W-:Y:S01]  /*6520*/  IMAD.MOV.U32 R36, RZ, RZ, 0x0 ;  /* 0x00000000ff247424 */ /* 0x000fe200078e00ff */
[----:B------:R-:W-:Y:S01]  /*6530*/  UIADD3 UR15, UPT, UPT, UR17, 0x1000, URZ ;  /* 0x00001000110f7890 */ /* 0x000fe2000fffe0ff */
[----:B------:R-:W-:Y:S01]  /*6540*/  IMAD.MOV.U32 R37, RZ, RZ, 0x3fd80000 ;  /* 0x3fd80000ff257424 */ /* 0x000fe200078e00ff */
[----:B------:R-:W-:Y:S01]  /*6550*/  UIADD3 UR36, UPT, UPT, UR17, 0x2000, URZ ;  /* 0x0000200011247890 */ /* 0x000fe2000fffe0ff */
        /* <DEDUP_REMOVED lines=12> */
[----:B------:R-:W-:-:S03]  /*6620*/  ULEA UR15, UR4, UR15, 0x3 ;  /* 0x0000000f040f7291 */ /* 0x000fc6000f8e18ff */
[----:B------:R-:W4:Y:S01]  /*6630*/  LDS.64 R20, [UR16] ;  /* 0x00000010ff147984 */ /* 0x000f220008000a00 */
[----:B------:R-:W-:Y:S01]  /*6640*/  UMOV UR16, 0xa0b5ed8d ;  /* 0xa0b5ed8d00107882 */ /* 0x000fe20000000000 */
        /* <DEDUP_REMOVED lines=9> */
[----:B------:R-:W-:Y:S01]  /*66e0*/  MOV R4, RZ ;  /* 0x000000ff00047202 */ /* 0x000fe20000000f00 */
[----:B------:R-:W-:-:S03]  /*66f0*/  UMOV UR17, 0x3dd25868 ;  /* 0x3dd2586800117882 */ /* 0x000fc60000000000 */
        /* <DEDUP_REMOVED lines=9> */
[----:B------:R-:W-:Y:S01]  /*6790*/  FSEL R27, R3, R27, !P0 ;  /* 0x0000001b031b7208 */ /* 0x000fe20004000000 */
[----:B------:R-:W-:Y:S01]  /*67a0*/  DFMA R2, R36, R34, R4 ;  /* 0x000000222402722b */ /* 0x000fe20000000004 */
[----:B------:R-:W-:-:S04]  /*67b0*/  ISETP.GE.U32.AND P0, PT, R0, 0x7fe00000, PT ;  /* 0x7fe000000000780c */ /* 0x000fc80003f06070 */
[----:B------:R-:W-:-:S09]  /*67c0*/  DMUL R26, R26, UR16 ;  /* 0x000000101a1a7c28 */ /* 0x000fd20008000000 */
        /* <DEDUP_REMOVED lines=8> */
.L_x_83:
[----:B------:R-:W-:Y:S05]  /*6850*/  BSYNC.RECONVERGENT B2 ;  /* 0x0000000000027941 */ /* 0x000fea0003800200 */
.L_x_82:
        /* <DEDUP_REMOVED lines=24> */
.L_x_85:
[----:B------:R-:W-:Y:S05]  /*69e0*/  BSYNC.RECONVERGENT B2 ;  /* 0x0000000000027941 */ /* 0x000fea0003800200 */
.L_x_84:
[-C--:B------:R-:W-:Y:S02]  /*69f0*/  DFMA R28, R24, R2.reuse, R28 ;  /* 0x00000002181c722b */ /* 0x080fe4000000001c */
[-C--:B------:R-:W-:Y:S02]  /*6a00*/  DFMA R30, R22, R2.reuse, R30 ;  /* 0x00000002161e722b */ /* 0x080fe4000000001e */
[----:B------:R-:W-:-:S11]  /*6a10*/  DFMA R32, R20, R2, R32 ;  /* 0x000000021420722b */ /* 0x000fd60000000020 */
.L_x_81:
[----:B------:R-:W-:Y:S05]  /*6a20*/  BSYNC.RECONVERGENT B1 ;  /* 0x0000000000017941 */ /* 0x000fea0003800200 */
.L_x_67:
[----:B------:R-:W-:Y:S02]  /*6a30*/  DMUL R28, R28, 60 ;  /* 0x404e00001c1c7828 */ /* 0x000fe40000000000 */
[----:B------:R-:W-:Y:S02]  /*6a40*/  DMUL R30, R30, 60 ;  /* 0x404e00001e1e7828 */ /* 0x000fe40000000000 */
[----:B------:R-:W-:-:S11]  /*6a50*/  DMUL R32, R32, 60 ;  /* 0x404e000020207828 */ /* 0x000fd60000000000 */
.L_x_40:
[----:B------:R-:W0:Y:S01]  /*6a60*/  S2R R0, SR_CgaCtaId ;  /* 0x0000000000007919 */ /* 0x000e220000008800 */
[----:B------:R-:W-:Y:S01]  /*6a70*/  MOV R2, 0x400 ;  /* 0x0000040000027802 */ /* 0x000fe20000000f00 */
[----:B------:R-:W-:Y:S01]  /*6a80*/  DADD R8, R8, R32 ;  /* 0x0000000008087229 */ /* 0x000fe20000000020 */
[----:B------:R-:W-:Y:S02]  /*6a90*/  BAR.SYNC.DEFER_BLOCKING 0x0 ;  /* 0x0000000000007b1d */ /* 0x000fe40000010000 */
[C---:B------:R-:W-:Y:S01]  /*6aa0*/  IADD3 R5, PT, PT, R2.reuse, 0x4000, RZ ;  /* 0x0000400002057810 */ /* 0x040fe20007ffe0ff */
[C---:B------:R-:W-:Y:S02]  /*6ab0*/  VIADD R3, R2.reuse, 0x3000 ;  /* 0x0000300002037836 */ /* 0x040fe40000000000 */
[----:B------:R-:W-:Y:S01]  /*6ac0*/  VIADD R7, R2, 0x5000 ;  /* 0x0000500002077836 */ /* 0x000fe20000000000 */
[----:B------:R-:W-:Y:S02]  /*6ad0*/  DADD R16, R16, R30 ;  /* 0x0000000010107229 */ /* 0x000fe4000000001e */
[----:B------:R-:W-:-:S02]  /*6ae0*/  DADD R18, R18, R28 ;  /* 0x0000000012127229 */ /* 0x000fc4000000001c */
[----:B------:R-:W-:Y:S01]  /*6af0*/  DFMA R22, R8, 60, R10 ;  /* 0x404e00000816782b */ /* 0x000fe2000000000a */
[----:B------:R-:W-:-:S03]  /*6b00*/  VIADD R11, R2, 0x1000 ;  /* 0x00001000020b7836 */ /* 0x000fc60000000000 */
[----:B------:R-:W-:Y:S01]  /*6b10*/  DFMA R20, R16, 60, R12 ;  /* 0x404e00001014782b */ /* 0x000fe2000000000c */
[----:B------:R-:W-:Y:S01]  /*6b20*/  VIADD R13, R2, 0x2000 ;  /* 0x00002000020d7836 */ /* 0x000fe20000000000 */
[----:B------:R-:W-:Y:S01]  /*6b30*/  DFMA R14, R18, 60, R14 ;  /* 0x404e0000120e782b */ /* 0x000fe2000000000e */
[C---:B0-----:R-:W-:Y:S02]  /*6b40*/  LEA R3, R0.reuse, R3, 0x18 ;  /* 0x0000000300037211 */ /* 0x041fe400078ec0ff */
[C---:B------:R-:W-:Y:S02]  /*6b50*/  LEA R5, R0.reuse, R5, 0x18 ;  /* 0x0000000500057211 */ /* 0x040fe400078ec0ff */
[C---:B------:R-:W-:Y:S01]  /*6b60*/  LEA R4, R0.reuse, R2, 0x18 ;  /* 0x0000000200047211 */ /* 0x040fe200078ec0ff */
[C---:B------:R-:W-:Y:S01]  /*6b70*/  IMAD R25, R45.reuse, 0x8, R3 ;  /* 0x000000082d197824 */ /* 0x040fe200078e0203 */
[C---:B------:R-:W-:Y:S02]  /*6b80*/  LEA R6, R0.reuse, R7, 0x18 ;  /* 0x0000000700067211 */ /* 0x040fe400078ec0ff */
[C---:B------:R-:W-:Y:S01]  /*6b90*/  LEA R7, R0.reuse, R11, 0x18 ;  /* 0x0000000b00077211 */ /* 0x040fe200078ec0ff */
[C---:B------:R-:W-:Y:S01]  /*6ba0*/  IMAD R11, R45.reuse, 0x8, R5 ;  /* 0x000000082d0b7824 */ /* 0x040fe200078e0205 */
[----:B------:R-:W-:Y:S01]  /*6bb0*/  LEA R44, R0, R13, 0x18 ;  /* 0x0000000d002c7211 */ /* 0x000fe200078ec0ff */
[----:B------:R0:W-:Y:S01]  /*6bc0*/  STS.64 [R25], R18 ;  /* 0x0000001219007388 */ /* 0x0001e20000000a00 */
[----:B------:R-:W-:-:S03]  /*6bd0*/  LEA R13, R45, R6, 0x3 ;  /* 0x000000062d0d7211 */ /* 0x000fc600078e18ff */
[C---:B------:R-:W-:Y:S01]  /*6be0*/  IMAD R27, R45.reuse, 0x8, R44 ;  /* 0x000000082d1b7824 */ /* 0x040fe200078e022c */
[----:B------:R-:W-:Y:S04]  /*6bf0*/  STS.64 [R11], R16 ;  /* 0x000000100b007388 */ /* 0x000fe80000000a00 */
[----:B------:R-:W-:Y:S01]  /*6c00*/  STS.64 [R13], R8 ;  /* 0x000000080d007388 */ /* 0x000fe20000000a00 */
[C---:B0-----:R-:W-:Y:S02]  /*6c10*/  IMAD R19, R45.reuse, 0x8, R4 ;  /* 0x000000082d137824 */ /* 0x041fe400078e0204 */
[----:B------:R-:W-:-:S03]  /*6c20*/  IMAD R25, R45, 0x8, R7 ;  /* 0x000000082d197824 */ /* 0x000fc600078e0207 */
[----:B------:R-:W-:Y:S04]  /*6c30*/  STS.64 [R19], R14 ;  /* 0x0000000e13007388 */ /* 0x000fe80000000a00 */
[----:B------:R-:W-:Y:S04]  /*6c40*/  STS.64 [R25], R20 ;  /* 0x0000001419007388 */ /* 0x000fe80000000a00 */
[----:B------:R-:W-:Y:S01]  /*6c50*/  STS.64 [R27], R22 ;  /* 0x000000161b007388 */ /* 0x000fe20000000a00 */
[----:B------:R-:W-:Y:S06]  /*6c60*/  BAR.SYNC.DEFER_BLOCKING 0x0 ;  /* 0x0000000000007b1d */ /* 0x000fec0000010000 */
[----:B------:R-:W0:Y:S02]  /*6c70*/  LDS R10, [R4+0x7004] ;  /* 0x00700400040a7984 */ /* 0x000e240000000800 */
[----:B0-----:R-:W-:-:S13]  /*6c80*/  ISETP.GE.AND P0, PT, R10, 0x1, PT ;  /* 0x000000010a00780c */ /* 0x001fda0003f06270 */
[----:B------:R-:W-:Y:S05]  /*6c90*/  @!P0 BRA `(.L_x_86) ;  /* 0x0000000000608947 */ /* 0x000fea0003800000 */
[----:B------:R-:W0:Y:S01]  /*6ca0*/  LDC R5, c[0x0][0x3a0] ;  /* 0x0000e800ff057b82 */ /* 0x000e220000000800 */
[----:B------:R-:W-:Y:S01]  /*6cb0*/  LDS.64 R8, [UR35] ;  /* 0x00000023ff087984 */ /* 0x000fe20008000a00 */
[----:B------:R-:W-:Y:S01]  /*6cc0*/  UMOV UR16, 0x1e900000 ;  /* 0x1e90000000107882 */ /* 0x000fe20000000000 */
[----:B------:R-:W-:Y:S02]  /*6cd0*/  UMOV UR17, 0x42d6bcc4 ;  /* 0x42d6bcc400117882 */ /* 0x000fe40000000000 */
[----:B------:R-:W1:Y:S04]  /*6ce0*/  LDS.64 R10, [UR13] ;  /* 0x0000000dff0a7984 */ /* 0x000e680008000a00 */
[----:B------:R-:W-:Y:S04]  /*6cf0*/  LDS.64 R2, [UR34] ;  /* 0x00000022ff027984 */ /* 0x000fe80008000a00 */
[----:B------:R-:W2:Y:S04]  /*6d00*/  LDS.64 R6, [UR7] ;  /* 0x00000007ff067984 */ /* 0x000ea80008000a00 */
[----:B------:R-:W-:Y:S01]  /*6d10*/  LDS.64 R12, [UR12] ;  /* 0x0000000cff0c7984 */ /* 0x000fe20008000a00 */
[----:B0-----:R-:W-:-:S06]  /*6d20*/  IMAD R14, R5, 0x8, R44 ;  /* 0x00000008050e7824 */ /* 0x001fcc00078e022c */
[----:B------:R-:W0:Y:S01]  /*6d30*/  LDS.64 R14, [R14] ;  /* 0x000000000e0e7984 */ /* 0x000e220000000a00 */
[----:B-1----:R-:W-:Y:S02]  /*6d40*/  DADD R8, R8, -R10 ;  /* 0x0000000008087229 */ /* 0x002fe4000000080a */
[----:B--2---:R-:W-:-:S06]  /*6d50*/  DADD R2, R2, -R6 ;  /* 0x0000000002027229 */ /* 0x004fcc0000000806 */
[----:B------:R-:W-:-:S08]  /*6d60*/  DMUL R8, R8, R8 ;  /* 0x0000000808087228 */ /* 0x000fd00000000000 */
[----:B------:R-:W-:Y:S02]  /*6d70*/  DFMA R8, R2, R2, R8 ;  /* 0x000000020208722b */ /* 0x000fe40000000008 */
[----:B0-----:R-:W-:-:S08]  /*6d80*/  DADD R12, R12, -R14 ;  /* 0x000000000c0c7229 */ /* 0x001fd0000000080e */
[----:B------:R-:W-:-:S08]  /*6d90*/  DFMA R8, R12, R12, R8 ;  /* 0x0000000c0c08722b */ /* 0x000fd00000000008 */
[----:B------:R-:W-:-:S14]  /*6da0*/  DSETP.GEU.AND P0, PT, R8, UR16, PT ;  /* 0x0000001008007e2a */ /* 0x000fdc000bf0e000 */
[----:B------:R-:W-:Y:S05]  /*6db0*/  @P0 BRA `(.L_x_87) ;  /* 0x0000001000e40947 */ /* 0x000fea0003800000 */
[----:B------:R-:W0:Y:S01]  /*6dc0*/  LDC.64 R2, c[0x0][0x380] ;  /* 0x0000e000ff027b82 */ /* 0x000e220000000a00 */
[----:B------:R-:W-:Y:S01]  /*6dd0*/  MOV R5, 0x1 ;  /* 0x0000000100057802 */ /* 0x000fe20000000f00 */
[----:B------:R-:W-:-:S04]  /*6de0*/  IMAD.U32 R7, RZ, RZ, UR14 ;  /* 0x0000000eff077e24 */ /* 0x000fc8000f8e00ff */
[----:B------:R1:W-:Y:S04]  /*6df0*/  STS [R4+0x7000], R5 ;  /* 0x0070000504007388 */ /* 0x0003e80000000800 */
[----:B0-----:R1:W-:Y:S01]  /*6e00*/  STG.E desc[UR18][R2.64], R7 ;  /* 0x0000000702007986 */ /* 0x0013e2000c101912 */
[----:B------:R-:W-:Y:S05]  /*6e10*/  BRA `(.L_x_87) ;  /* 0x0000001000cc7947 */ /* 0x000fea0003800000 */
.L_x_86:
[----:B-----5:R-:W-:Y:S01]  /*6e20*/  ISETP.NE.AND P0, PT, R46, 0x1, PT ;  /* 0x000000012e00780c */ /* 0x020fe20003f05270 */
[----:B------:R-:W-:-:S12]  /*6e30*/  BSSY.RECONVERGENT B0, `(.L_x_87) ;  /* 0x0000131000007945 */ /* 0x000fd80003800200 */
[----:B------:R-:W-:Y:S05]  /*6e40*/  @P0 BRA `(.L_x_88) ;  /* 0x0000001000bc0947 */ /* 0x000fea0003800000 */
[----:B------:R-:W0:Y:S01]  /*6e50*/  LDS.64 R10, [UR35] ;  /* 0x00000023ff0a7984 */ /* 0x000e220008000a00 */
[----:B------:R-:W-:-:S03]  /*6e60*/  DADD R48, R48, 60000000 ;  /* 0x418c9c3830307429 */ /* 0x000fc60000000000 */
[----:B------:R-:W1:Y:S04]  /*6e70*/  LDS.64 R8, [UR34] ;  /* 0x00000022ff087984 */ /* 0x000e680008000a00 */
[----:B------:R-:W2:Y:S01]  /*6e80*/  LDS.64 R12, [UR12] ;  /* 0x0000000cff0c7984 */ /* 0x000ea20008000a00 */
[----:B0-----:R-:W-:Y:S02]  /*6e90*/  DADD R10, -R20, R10 ;  /* 0x00000000140a7229 */ /* 0x001fe4000000010a */
[----:B-1----:R-:W-:-:S06]  /*6ea0*/  DADD R8, -R14, R8 ;  /* 0x000000000e087229 */ /* 0x002fcc0000000108 */
[----:B------:R-:W-:Y:S02]  /*6eb0*/  DMUL R10, R10, R10 ;  /* 0x0000000a0a0a7228 */ /* 0x000fe40000000000 */
[----:B--2---:R-:W-:-:S06]  /*6ec0*/  DADD R12, -R22, R12 ;  /* 0x00000000160c7229 */ /* 0x004fcc000000010c */
[----:B------:R-:W-:Y:S02]  /*6ed0*/  DFMA R10, R8, R8, R10 ;  /* 0x00000008080a722b */ /* 0x000fe4000000000a */
[----:B------:R-:W-:-:S06]  /*6ee0*/  DMUL R8, R48, R48 ;  /* 0x0000003030087228 */ /* 0x000fcc0000000000 */
[----:B------:R-:W-:-:S08]  /*6ef0*/  DFMA R10, R12, R12, R10 ;  /* 0x0000000c0c0a722b */ /* 0x000fd0000000000a */
[----:B------:R-:W-:-:S14]  /*6f00*/  DSETP.GT.AND P0, PT, R8, R10, PT ;  /* 0x0000000a0800722a */ /* 0x000fdc0003f04000 */
[----:B------:R-:W-:Y:S05]  /*6f10*/  @!P0 BRA `(.L_x_88) ;  /* 0x0000001000888947 */ /* 0x000fea0003800000 */
[----:B------:R-:W0:Y:S02]  /*6f20*/  LDCU UR4, c[0x0][0x398] ;  /* 0x00007300ff0477ac */ /* 0x000e240008000800 */
[----:B0-----:R-:W-:-:S09]  /*6f30*/  UISETP.GE.AND UP0, UPT, UR4, 0x1, UPT ;  /* 0x000000010400788c */ /* 0x001fd2000bf06270 */
[----:B------:R-:W-:Y:S05]  /*6f40*/  BRA.U !UP0, `(.L_x_89) ;  /* 0x0000001108547547 */ /* 0x000fea000b800000 */
[----:B------:R-:W-:Y:S02]  /*6f50*/  IMAD.U32 R8, RZ, RZ, UR21 ;  /* 0x00000015ff087e24 */ /* 0x000fe4000f8e00ff */
[----:B------:R-:W-:-:S03]  /*6f60*/  IMAD.MOV.U32 R47, RZ, RZ, RZ ;  /* 0x000000ffff2f7224 */ /* 0x000fc600078e00ff */
[----:B------:R-:W-:-:S13]  /*6f70*/  ISETP.GE.U32.AND P0, PT, R8, 0x7, PT ;  /* 0x000000070800780c */ /* 0x000fda0003f06070 */
[----:B------:R-:W-:Y:S05]  /*6f80*/  @!P0 BRA `(.L_x_90) ;  /* 0x0000000400c08947 */ /* 0x000fea0003800000 */
[----:B------:R-:W-:Y:S01]  /*6f90*/  VIADD R9, R2, 0x6000 ;  /* 0x0000600002097836 */ /* 0x000fe20000000000 */
[----:B------:R-:W-:-:S04]  /*6fa0*/  MOV R41, RZ ;  /* 0x000000ff00297202 */ /* 0x000fc80000000f00 */
[----:B------:R-:W-:-:S07]  /*6fb0*/  LEA R40, R0, R9, 0x18 ;  /* 0x0000000900287211 */ /* 0x000fce00078ec0ff */
.L_x_91:
[C---:B------:R-:W-:Y:S01]  /*6fc0*/  IMAD R53, R41.reuse, 0x8, R4 ;  /* 0x0000000829357824 */ /* 0x040fe200078e0204 */
[C---:B------:R-:W-:Y:S01]  /*6fd0*/  LEA R47, R41.reuse, R5, 0x3 ;  /* 0x00000005292f7211 */ /* 0x040fe200078e18ff */
[C---:B------:R-:W-:Y:S01]  /*6fe0*/  IMAD R52, R41.reuse, 0x8, R7 ;  /* 0x0000000829347824 */ /* 0x040fe200078e0207 */
[----:B0-----:R-:W0:Y:S01]  /*6ff0*/  LDC.64 R54, c[0x0][0x388] ;  /* 0x0000e200ff367b82 */ /* 0x001e220000000a00 */
[C---:B------:R-:W-:Y:S01]  /*7000*/  IMAD R51, R41.reuse, 0x8, R44 ;  /* 0x0000000829337824 */ /* 0x040fe200078e022c */
[----:B------:R-:W1:Y:S01]  /*7010*/  LDS.128 R8, [R53] ;  /* 0x0000000035087984 */ /* 0x000e620000000c00 */
[C---:B------:R-:W-:Y:S02]  /*7020*/  IMAD R50, R41.reuse, 0x8, R3 ;  /* 0x0000000829327824 */ /* 0x040fe400078e0203 */
[----:B------:R-:W-:Y:S02]  /*7030*/  HFMA2 R60, -RZ, RZ, 0, 4.76837158203125e-07 ;  /* 0x00000008ff3c7431 */ /* 0x000fe400000001ff */
[C---:B------:R-:W-:Y:S01]  /*7040*/  IMAD R43, R41.reuse, 0x8, R6 ;  /* 0x00000008292b7824 */ /* 0x040fe200078e0206 */
[----:B------:R-:W2:Y:S01]  /*7050*/  LDS.128 R36, [R52] ;  /* 0x0000000034247984 */ /* 0x000ea20000000c00 */
[----:B------:R-:W-:-:S02]  /*7060*/  IMAD R42, R41, 0x8, R40 ;  /* 0x00000008292a7824 */ /* 0x000fc400078e0228 */
[----:B------:R-:W-:Y:S01]  /*7070*/  IMAD.MOV.U32 R58, RZ, RZ, 0x8 ;  /* 0x00000008ff3a7424 */ /* 0x000fe200078e00ff */
[----:B------:R-:W3:Y:S01]  /*7080*/  LDS.128 R12, [R51] ;  /* 0x00000000330c7984 */ /* 0x000ee20000000c00 */
[----:B------:R-:W-:Y:S02]  /*7090*/  IMAD.MOV.U32 R56, RZ, RZ, 0x8 ;  /* 0x00000008ff387424 */ /* 0x000fe400078e00ff */
[----:B------:R-:W-:Y:S01]  /*70a0*/  IMAD.MOV.U32 R66, RZ, RZ, 0x8 ;  /* 0x00000008ff427424 */ /* 0x000fe200078e00ff */
[----:B------:R-:W4:Y:S01]  /*70b0*/  LDS.128 R16, [R50] ;  /* 0x0000000032107984 */ /* 0x000f220000000c00 */
[----:B------:R-:W-:-:S03]  /*70c0*/  IMAD.WIDE.U32 R58, R41, R58, UR8 ;  /* 0x00000008293a7e25 */ /* 0x000fc6000f8e003a */
[----:B------:R-:W5:Y:S01]  /*70d0*/  LDS.128 R20, [R47] ;  /* 0x000000002f147984 */ /* 0x000f620000000c00 */
[----:B------:R-:W-:Y:S02]  /*70e0*/  IMAD.MOV.U32 R64, RZ, RZ, 0x8 ;  /* 0x00000008ff407424 */ /* 0x000fe400078e00ff */
[C---:B------:R-:W-:Y:S01]  /*70f0*/  IMAD.WIDE.U32 R56, R41.reuse, R56, UR22 ;  /* 0x0000001629387e25 */ /* 0x040fe2000f8e0038 */
[----:B------:R-:W5:Y:S03]  /*7100*/  LDS.128 R24, [R43] ;  /* 0x000000002b187984 */ /* 0x000f660000000c00 */
[C---:B0-----:R-:W-:Y:S01]  /*7110*/  IMAD.WIDE.U32 R54, R41.reuse, 0x8, R54 ;  /* 0x0000000829367825 */ /* 0x041fe200078e0036 */
[----:B------:R-:W0:Y:S03]  /*7120*/  LDS.128 R32, [R42] ;  /* 0x000000002a207984 */ /* 0x000e260000000c00 */
[----:B------:R-:W-:Y:S01]  /*7130*/  IMAD.MOV.U32 R62, RZ, RZ, 0x8 ;  /* 0x00000008ff3e7424 */ /* 0x000fe200078e00ff */
[----:B------:R-:W0:Y:S01]  /*7140*/  LDS.128 R28, [R53+0x10] ;  /* 0x00001000351c7984 */ /* 0x000e220000000c00 */
[----:B------:R-:W-:-:S04]  /*7150*/  IMAD.WIDE.U32 R60, R41, R60, UR24 ;  /* 0x00000018293c7e25 */ /* 0x000fc8000f8e003c */
[----:B------:R-:W-:-:S04]  /*7160*/  IMAD.WIDE.U32 R66, R41, R66, UR26 ;  /* 0x0000001a29427e25 */ /* 0x000fc8000f8e0042 */
[C---:B------:R-:W-:Y:S01]  /*7170*/  IMAD.WIDE.U32 R64, R41.reuse, R64, UR28 ;  /* 0x0000001c29407e25 */ /* 0x040fe2000f8e0040 */
[----:B-1----:R-:W-:Y:S03]  /*7180*/  STG.E.64 desc[UR18][R54.64], R8 ;  /* 0x0000000836007986 */ /* 0x002fe6000c101b12 */
[C---:B------:R-:W-:Y:S01]  /*7190*/  IMAD.WIDE.U32 R62, R41.reuse, R62, UR10 ;  /* 0x0000000a293e7e25 */ /* 0x040fe2000f8e003e */
[----:B--2---:R-:W-:Y:S03]  /*71a0*/  STG.E.64 desc[UR18][R58.64], R36 ;  /* 0x000000243a007986 */ /* 0x004fe6000c101b12 */
[----:B------:R-:W-:Y:S01]  /*71b0*/  VIADD R41, R41, 0x8 ;  /* 0x0000000829297836 */ /* 0x000fe20000000000 */
[----:B---3--:R-:W-:Y:S04]  /*71c0*/  STG.E.64 desc[UR18][R56.64], R12 ;  /* 0x0000000c38007986 */ /* 0x008fe8000c101b12 */
[----:B------:R-:W-:Y:S01]  /*71d0*/  ISETP.NE.AND P0, PT, R41, UR33, PT ;  /* 0x0000002129007c0c */ /* 0x000fe2000bf05270 */
[----:B----4-:R-:W-:Y:S04]  /*71e0*/  STG.E.64 desc[UR18][R60.64], R16 ;  /* 0x000000103c007986 */ /* 0x010fe8000c101b12 */
[----:B-----5:R-:W-:Y:S04]  /*71f0*/  STG.E.64 desc[UR18][R66.64], R20 ;  /* 0x0000001442007986 */ /* 0x020fe8000c101b12 */
[----:B------:R-:W-:Y:S04]  /*7200*/  STG.E.64 desc[UR18][R64.64], R24 ;  /* 0x0000001840007986 */ /* 0x000fe8000c101b12 */
[----:B0-----:R-:W-:Y:S04]  /*7210*/  STG.E.64 desc[UR18][R62.64], R32 ;  /* 0x000000203e007986 */ /* 0x001fe8000c101b12 */
[----:B------:R-:W-:Y:S04]  /*7220*/  STG.E.64 desc[UR18][R54.64+0x8], R10 ;  /* 0x0000080a36007986 */ /* 0x000fe8000c101b12 */
[----:B------:R-:W-:Y:S04]  /*7230*/  STG.E.64 desc[UR18][R58.64+0x8], R38 ;  /* 0x000008263a007986 */ /* 0x000fe8000c101b12 */
[----:B------:R-:W-:Y:S04]  /*7240*/  STG.E.64 desc[UR18][R56.64+0x8], R14 ;  /* 0x0000080e38007986 */ /* 0x000fe8000c101b12 */
[----:B------:R-:W-:Y:S04]  /*7250*/  STG.E.64 desc[UR18][R60.64+0x8], R18 ;  /* 0x000008123c007986 */ /* 0x000fe8000c101b12 */
[----:B------:R-:W0:Y:S04]  /*7260*/  LDS.128 R36, [R52+0x10] ;  /* 0x0000100034247984 */ /* 0x000e280000000c00 */
[----:B------:R-:W-:Y:S04]  /*7270*/  STG.E.64 desc[UR18][R66.64+0x8], R22 ;  /* 0x0000081642007986 */ /* 0x000fe8000c101b12 */
[----:B------:R-:W1:Y:S04]  /*7280*/  LDS.128 R8, [R51+0x10] ;  /* 0x0000100033087984 */ /* 0x000e680000000c00 */
[----:B------:R-:W-:Y:S04]  /*7290*/  STG.E.64 desc[UR18][R64.64+0x8], R26 ;  /* 0x0000081a40007986 */ /* 0x000fe8000c101b12 */
[----:B------:R-:W2:Y:S04]  /*72a0*/  LDS.128 R24, [R50+0x10] ;  /* 0x0000100032187984 */ /* 0x000ea80000000c00 */
[----:B------:R-:W3:Y:S04]  /*72b0*/  LDS.128 R20, [R47+0x10] ;  /* 0x000010002f147984 */ /* 0x000ee80000000c00 */
[----:B------:R-:W4:Y:S04]  /*72c0*/  LDS.128 R16, [R43+0x10] ;  /* 0x000010002b107984 */ /* 0x000f280000000c00 */
[----:B------:R-:W5:Y:S04]  /*72d0*/  LDS.128 R12, [R42+0x10] ;  /* 0x000010002a0c7984 */ /* 0x000f680000000c00 */
[----:B------:R-:W-:Y:S04]  /*72e0*/  STG.E.64 desc[UR18][R62.64+0x8], R34 ;  /* 0x000008223e007986 */ /* 0x000fe8000c101b12 */
[----:B------:R-:W-:Y:S04]  /*72f0*/  STG.E.64 desc[UR18][R54.64+0x10], R28 ;  /* 0x0000101c36007986 */ /* 0x000fe8000c101b12 */
[----:B0-----:R-:W-:Y:S04]  /*7300*/  STG.E.64 desc[UR18][R58.64+0x10], R36 ;  /* 0x000010243a007986 */ /* 0x001fe8000c101b12 */
[----:B------:R-:W0:Y:S04]  /*7310*/  LDS.128 R32, [R53+0x20] ;  /* 0x0000200035207984 */ /* 0x000e280000000c00 */
[----:B-1----:R-:W-:Y:S04]  /*7320*/  STG.E.64 desc[UR18][R56.64+0x10], R8 ;  /* 0x0000100838007986 */ /* 0x002fe8000c101b12 */
[----:B--2---:R-:W-:Y:S04]  /*7330*/  STG.E.64 desc[UR18][R60.64+0x10], R24 ;  /* 0x000010183c007986 */ /* 0x004fe8000c101b12 */
[----:B---3--:R-:W-:Y:S04]  /*7340*/  STG.E.64 desc[UR18][R66.64+0x10], R20 ;  /* 0x0000101442007986 */ /* 0x008fe8000c101b12 */
[----:B----4-:R-:W-:Y:S04]  /*7350*/  STG.E.64 desc[UR18][R64.64+0x10], R16 ;  /* 0x0000101040007986 */ /* 0x010fe8000c101b12 */
[----:B-----5:R-:W-:Y:S04]  /*7360*/  STG.E.64 desc[UR18][R62.64+0x10], R12 ;  /* 0x0000100c3e007986 */ /* 0x020fe8000c101b12 */
[----:B------:R-:W-:Y:S04]  /*7370*/  STG.E.64 desc[UR18][R54.64+0x18], R30 ;  /* 0x0000181e36007986 */ /* 0x000fe8000c101b12 */
[----:B------:R-:W-:Y:S04]  /*7380*/  STG.E.64 desc[UR18][R58.64+0x18], R38 ;  /* 0x000018263a007986 */ /* 0x000fe8000c101b12 */
[----:B------:R-:W-:Y:S04]  /*7390*/  STG.E.64 desc[UR18][R56.64+0x18], R10 ;  /* 0x0000180a38007986 */ /* 0x000fe8000c101b12 */
[----:B------:R-:W1:Y:S04]  /*73a0*/  LDS.128 R28, [R52+0x20] ;  /* 0x00002000341c7984 */ /* 0x000e680000000c00 */
[----:B------:R-:W-:Y:S04]  /*73b0*/  STG.E.64 desc[UR18][R60.64+0x18], R26 ;  /* 0x0000181a3c007986 */ /* 0x000fe8000c101b12 */
[----:B------:R-:W2:Y:S04]  /*73c0*/  LDS.128 R36, [R51+0x20] ;  /* 0x0000200033247984 */ /* 0x000ea80000000c00 */
[----:B------:R-:W-:Y:S04]  /*73d0*/  STG.E.64 desc[UR18][R66.64+0x18], R22 ;  /* 0x0000181642007986 */ /* 0x000fe8000c101b12 */
[----:B------:R-:W-:Y:S04]  /*73e0*/  STG.E.64 desc[UR18][R64.64+0x18], R18 ;  /* 0x0000181240007986 */ /* 0x000fe8000c101b12 */
[----:B------:R-:W3:Y:S04]  /*73f0*/  LDS.128 R20, [R50+0x20] ;  /* 0x0000200032147984 */ /* 0x000ee80000000c00 */
[----:B------:R-:W-:Y:S04]  /*7400*/  STG.E.64 desc[UR18][R62.64+0x18], R14 ;  /* 0x0000180e3e007986 */ /* 0x000fe8000c101b12 */
[----:B------:R-:W4:Y:S04]  /*7410*/  LDS.128 R16, [R47+0x20] ;  /* 0x000020002f107984 */ /* 0x000f280000000c00 */
[----:B------:R-:W5:Y:S04]  /*7420*/  LDS.128 R12, [R43+0x20] ;  /* 0x000020002b0c7984 */ /* 0x000f680000000c00 */
[----:B------:R-:W5:Y:S04]  /*7430*/  LDS.128 R8, [R42+0x20] ;  /* 0x000020002a087984 */ /* 0x000f680000000c00 */
[----:B0-----:R-:W-:Y:S04]  /*7440*/  STG.E.64 desc[UR18][R54.64+0x20], R32 ;  /* 0x0000202036007986 */ /* 0x001fe8000c101b12 */
[----:B-1----:R-:W-:Y:S04]  /*7450*/  STG.E.64 desc[UR18][R58.64+0x20], R28 ;  /* 0x0000201c3a007986 */ /* 0x002fe8000c101b12 */
[----:B--2---:R-:W-:Y:S04]  /*7460*/  STG.E.64 desc[UR18][R56.64+0x20], R36 ;  /* 0x0000202438007986 */ /* 0x004fe8000c101b12 */
[----:B------:R-:W0:Y:S04]  /*7470*/  LDS.128 R24, [R53+0x30] ;  /* 0x0000300035187984 */ /* 0x000e280000000c00 */
[----:B---3--:R-:W-:Y:S04]  /*7480*/  STG.E.64 desc[UR18][R60.64+0x20], R20 ;  /* 0x000020143c007986 */ /* 0x008fe8000c101b12 */
[----:B----4-:R-:W-:Y:S04]  /*7490*/  STG.E.64 desc[UR18][R66.64+0x20], R16 ;  /* 0x0000201042007986 */ /* 0x010fe8000c101b12 */
[----:B-----5:R-:W-:Y:S04]  /*74a0*/  STG.E.64 desc[UR18][R64.64+0x20], R12 ;  /* 0x0000200c40007986 */ /* 0x020fe8000c101b12 */
[----:B------:R-:W-:Y:S04]  /*74b0*/  STG.E.64 desc[UR18][R62.64+0x20], R8 ;  /* 0x000020083e007986 */ /* 0x000fe8000c101b12 */
[----:B------:R-:W-:Y:S04]  /*74c0*/  STG.E.64 desc[UR18][R54.64+0x28], R34 ;  /* 0x0000282236007986 */ /* 0x000fe8000c101b12 */
[----:B------:R-:W-:Y:S04]  /*74d0*/  STG.E.64 desc[UR18][R58.64+0x28], R30 ;  /* 0x0000281e3a007986 */ /* 0x000fe8000c101b12 */
[----:B------:R-:W-:Y:S04]  /*74e0*/  STG.E.64 desc[UR18][R56.64+0x28], R38 ;  /* 0x0000282638007986 */ /* 0x000fe8000c101b12 */
[----:B------:R-:W-:Y:S04]  /*74f0*/  STG.E.64 desc[UR18][R60.64+0x28], R22 ;  /* 0x000028163c007986 */ /* 0x000fe8000c101b12 */
[----:B------:R-:W-:Y:S04]  /*7500*/  STG.E.64 desc[UR18][R66.64+0x28], R18 ;  /* 0x0000281242007986 */ /* 0x000fe8000c101b12 */
[----:B------:R-:W1:Y:S04]  /*7510*/  LDS.128 R32, [R52+0x30] ;  /* 0x0000300034207984 */ /* 0x000e680000000c00 */
[----:B------:R-:W-:Y:S04]  /*7520*/  STG.E.64 desc[UR18][R64.64+0x28], R14 ;  /* 0x0000280e40007986 */ /* 0x000fe8000c101b12 */
[----:B------:R-:W2:Y:S04]  /*7530*/  LDS.128 R12, [R51+0x30] ;  /* 0x00003000330c7984 */ /* 0x000ea80000000c00 */
[----:B------:R-:W3:Y:S04]  /*7540*/  LDS.128 R16, [R50+0x30] ;  /* 0x0000300032107984 */ /* 0x000ee80000000c00 */
[----:B------:R-:W4:Y:S04]  /*7550*/  LDS.128 R20, [R47+0x30] ;  /* 0x000030002f147984 */ /* 0x000f280000000c00 */
[----:B------:R-:W5:Y:S04]  /*7560*/  LDS.128 R28, [R43+0x30] ;  /* 0x000030002b1c7984 */ /* 0x000f680000000c00 */
[----:B------:R-:W5:Y:S04]  /*7570*/  LDS.128 R36, [R42+0x30] ;  /* 0x000030002a247984 */ /* 0x000f680000000c00 */
[----:B------:R2:W-:Y:S04]  /*7580*/  STG.E.64 desc[UR18][R62.64+0x28], R10 ;  /* 0x0000280a3e007986 */ /* 0x0005e8000c101b12 */
[----:B0-----:R0:W-:Y:S04]  /*7590*/  STG.E.64 desc[UR18][R54.64+0x30], R24 ;  /* 0x0000301836007986 */ /* 0x0011e8000c101b12 */
[----:B-1----:R0:W-:Y:S04]  /*75a0*/  STG.E.64 desc[UR18][R58.64+0x30], R32 ;  /* 0x000030203a007986 */ /* 0x0021e8000c101b12 */
[----:B--2---:R0:W-:Y:S04]  /*75b0*/  STG.E.64 desc[UR18][R56.64+0x30], R12 ;  /* 0x0000300c38007986 */ /* 0x0041e8000c101b12 */
[----:B---3--:R0:W-:Y:S04]  /*75c0*/  STG.E.64 desc[UR18][R60.64+0x30], R16 ;  /* 0x000030103c007986 */ /* 0x0081e8000c101b12 */
[----:B----4-:R0:W-:Y:S04]  /*75d0*/  STG.E.64 desc[UR18][R66.64+0x30], R20 ;  /* 0x0000301442007986 */ /* 0x0101e8000c101b12 */
[----:B-----5:R0:W-:Y:S04]  /*75e0*/  STG.E.64 desc[UR18][R64.64+0x30], R28 ;  /* 0x0000301c40007986 */ /* 0x0201e8000c101b12 */
[----:B------:R0:W-:Y:S04]  /*75f0*/  STG.E.64 desc[UR18][R62.64+0x30], R36 ;  /* 0x000030243e007986 */ /* 0x0001e8000c101b12 */
[----:B------:R0:W-:Y:S04]  /*7600*/  STG.E.64 desc[UR18][R54.64+0x38], R26 ;  /* 0x0000381a36007986 */ /* 0x0001e8000c101b12 */
[----:B------:R0:W-:Y:S04]  /*7610*/  STG.E.64 desc[UR18][R58.64+0x38], R34 ;  /* 0x000038223a007986 */ /* 0x0001e8000c101b12 */
[----:B------:R0:W-:Y:S04]  /*7620*/  STG.E.64 desc[UR18][R56.64+0x38], R14 ;  /* 0x0000380e38007986 */ /* 0x0001e8000c101b12 */
[----:B------:R0:W-:Y:S04]  /*7630*/  STG.E.64 desc[UR18][R60.64+0x38], R18 ;  /* 0x000038123c007986 */ /* 0x0001e8000c101b12 */
[----:B------:R0:W-:Y:S04]  /*7640*/  STG.E.64 desc[UR18][R66.64+0x38], R22 ;  /* 0x0000381642007986 */ /* 0x0001e8000c101b12 */
[----:B------:R0:W-:Y:S04]  /*7650*/  STG.E.64 desc[UR18][R64.64+0x38], R30 ;  /* 0x0000381e40007986 */ /* 0x0001e8000c101b12 */
[----:B------:R0:W-:Y:S01]  /*7660*/  STG.E.64 desc[UR18][R62.64+0x38], R38 ;  /* 0x000038263e007986 */ /* 0x0001e2000c101b12 */
[----:B------:R-:W-:Y:S05]  /*7670*/  @P0 BRA `(.L_x_91) ;  /* 0xfffffff800500947 */ /* 0x000fea000383ffff */
[----:B------:R-:W-:-:S07]  /*7680*/  MOV R47, UR33 ;  /* 0x00000021002f7c02 */ /* 0x000fce0008000f00 */
.L_x_90:
[----:B------:R-:W-:-:S09]  /*7690*/  UISETP.NE.AND UP0, UPT, UR32, URZ, UPT ;  /* 0x000000ff2000728c */ /* 0x000fd2000bf05270 */
[----:B------:R-:W-:Y:S05]  /*76a0*/  BRA.U !UP0, `(.L_x_89) ;  /* 0x00000009087c7547 */ /* 0x000fea000b800000 */
[----:B------:R-:W-:Y:S01]  /*76b0*/  IMAD.U32 R8, RZ, RZ, UR32 ;  /* 0x00000020ff087e24 */ /* 0x000fe2000f8e00ff */
[----:B------:R-:W-:-:S03]  /*76c0*/  UISETP.NE.AND UP0, UPT, UR30, URZ, UPT ;  /* 0x000000ff1e00728c */ /* 0x000fc6000bf05270 */
[----:B------:R-:W-:-:S05]  /*76d0*/  VIADD R8, R8, 0xffffffff ;  /* 0xffffffff08087836 */ /* 0x000fca0000000000 */
[----:B------:R-:W-:-:S13]  /*76e0*/  ISETP.GE.U32.AND P0, PT, R8, 0x3, PT ;  /* 0x000000030800780c */ /* 0x000fda0003f06070 */
[----:B------:R-:W-:Y:S05]  /*76f0*/  @!P0 BRA `(.L_x_92) ;  /* 0x0000000400088947 */ /* 0x000fea0003800000 */
[----:B0-----:R-:W-:Y:S01]  /*7700*/  VIADD R17, R2, 0x6000 ;  /* 0x0000600002117836 */ /* 0x001fe20000000000 */
[C---:B------:R-:W-:Y:S01]  /*7710*/  LEA R68, R47.reuse, R44, 0x3 ;  /* 0x0000002c2f447211 */ /* 0x040fe200078e18ff */
[C---:B------:R-:W-:Y:S01]  /*7720*/  IMAD R36, R47.reuse, 0x8, R4 ;  /* 0x000000082f247824 */ /* 0x040fe200078e0204 */
[----:B------:R-:W0:Y:S01]  /*7730*/  LDC.64 R54, c[0x0][0x388] ;  /* 0x0000e200ff367b82 */ /* 0x000e220000000a00 */
[C---:B------:R-:W-:Y:S01]  /*7740*/  IMAD R40, R47.reuse, 0x8, R7 ;  /* 0x000000082f287824 */ /* 0x040fe200078e0207 */
[----:B------:R-:W-:Y:S01]  /*7750*/  LEA R52, R0, R17, 0x18 ;  /* 0x0000001100347211 */ /* 0x000fe200078ec0ff */
[C---:B------:R-:W-:Y:S01]  /*7760*/  IMAD R61, R47.reuse, 0x8, R3 ;  /* 0x000000082f3d7824 */ /* 0x040fe200078e0203 */
[----:B------:R-:W1:Y:S01]  /*7770*/  LDS.128 R8, [R36] ;  /* 0x0000000024087984 */ /* 0x000e620000000c00 */
[C---:B------:R-:W-:Y:S01]  /*7780*/  IMAD R60, R47.reuse, 0x8, R5 ;  /* 0x000000082f3c7824 */ /* 0x040fe200078e0205 */
[C---:B------:R-:W-:Y:S01]  /*7790*/  LEA R52, R47.reuse, R52, 0x3 ;  /* 0x000000342f347211 */ /* 0x040fe200078e18ff */
[----:B------:R-:W-:Y:S01]  /*77a0*/  IMAD R53, R47, 0x8, R6 ;  /* 0x000000082f357824 */ /* 0x000fe200078e0206 */
[----:B------:R-:W2:Y:S01]  /*77b0*/  LDS.128 R12, [R40] ;  /* 0x00000000280c7984 */ /* 0x000ea20000000c00 */
[----:B------:R-:W-:Y:S01]  /*77c0*/  IMAD.MOV.U32 R50, RZ, RZ, 0x8 ;  /* 0x00000008ff327424 */ /* 0x000fe200078e00ff */
[----:B------:R-:W-:Y:S01]  /*77d0*/  MOV R62, 0x8 ;  /* 0x00000008003e7802 */ /* 0x000fe20000000f00 */
[----:B------:R-:W-:Y:S01]  /*77e0*/  IMAD.MOV.U32 R58, RZ, RZ, 0x8 ;  /* 0x00000008ff3a7424 */ /* 0x000fe200078e00ff */
[----:B------:R-:W3:Y:S01]  /*77f0*/  LDS.128 R16, [R68] ;  /* 0x0000000044107984 */ /* 0x000ee20000000c00 */
[----:B------:R-:W-:-:S02]  /*7800*/  IMAD.MOV.U32 R56, RZ, RZ, 0x8 ;  /* 0x00000008ff387424 */ /* 0x000fc400078e00ff */
[----:B------:R-:W-:Y:S01]  /*7810*/  IMAD.MOV.U32 R64, RZ, RZ, 0x8 ;  /* 0x00000008ff407424 */ /* 0x000fe200078e00ff */
[----:B------:R-:W4:Y:S01]  /*7820*/  LDS.128 R20, [R61] ;  /* 0x000000003d147984 */ /* 0x000f220000000c00 */
[----:B------:R-:W-:-:S03]  /*7830*/  IMAD.WIDE.U32 R50, R47, R50, UR8 ;  /* 0x000000082f327e25 */ /* 0x000fc6000f8e0032 */
[----:B------:R-:W5:Y:S01]  /*7840*/  LDS.128 R24, [R60] ;  /* 0x000000003c187984 */ /* 0x000f620000000c00 */
[----:B------:R-:W-:-:S03]  /*7850*/  IMAD.WIDE.U32 R58, R47, R58, UR22 ;  /* 0x000000162f3a7e25 */ /* 0x000fc6000f8e003a */
[----:B------:R-:W5:Y:S01]  /*7860*/  LDS.128 R28, [R53] ;  /* 0x00000000351c7984 */ /* 0x000f620000000c00 */
[----:B0-----:R-:W-:-:S03]  /*7870*/  IMAD.WIDE.U32 R54, R47, 0x8, R54 ;  /* 0x000000082f367825 */ /* 0x001fc600078e0036 */
[----:B------:R-:W0:Y:S01]  /*7880*/  LDS.128 R32, [R52] ;  /* 0x0000000034207984 */ /* 0x000e220000000c00 */
[----:B------:R-:W-:Y:S02]  /*7890*/  IMAD.MOV.U32 R66, RZ, RZ, 0x8 ;  /* 0x00000008ff427424 */ /* 0x000fe400078e00ff */
[C---:B------:R-:W-:Y:S01]  /*78a0*/  IMAD.WIDE.U32 R56, R47.reuse, R56, UR24 ;  /* 0x000000182f387e25 */ /* 0x040fe2000f8e0038 */
[----:B------:R-:W0:Y:S03]  /*78b0*/  LDS.128 R36, [R36+0x10] ;  /* 0x0000100024247984 */ /* 0x000e260000000c00 */
[C---:B------:R-:W-:Y:S01]  /*78c0*/  IMAD.WIDE.U32 R64, R47.reuse, R64, UR26 ;  /* 0x0000001a2f407e25 */ /* 0x040fe2000f8e0040 */
[----:B------:R-:W0:Y:S03]  /*78d0*/  LDS.128 R40, [R40+0x10] ;  /* 0x0000100028287984 */ /* 0x000e260000000c00 */
[----:B------:R-:W-:-:S04]  /*78e0*/  IMAD.WIDE.U32 R62, R47, R62, UR28 ;  /* 0x0000001c2f3e7e25 */ /* 0x000fc8000f8e003e */
[C---:B------:R-:W-:Y:S01]  /*78f0*/  IMAD.WIDE.U32 R66, R47.reuse, R66, UR10 ;  /* 0x0000000a2f427e25 */ /* 0x040fe2000f8e0042 */
[----:B-1----:R-:W-:Y:S03]  /*7900*/  STG.E.64 desc[UR18][R54.64], R8 ;  /* 0x0000000836007986 */ /* 0x002fe6000c101b12 */
[----:B------:R-:W-:Y:S01]  /*7910*/  VIADD R47, R47, 0x4 ;  /* 0x000000042f2f7836 */ /* 0x000fe20000000000 */
[----:B--2---:R-:W-:Y:S04]  /*7920*/  STG.E.64 desc[UR18][R50.64], R12 ;  /* 0x0000000c32007986 */ /* 0x004fe8000c101b12 */
[----:B---3--:R-:W-:Y:S04]  /*7930*/  STG.E.64 desc[UR18][R58.64], R16 ;  /* 0x000000103a007986 */ /* 0x008fe8000c101b12 */
[----:B----4-:R-:W-:Y:S04]  /*7940*/  STG.E.64 desc[UR18][R56.64], R20 ;  /* 0x0000001438007986 */ /* 0x010fe8000c101b12 */
[----:B-----5:R-:W-:Y:S04]  /*7950*/  STG.E.64 desc[UR18][R64.64], R24 ;  /* 0x0000001840007986 */ /* 0x020fe8000c101b12 */
[----:B------:R-:W-:Y:S04]  /*7960*/  STG.E.64 desc[UR18][R62.64], R28 ;  /* 0x0000001c3e007986 */ /* 0x000fe8000c101b12 */
[----:B0-----:R-:W-:Y:S04]  /*7970*/  STG.E.64 desc[UR18][R66.64], R32 ;  /* 0x0000002042007986 */ /* 0x001fe8000c101b12 */
[----:B------:R-:W-:Y:S04]  /*7980*/  STG.E.64 desc[UR18][R54.64+0x8], R10 ;  /* 0x0000080a36007986 */ /* 0x000fe8000c101b12 */
[----:B------:R-:W-:Y:S04]  /*7990*/  STG.E.64 desc[UR18][R50.64+0x8], R14 ;  /* 0x0000080e32007986 */ /* 0x000fe8000c101b12 */
[----:B------:R-:W0:Y:S04]  /*79a0*/  LDS.128 R8, [R68+0x10] ;  /* 0x0000100044087984 */ /* 0x000e280000000c00 */
[----:B------:R-:W-:Y:S04]  /*79b0*/  STG.E.64 desc[UR18][R58.64+0x8], R18 ;  /* 0x000008123a007986 */ /* 0x000fe8000c101b12 */
[----:B------:R-:W1:Y:S04]  /*79c0*/  LDS.128 R12, [R61+0x10] ;  /* 0x000010003d0c7984 */ /* 0x000e680000000c00 */
[----:B------:R-:W-:Y:S04]  /*79d0*/  STG.E.64 desc[UR18][R56.64+0x8], R22 ;  /* 0x0000081638007986 */ /* 0x000fe8000c101b12 */
[----:B------:R-:W2:Y:S04]  /*79e0*/  LDS.128 R16, [R60+0x10] ;  /* 0x000010003c107984 */ /* 0x000ea80000000c00 */
[----:B------:R-:W-:Y:S04]  /*79f0*/  STG.E.64 desc[UR18][R64.64+0x8], R26 ;  /* 0x0000081a40007986 */ /* 0x000fe8000c101b12 */
[----:B------:R-:W3:Y:S04]  /*7a00*/  LDS.128 R20, [R53+0x10] ;  /* 0x0000100035147984 */ /* 0x000ee80000000c00 */
[----:B------:R-:W4:Y:S04]  /*7a10*/  LDS.128 R24, [R52+0x10] ;  /* 0x0000100034187984 */ /* 0x000f280000000c00 */
[----:B------:R0:W-:Y:S04]  /*7a20*/  STG.E.64 desc[UR18][R62.64+0x8], R30 ;  /* 0x0000081e3e007986 */ /* 0x0001e8000c101b12 */
[----:B------:R1:W-:Y:S04]  /*7a30*/  STG.E.64 desc[UR18][R66.64+0x8], R34 ;  /* 0x0000082242007986 */ /* 0x0003e8000c101b12 */
[----:B------:R2:W-:Y:S04]  /*7a40*/  STG.E.64 desc[UR18][R54.64+0x10], R36 ;  /* 0x0000102436007986 */ /* 0x0005e8000c101b12 */
[----:B------:R3:W-:Y:S04]  /*7a50*/  STG.E.64 desc[UR18][R50.64+0x10], R40 ;  /* 0x0000102832007986 */ /* 0x0007e8000c101b12 */
[----:B0-----:R0:W-:Y:S04]  /*7a60*/  STG.E.64 desc[UR18][R58.64+0x10], R8 ;  /* 0x000010083a007986 */ /* 0x0011e8000c101b12 */
[----:B-1----:R0:W-:Y:S04]  /*7a70*/  STG.E.64 desc[UR18][R56.64+0x10], R12 ;  /* 0x0000100c38007986 */ /* 0x0021e8000c101b12 */
[----:B--2---:R0:W-:Y:S04]  /*7a80*/  STG.E.64 desc[UR18][R64.64+0x10], R16 ;  /* 0x0000101040007986 */ /* 0x0041e8000c101b12 */
[----:B---3--:R0:W-:Y:S04]  /*7a90*/  STG.E.64 desc[UR18][R62.64+0x10], R20 ;  /* 0x000010143e007986 */ /* 0x0081e8000c101b12 */
[----:B----4-:R0:W-:Y:S04]  /*7aa0*/  STG.E.64 desc[UR18][R66.64+0x10], R24 ;  /* 0x0000101842007986 */ /* 0x0101e8000c101b12 */
[----:B------:R0:W-:Y:S04]  /*7ab0*/  STG.E.64 desc[UR18][R54.64+0x18], R38 ;  /* 0x0000182636007986 */ /* 0x0001e8000c101b12 */
[----:B------:R0:W-:Y:S04]  /*7ac0*/  STG.E.64 desc[UR18][R50.64+0x18], R42 ;  /* 0x0000182a32007986 */ /* 0x0001e8000c101b12 */
[----:B------:R0:W-:Y:S04]  /*7ad0*/  STG.E.64 desc[UR18][R58.64+0x18], R10 ;  /* 0x0000180a3a007986 */ /* 0x0001e8000c101b12 */
[----:B------:R0:W-:Y:S04]  /*7ae0*/  STG.E.64 desc[UR18][R56.64+0x18], R14 ;  /* 0x0000180e38007986 */ /* 0x0001e8000c101b12 */
[----:B------:R0:W-:Y:S04]  /*7af0*/  STG.E.64 desc[UR18][R64.64+0x18], R18 ;  /* 0x0000181240007986 */ /* 0x0001e8000c101b12 */
[----:B------:R0:W-:Y:S04]  /*7b00*/  STG.E.64 desc[UR18][R62.64+0x18], R22 ;  /* 0x000018163e007986 */ /* 0x0001e8000c101b12 */
[----:B------:R0:W-:Y:S02]  /*7b10*/  STG.E.64 desc[UR18][R66.64+0x18], R26 ;  /* 0x0000181a42007986 */ /* 0x0001e4000c101b12 */
.L_x_92:
[----:B------:R-:W-:Y:S05]  /*7b20*/  BRA.U !UP0, `(.L_x_89) ;  /* 0x00000005085c7547 */ /* 0x000fea000b800000 */
[----:B0-----:R-:W-:Y:S01]  /*7b30*/  IMAD.U32 R8, RZ, RZ, UR30 ;  /* 0x0000001eff087e24 */ /* 0x001fe2000f8e00ff */
[----:B------:R-:W-:-:S04]  /*7b40*/  UISETP.NE.AND UP0, UPT, UR31, URZ, UPT ;  /* 0x000000ff1f00728c */ /* 0x000fc8000bf05270 */
[----:B------:R-:W-:-:S13]  /*7b50*/  ISETP.NE.AND P0, PT, R8, 0x1, PT ;  /* 0x000000010800780c */ /* 0x000fda0003f05270 */
[----:B------:R-:W-:Y:S05]  /*7b60*/  @!P0 BRA `(.L_x_93) ;  /* 0x0000000000b48947 */ /* 0x000fea0003800000 */
[----:B------:R-:W-:Y:S01]  /*7b70*/  VIADD R17, R2, 0x6000 ;  /* 0x0000600002117836 */ /* 0x000fe20000000000 */
[C---:B------:R-:W-:Y:S01]  /*7b80*/  LEA R12, R47.reuse, R7, 0x3 ;  /* 0x000000072f0c7211 */ /* 0x040fe200078e18ff */
[C---:B------:R-:W-:Y:S01]  /*7b90*/  IMAD R8, R47.reuse, 0x8, R4 ;  /* 0x000000082f087824 */ /* 0x040fe200078e0204 */
[C---:B------:R-:W-:Y:S01]  /*7ba0*/  LEA R28, R47.reuse, R6, 0x3 ;  /* 0x000000062f1c7211 */ /* 0x040fe200078e18ff */
[C---:B------:R-:W-:Y:S01]  /*7bb0*/  IMAD R16, R47.reuse, 0x8, R44 ;  /* 0x000000082f107824 */ /* 0x040fe200078e022c */
[----:B------:R-:W-:Y:S01]  /*7bc0*/  LEA R18, R0, R17, 0x18 ;  /* 0x0000001100127211 */ /* 0x000fe200078ec0ff */
[C---:B------:R-:W-:Y:S01]  /*7bd0*/  IMAD R20, R47.reuse, 0x8, R3 ;  /* 0x000000082f147824 */ /* 0x040fe200078e0203 */
[----:B------:R-:W-:Y:S01]  /*7be0*/  LDS.128 R12, [R12] ;  /* 0x000000000c0c7984 */ /* 0x000fe20000000c00 */
[C---:B------:R-:W-:Y:S01]  /*7bf0*/  IMAD R24, R47.reuse, 0x8, R5 ;  /* 0x000000082f187824 */ /* 0x040fe200078e0205 */
[----:B------:R-:W0:Y:S01]  /*7c00*/  LDC.64 R36, c[0x0][0x388] ;  /* 0x0000e200ff247b82 */ /* 0x000e220000000a00 */
[----:B------:R-:W-:Y:S01]  /*7c10*/  IMAD R32, R47, 0x8, R18 ;  /* 0x000000082f207824 */ /* 0x000fe200078e0212 */
[----:B------:R-:W1:Y:S01]  /*7c20*/  LDS.128 R8, [R8] ;  /* 0x0000000008087984 */ /* 0x000e620000000c00 */
[----:B------:R-:W-:-:S02]  /*7c30*/  HFMA2 R50, -RZ, RZ, 0, 4.76837158203125e-07 ;  /* 0x00000008ff327431 */ /* 0x000fc400000001ff */
[----:B------:R-:W-:Y:S01]  /*7c40*/  IMAD.MOV.U32 R38, RZ, RZ, 0x8 ;  /* 0x00000008ff267424 */ /* 0x000fe200078e00ff */
[----:B------:R-:W2:Y:S01]  /*7c50*/  LDS.128 R16, [R16] ;  /* 0x0000000010107984 */ /* 0x000ea20000000c00 */
[----:B------:R-:W-:Y:S02]  /*7c60*/  IMAD.MOV.U32 R40, RZ, RZ, 0x8 ;  /* 0x00000008ff287424 */ /* 0x000fe400078e00ff */
[----:B------:R-:W-:Y:S01]  /*7c70*/  IMAD.MOV.U32 R42, RZ, RZ, 0x8 ;  /* 0x00000008ff2a7424 */ /* 0x000fe200078e00ff */
[----:B------:R-:W3:Y:S01]  /*7c80*/  LDS.128 R20, [R20] ;  /* 0x0000000014147984 */ /* 0x000ee20000000c00 */
[----:B------:R-:W-:-:S03]  /*7c90*/  IMAD.WIDE.U32 R38, R47, R38, UR8 ;  /* 0x000000082f267e25 */ /* 0x000fc6000f8e0026 */
[----:B------:R-:W4:Y:S01]  /*7ca0*/  LDS.128 R24, [R24] ;  /* 0x0000000018187984 */ /* 0x000f220000000c00 */
[----:B------:R-:W-:Y:S02]  /*7cb0*/  IMAD.MOV.U32 R52, RZ, RZ, 0x8 ;  /* 0x00000008ff347424 */ /* 0x000fe400078e00ff */
[----:B------:R-:W-:Y:S01]  /*7cc0*/  IMAD.MOV.U32 R54, RZ, RZ, 0x8 ;  /* 0x00000008ff367424 */ /* 0x000fe200078e00ff */
[----:B------:R-:W5:Y:S01]  /*7cd0*/  LDS.128 R28, [R28] ;  /* 0x000000001c1c7984 */ /* 0x000f620000000c00 */
[----:B------:R-:W-:-:S03]  /*7ce0*/  IMAD.WIDE.U32 R40, R47, R40, UR22 ;  /* 0x000000162f287e25 */ /* 0x000fc6000f8e0028 */
[----:B------:R-:W5:Y:S01]  /*7cf0*/  LDS.128 R32, [R32] ;  /* 0x0000000020207984 */ /* 0x000f620000000c00 */
[----:B------:R-:W-:-:S04]  /*7d00*/  IMAD.WIDE.U32 R42, R47, R42, UR24 ;  /* 0x000000182f2a7e25 */ /* 0x000fc8000f8e002a */
[----:B0-----:R-:W-:-:S04]  /*7d10*/  IMAD.WIDE.U32 R36, R47, 0x8, R36 ;  /* 0x000000082f247825 */ /* 0x001fc800078e0024 */
[----:B------:R-:W-:-:S04]  /*7d20*/  IMAD.WIDE.U32 R50, R47, R50, UR26 ;  /* 0x0000001a2f327e25 */ /* 0x000fc8000f8e0032 */
[C---:B------:R-:W-:Y:S01]  /*7d30*/  IMAD.WIDE.U32 R52, R47.reuse, R52, UR28 ;  /* 0x0000001c2f347e25 */ /* 0x040fe2000f8e0034 */
[----:B-1----:R0:W-:Y:S04]  /*7d40*/  STG.E.64 desc[UR18][R36.64], R8 ;  /* 0x0000000824007986 */ /* 0x0021e8000c101b12 */
[----:B------:R1:W-:Y:S04]  /*7d50*/  STG.E.64 desc[UR18][R38.64], R12 ;  /* 0x0000000c26007986 */ /* 0x0003e8000c101b12 */
[----:B--2---:R1:W-:Y:S04]  /*7d60*/  STG.E.64 desc[UR18][R40.64], R16 ;  /* 0x0000001028007986 */ /* 0x0043e8000c101b12 */
[----:B---3--:R1:W-:Y:S01]  /*7d70*/  STG.E.64 desc[UR18][R42.64], R20 ;  /* 0x000000142a007986 */ /* 0x0083e2000c101b12 */
[----:B0-----:R-:W-:-:S03]  /*7d80*/  IMAD.WIDE.U32 R8, R47, R54, UR10 ;  /* 0x0000000a2f087e25 */ /* 0x001fc6000f8e0036 */
[----:B----4-:R1:W-:Y:S01]  /*7d90*/  STG.E.64 desc[UR18][R50.64], R24 ;  /* 0x0000001832007986 */ /* 0x0103e2000c101b12 */
[----:B------:R-:W-:-:S03]  /*7da0*/  VIADD R47, R47, 0x2 ;  /* 0x000000022f2f7836 */ /* 0x000fc60000000000 */
        /* <DEDUP_REMOVED lines=8> */
[----:B------:R1:W-:Y:S02]  /*7e30*/  STG.E.64 desc[UR18][R8.64+0x8], R34 ;  /* 0x0000082208007986 */ /* 0x0003e4000c101b12 */
.L_x_93:
[----:B------:R-:W-:Y:S05]  /*7e40*/  BRA.U !UP0, `(.L_x_89) ;  /* 0x0000000108947547 */ /* 0x000fea000b800000 */
[C---:B-1----:R-:W-:Y:S01]  /*7e50*/  LEA R10, R47.reuse, R7, 0x3 ;  /* 0x000000072f0a7211 */ /* 0x042fe200078e18ff */
[----:B------:R-:W-:Y:S01]  /*7e60*/  VIADD R7, R2, 0x6000 ;  /* 0x0000600002077836 */ /* 0x000fe20000000000 */
[C---:B------:R-:W-:Y:S01]  /*7e70*/  LEA R24, R47.reuse, R6, 0x3 ;  /* 0x000000062f187211 */ /* 0x040fe200078e18ff */
[C---:B------:R-:W-:Y:S01]  /*7e80*/  IMAD R8, R47.reuse, 0x8, R4 ;  /* 0x000000082f087824 */ /* 0x040fe200078e0204 */
[----:B------:R-:W-:Y:S01]  /*7e90*/  MOV R22, 0x8 ;  /* 0x0000000800167802 */ /* 0x000fe20000000f00 */
[C---:B------:R-:W-:Y:S01]  /*7ea0*/  IMAD R12, R47.reuse, 0x8, R44 ;  /* 0x000000082f0c7824 */ /* 0x040fe200078e022c */
[----:B------:R-:W-:Y:S01]  /*7eb0*/  LEA R28, R0, R7, 0x18 ;  /* 0x00000007001c7211 */ /* 0x000fe200078ec0ff */
[C---:B------:R-:W-:Y:S01]  /*7ec0*/  IMAD R16, R47.reuse, 0x8, R3 ;  /* 0x000000082f107824 */ /* 0x040fe200078e0203 */
[----:B------:R-:W-:Y:S01]  /*7ed0*/  LDS.64 R10, [R10] ;  /* 0x000000000a0a7984 */ /* 0x000fe20000000a00 */
[C---:B------:R-:W-:Y:S01]  /*7ee0*/  IMAD R20, R47.reuse, 0x8, R5 ;  /* 0x000000082f147824 */ /* 0x040fe200078e0205 */
[----:B------:R-:W0:Y:S01]  /*7ef0*/  LDC.64 R2, c[0x0][0x388] ;  /* 0x0000e200ff027b82 */ /* 0x000e220000000a00 */
[----:B------:R-:W-:Y:S01]  /*7f00*/  IMAD R28, R47, 0x8, R28 ;  /* 0x000000082f1c7824 */ /* 0x000fe200078e021c */
[----:B------:R-:W1:Y:S01]  /*7f10*/  LDS.64 R8, [R8] ;  /* 0x0000000008087984 */ /* 0x000e620000000a00 */
[----:B------:R-:W-:-:S02]  /*7f20*/  IMAD.MOV.U32 R6, RZ, RZ, 0x8 ;  /* 0x00000008ff067424 */ /* 0x000fc400078e00ff */
[----:B------:R-:W-:Y:S01]  /*7f30*/  IMAD.MOV.U32 R14, RZ, RZ, 0x8 ;  /* 0x00000008ff0e7424 */ /* 0x000fe200078e00ff */
[----:B------:R-:W2:Y:S01]  /*7f40*/  LDS.64 R12, [R12] ;  /* 0x000000000c0c7984 */ /* 0x000ea20000000a00 */
[----:B------:R-:W-:Y:S02]  /*7f50*/  IMAD.MOV.U32 R18, RZ, RZ, 0x8 ;  /* 0x00000008ff127424 */ /* 0x000fe400078e00ff */
[----:B------:R-:W-:Y:S01]  /*7f60*/  IMAD.WIDE.U32 R6, R47, R6, UR8 ;  /* 0x000000082f067e25 */ /* 0x000fe2000f8e0006 */
[----:B------:R-:W3:Y:S03]  /*7f70*/  LDS.64 R16, [R16] ;  /* 0x0000000010107984 */ /* 0x000ee60000000a00 */
[----:B------:R-:W-:Y:S01]  /*7f80*/  IMAD.MOV.U32 R26, RZ, RZ, 0x8 ;  /* 0x00000008ff1a7424 */ /* 0x000fe200078e00ff */
[----:B------:R-:W4:Y:S01]  /*7f90*/  LDS.64 R20, [R20] ;  /* 0x0000000014147984 */ /* 0x000f220000000a00 */
[----:B------:R-:W-:-:S02]  /*7fa0*/  IMAD.MOV.U32 R0, RZ, RZ, 0x8 ;  /* 0x00000008ff007424 */ /* 0x000fc400078e00ff */
[C---:B------:R-:W-:Y:S01]  /*7fb0*/  IMAD.WIDE.U32 R14, R47.reuse, R14, UR22 ;  /* 0x000000162f0e7e25 */ /* 0x040fe2000f8e000e */
[----:B------:R-:W5:Y:S03]  /*7fc0*/  LDS.64 R24, [R24] ;  /* 0x0000000018187984 */ /* 0x000f660000000a00 */
[C---:B------:R-:W-:Y:S01]  /*7fd0*/  IMAD.WIDE.U32 R18, R47.reuse, R18, UR24 ;  /* 0x000000182f127e25 */ /* 0x040fe2000f8e0012 */
[----:B------:R-:W5:Y:S03]  /*7fe0*/  LDS.64 R28, [R28] ;  /* 0x000000001c1c7984 */ /* 0x000f660000000a00 */
        /* <DEDUP_REMOVED lines=8> */
[----:B----4-:R1:W-:Y:S04]  /*8070*/  STG.E.64 desc[UR18][R22.64], R20 ;  /* 0x0000001416007986 */ /* 0x0103e8000c101b12 */
[----:B-----5:R1:W-:Y:S04]  /*8080*/  STG.E.64 desc[UR18][R26.64], R24 ;  /* 0x000000181a007986 */ /* 0x0203e8000c101b12 */
[----:B------:R1:W-:Y:S02]  /*8090*/  STG.E.64 desc[UR18][R2.64], R28 ;  /* 0x0000001c02007986 */ /* 0x0003e4000c101b12 */
.L_x_89:
[----:B-1----:R-:W1:Y:S01]  /*80a0*/  LDC.64 R6, c[0x0][0x380] ;  /* 0x0000e000ff067b82 */ /* 0x002e620000000a00 */
[----:B------:R-:W-:Y:S01]  /*80b0*/  IMAD.MOV.U32 R2, RZ, RZ, 0x8 ;  /* 0x00000008ff027424 */ /* 0x000fe200078e00ff */
[----:B0-----:R-:W-:Y:S01]  /*80c0*/  MOV R9, UR14 ;  /* 0x0000000e00097c02 */ /* 0x001fe20008000f00 */
[----:B------:R-:W-:Y:S01]  /*80d0*/  IMAD.U32 R5, RZ, RZ, UR14 ;  /* 0x0000000eff057e24 */ /* 0x000fe2000f8e00ff */
[----:B------:R0:W-:Y:S01]  /*80e0*/  STS [R4+0x7004], R45 ;  /* 0x0070042d04007388 */ /* 0x0001e20000000800 */
[----:B------:R-:W-:-:S03]  /*80f0*/  IMAD.WIDE.U32 R2, R45, R2, UR10 ;  /* 0x0000000a2d027e25 */ /* 0x000fc6000f8e0002 */
[----:B-1----:R0:W-:Y:S04]  /*8100*/  STG.E desc[UR18][R6.64+0x8], R5 ;  /* 0x0000080506007986 */ /* 0x0021e8000c101912 */
[----:B------:R0:W-:Y:S04]  /*8110*/  STG.E desc[UR18][R6.64+0xc], R9 ;  /* 0x00000c0906007986 */ /* 0x0001e8000c101912 */
[----:B------:R0:W-:Y:S04]  /*8120*/  STG.E desc[UR18][R6.64+0x4], R45 ;  /* 0x0000042d06007986 */ /* 0x0001e8000c101912 */
[----:B------:R0:W-:Y:S02]  /*8130*/  STG.E.64 desc[UR18][R2.64], RZ ;  /* 0x000000ff02007986 */ /* 0x0001e4000c101b12 */
.L_x_88:
[----:B------:R-:W-:Y:S05]  /*8140*/  BSYNC.RECONVERGENT B0 ;  /* 0x0000000000007941 */ /* 0x000fea0003800200 */
.L_x_87:
[----:B------:R-:W-:Y:S01]  /*8150*/  BAR.SYNC.DEFER_BLOCKING 0x0 ;  /* 0x0000000000007b1d */ /* 0x000fe20000010000 */
[----:B------:R-:W-:Y:S02]  /*8160*/  UISETP.GE.U32.AND UP0, UPT, UR14, 0x30d40, UPT ;  /* 0x00030d400e00788c */ /* 0x000fe4000bf06070 */
[----:B------:R-:W-:-:S04]  /*8170*/  UIADD3 UR14, UPT, UPT, UR14, 0x1, URZ ;  /* 0x000000010e0e7890 */ /* 0x000fc8000fffe0ff */
[----:B------:R-:W-:Y:S01]  /*8180*/  PLOP3.LUT P0, PT, PT, PT, UP0, 0x80, 0x8 ;  /* 0x000000000008781c */ /* 0x000fe20003f0f008 */
[----:B------:R-:W2:Y:S02]  /*8190*/  LDS R0, [R4+0x7000] ;  /* 0x0070000004007984 */ /* 0x000ea40000000800 */
[----:B--2---:R-:W-:-:S13]  /*81a0*/  ISETP.EQ.AND P1, PT, R0, RZ, PT ;  /* 0x000000ff0000720c */ /* 0x004fda0003f22270 */
[----:B------:R-:W-:Y:S05]  /*81b0*/  @!P0 BRA P1, `(.L_x_94) ;  /* 0xffffffbc00208947 */ /* 0x000fea000083ffff */
[----:B01----:R-:W0:Y:S02]  /*81c0*/  LDC.64 R2, c[0x0][0x380] ;  /* 0x0000e000ff027b82 */ /* 0x003e240000000a00 */
[----:B0-----:R-:W2:Y:S04]  /*81d0*/  LDG.E R0, desc[UR18][R2.64+0xc] ;  /* 0x00000c1202007981 */ /* 0x001ea8000c1e1900 */
[----:B------:R-:W3:Y:S04]  /*81e0*/  LDG.E R7, desc[UR18][R2.64] ;  /* 0x0000001202077981 */ /* 0x000ee8000c1e1900 */
[----:B------:R0:W-:Y:S01]  /*81f0*/  STS [R4+0x7000], RZ ;  /* 0x007000ff04007388 */ /* 0x0001e20000000800 */
[C---:B--2---:R-:W-:Y:S01]  /*8200*/  VIADD R8, R0.reuse, 0x1 ;  /* 0x0000000100087836 */ /* 0x044fe20000000000 */
[----:B---3--:R-:W-:-:S02]  /*8210*/  ISETP.GE.AND P0, PT, R0, R7, PT ;  /* 0x000000070000720c */ /* 0x008fc40003f06270 */
[----:B------:R0:W-:Y:S04]  /*8220*/  STG.E desc[UR18][R2.64+0x14], R7 ;  /* 0x0000140702007986 */ /* 0x0001e8000c101912 */
[----:B------:R0:W-:Y:S04]  /*8230*/  STG.E desc[UR18][R2.64+0xc], R7 ;  /* 0x00000c0702007986 */ /* 0x0001e8000c101912 */
[----:B------:R0:W-:Y:S03]  /*8240*/  STG.E desc[UR18][R2.64+0x10], R8 ;  /* 0x0000100802007986 */ /* 0x0001e6000c101912 */
[----:B------:R-:W-:Y:S05]  /*8250*/  @P0 EXIT ;  /* 0x000000000000094d */ /* 0x000fea0003800000 */
[----:B------:R-:W1:Y:S01]  /*8260*/  LDC.64 R18, c[0x0][0x388] ;  /* 0x0000e200ff127b82 */ /* 0x000e620000000a00 */
[----:B------:R-:W2:Y:S01]  /*8270*/  LDCU UR4, c[0x0][0x39c] ;  /* 0x00007380ff0477ac */ /* 0x000ea20008000800 */
[----:B------:R-:W-:Y:S02]  /*8280*/  HFMA2 R28, -RZ, RZ, 0, 4.76837158203125e-07 ;  /* 0x00000008ff1c7431 */ /* 0x000fe400000001ff */
[----:B------:R-:W-:Y:S01]  /*8290*/  IMAD.MOV.U32 R22, RZ, RZ, 0x8 ;  /* 0x00000008ff167424 */ /* 0x000fe200078e00ff */
[----:B------:R-:W3:Y:S01]  /*82a0*/  LDCU UR7, c[0x0][0x3a0] ;  /* 0x00007400ff0777ac */ /* 0x000ee20008000800 */
[----:B------:R-:W-:Y:S02]  /*82b0*/  IMAD.MOV.U32 R16, RZ, RZ, 0x8 ;  /* 0x00000008ff107424 */ /* 0x000fe400078e00ff */
[----:B------:R-:W-:Y:S02]  /*82c0*/  IMAD.MOV.U32 R30, RZ, RZ, 0x8 ;  /* 0x00000008ff1e7424 */ /* 0x000fe400078e00ff */
[----:B------:R-:W-:-:S02]  /*82d0*/  IMAD.MOV.U32 R26, RZ, RZ, 0x8 ;  /* 0x00000008ff1a7424 */ /* 0x000fc400078e00ff */
[----:B------:R-:W-:-:S04]  /*82e0*/  IMAD.WIDE.U32 R30, R45, R30, UR8 ;  /* 0x000000082d1e7e25 */ /* 0x000fc8000f8e001e */
[----:B------:R-:W-:Y:S01]  /*82f0*/  IMAD.WIDE.U32 R28, R45, R28, UR22 ;  /* 0x000000162d1c7e25 */ /* 0x000fe2000f8e001c */
[----:B--2---:R-:W-:-:S03]  /*8300*/  UIMAD.WIDE UR16, UR4, 0x8, UR8 ;  /* 0x00000008041078a5 */ /* 0x004fc6000f8e0208 */
[----:B------:R-:W-:Y:S02]  /*8310*/  IMAD.U32 R21, RZ, RZ, UR4 ;  /* 0x00000004ff157e24 */ /* 0x000fe4000f8e00ff */
[----:B------:R-:W-:Y:S01]  /*8320*/  IMAD.WIDE.U32 R26, R45, R26, UR28 ;  /* 0x0000001c2d1a7e25 */ /* 0x000fe2000f8e001a */
[----:B---3--:R-:W-:-:S03]  /*8330*/  UIMAD.WIDE UR24, UR7, 0x8, UR8 ;  /* 0x00000008071878a5 */ /* 0x008fc6000f8e0208 */
[----:B------:R-:W-:Y:S02]  /*8340*/  IMAD.U32 R17, RZ, RZ, UR7 ;  /* 0x00000007ff117e24 */ /* 0x000fe4000f8e00ff */
[----:B------:R-:W-:-:S04]  /*8350*/  IMAD.WIDE R22, R21, R22, UR22 ;  /* 0x0000001615167e25 */ /* 0x000fc8000f8e0216 */
[----:B-1----:R-:W-:-:S04]  /*8360*/  IMAD.WIDE.U32 R24, R45, 0x8, R18 ;  /* 0x000000082d187825 */ /* 0x002fc800078e0012 */
[----:B------:R-:W-:-:S04]  /*8370*/  IMAD.WIDE R20, R21, 0x8, R18 ;  /* 0x0000000815147825 */ /* 0x000fc800078e0212 */
[----:B------:R-:W-:-:S04]  /*8380*/  IMAD.WIDE R18, R17, 0x8, R18 ;  /* 0x0000000811127825 */ /* 0x000fc800078e0212 */
[----:B------:R-:W-:-:S07]  /*8390*/  IMAD.WIDE R16, R17, R16, UR22 ;  /* 0x0000001611107e25 */ /* 0x000fce000f8e0210 */
.L_x_143:
[----:B-----5:R1:W5:Y:S04]  /*83a0*/  LDG.E.64 R14, desc[UR18][R24.64] ;  /* 0x00000012180e7981 */ /* 0x020368000c1e1b00 */
[----:B------:R1:W5:Y:S04]  /*83b0*/  LDG.E.64 R12, desc[UR18][R30.64] ;  /* 0x000000121e0c7981 */ /* 0x000368000c1e1b00 */
[----:B------:R1:W5:Y:S01]  /*83c0*/  LDG.E.64 R10, desc[UR18][R28.64] ;  /* 0x000000121c0a7981 */ /* 0x000362000c1e1b00 */
[----:B0-----:R-:W0:Y:S01]  /*83d0*/  I2F.F64 R2, R8 ;  /* 0x0000000800027312 */ /* 0x001e220000201c00 */
[----:B------:R-:W-:Y:S01]  /*83e0*/  UMOV UR12, 0x47ae147b ;  /* 0x47ae147b000c7882 */ /* 0x000fe20000000000 */
[----:B------:R-:W-:-:S02]  /*83f0*/  UMOV UR13, 0x3f847ae1 ;  /* 0x3f847ae1000d7882 */ /* 0x000fc40000000000 */
[----:B0-----:R-:W-:-:S08]  /*8400*/  DMUL R40, R2, UR12 ;  /* 0x0000000c02287c28 */ /* 0x001fd00008000000 */
[----:B------:R-:W-:-:S14]  /*8410*/  DSETP.NEU.AND P0, PT, |R40|, +INF , PT ;  /* 0x7ff000002800742a */ /* 0x000fdc0003f0d200 */
[----:B------:R-:W-:Y:S01]  /*8420*/  @!P0 DMUL R2, RZ, R40 ;  /* 0x00000028ff028228 */ /* 0x000fe20000000000 */
[----:B------:R-:W-:Y:S01]  /*8430*/  @!P0 IMAD.MOV.U32 R0, RZ, RZ, RZ ;  /* 0x000000ffff008224 */ /* 0x000fe200078e00ff */
[----:B-1----:R-:W-:Y:S09]  /*8440*/  @!P0 BRA `(.L_x_95) ;  /* 0x0000000000488947 */ /* 0x002ff20003800000 */
[----:B------:R-:W-:Y:S01]  /*8450*/  UMOV UR12, 0x6dc9c883 ;  /* 0x6dc9c883000c7882 */ /* 0x000fe20000000000 */
[----:B------:R-:W-:Y:S01]  /*8460*/  UMOV UR13, 0x3fe45f30 ;  /* 0x3fe45f30000d7882 */ /* 0x000fe20000000000 */
[C---:B------:R-:W-:Y:S02]  /*8470*/  DSETP.GE.AND P0, PT, |R40|.reuse, 2.14748364800000000000e+09, PT ;  /* 0x41e000002800742a */ /* 0x040fe40003f06200 */
[----:B------:R-:W-:Y:S01]  /*8480*/  DMUL R4, R40, UR12 ;  /* 0x0000000c28047c28 */ /* 0x000fe20008000000 */
[----:B------:R-:W-:Y:S01]  /*8490*/  UMOV UR12, 0x54442d18 ;  /* 0x54442d18000c7882 */ /* 0x000fe20000000000 */
[----:B------:R-:W-:-:S04]  /*84a0*/  UMOV UR13, 0x3ff921fb ;  /* 0x3ff921fb000d7882 */ /* 0x000fc80000000000 */
[----:B------:R-:W0:Y:S08]  /*84b0*/  F2I.F64 R0, R4 ;  /* 0x0000000400007311 */ /* 0x000e300000301100 */
[----:B0-----:R-:W0:Y:S02]  /*84c0*/  I2F.F64 R2, R0 ;  /* 0x0000000000027312 */ /* 0x001e240000201c00 */
[----:B0-----:R-:W-:Y:S01]  /*84d0*/  DFMA R32, R2, -UR12, R40 ;  /* 0x8000000c02207c2b */ /* 0x001fe20008000028 */
        /* <DEDUP_REMOVED lines=8> */
[----:B-----5:R-:W-:Y:S05]  /*8560*/  CALL.REL.NOINC `($_Z13_gpu_problem2PiPdS_iiid$__internal_trig_reduction_slowpathd) ;  /* 0x0000003400447944 */ /* 0x020fea0003c00000 */
.L_x_95:
[----:B------:R-:W0:Y:S01]  /*8570*/  LDCU.64 UR12, c[0x4][0x8] ;  /* 0x01000100ff0c77ac */ /* 0x000e220008000a00 */
[C---:B------:R-:W-:Y:S02]  /*8580*/  SHF.L.U32 R4, R0.reuse, 0x6, RZ ;  /* 0x0000000600047819 */ /* 0x040fe400000006ff */
[----:B------:R-:W-:Y:S01]  /*8590*/  LOP3.LUT R6, R0, 0x1, RZ, 0xc0, !PT ;  /* 0x0000000100067812 */ /* 0x000fe200078ec0ff */
[----:B------:R-:W-:Y:S01]  /*85a0*/  IMAD.MOV.U32 R48, RZ, RZ, 0x20fd8164 ;  /* 0x20fd8164ff307424 */ /* 0x000fe200078e00ff */
[----:B------:R-:W-:Y:S01]  /*85b0*/  LOP3.LUT R4, R4, 0x40, RZ, 0xc0, !PT ;  /* 0x0000004004047812 */ /* 0x000fe200078ec0ff */
[----:B------:R-:W-:Y:S01]  /*85c0*/  DMUL R46, R2, R2 ;  /* 0x00000002022e7228 */ /* 0x000fe20000000000 */
[----:B------:R-:W1:Y:S02]  /*85d0*/  LDCU UR4, c[0x0][0x398] ;  /* 0x00007300ff0477ac */ /* 0x000e640008000800 */
[----:B0-----:R-:W-:-:S05]  /*85e0*/  IADD3 R4, P0, PT, R4, UR12, RZ ;  /* 0x0000000c04047c10 */ /* 0x001fca000ff1e0ff */
[----:B------:R-:W-:-:S05]  /*85f0*/  IMAD.X R5, RZ, RZ, UR13, P0 ;  /* 0x0000000dff057e24 */ /* 0x000fca00080e06ff */
[----:B------:R-:W2:Y:S04]  /*8600*/  LDG.E.128.CONSTANT R32, desc[UR18][R4.64] ;  /* 0x0000001204207981 */ /* 0x000ea8000c1e9d00 */
[----:B------:R-:W3:Y:S04]  /*8610*/  LDG.E.128.CONSTANT R36, desc[UR18][R4.64+0x10] ;  /* 0x0000101204247981 */ /* 0x000ee8000c1e9d00 */
[----:B------:R-:W4:Y:S01]  /*8620*/  LDG.E.128.CONSTANT R40, desc[UR18][R4.64+0x20] ;  /* 0x0000201204287981 */ /* 0x000f22000c1e9d00 */
[----:B------:R-:W-:Y:S01]  /*8630*/  ISETP.NE.U32.AND P0, PT, R6, 0x1, PT ;  /* 0x000000010600780c */ /* 0x000fe20003f05070 */
[----:B------:R-:W-:Y:S01]  /*8640*/  IMAD.MOV.U32 R6, RZ, RZ, 0x3da8ff83 ;  /* 0x3da8ff83ff067424 */ /* 0x000fe200078e00ff */
[----:B-1----:R-:W-:-:S02]  /*8650*/  UISETP.GE.AND UP0, UPT, UR4, 0x1, UPT ;  /* 0x000000010400788c */ /* 0x002fc4000bf06270 */
[----:B------:R-:W-:Y:S02]  /*8660*/  FSEL R48, R48, -8.06006814911005101289e+34, !P0 ;  /* 0xf9785eba30307808 */ /* 0x000fe40004000000 */
[----:B------:R-:W-:-:S06]  /*8670*/  FSEL R49, -R6, 0.11223486810922622681, !P0 ;  /* 0x3de5db6506317808 */ /* 0x000fcc0004000100 */
[----:B--2---:R-:W-:-:S08]  /*8680*/  DFMA R32, R46, R48, R32 ;  /* 0x000000302e20722b */ /* 0x004fd00000000020 */
[----:B------:R-:W-:-:S08]  /*8690*/  DFMA R32, R46, R32, R34 ;  /* 0x000000202e20722b */ /* 0x000fd00000000022 */
[----:B---3--:R-:W-:Y:S01]  /*86a0*/  DFMA R32, R46, R32, R36 ;  /* 0x000000202e20722b */ /* 0x008fe20000000024 */
[----:B------:R-:W-:-:S07]  /*86b0*/  CS2R R36, SRZ ;  /* 0x0000000000247805 */ /* 0x000fce000001ff00 */
[----:B------:R-:W-:Y:S01]  /*86c0*/  DFMA R32, R46, R32, R38 ;  /* 0x000000202e20722b */ /* 0x000fe20000000026 */
[----:B------:R-:W-:-:S07]  /*86d0*/  CS2R R38, SRZ ;  /* 0x0000000000267805 */ /* 0x000fce000001ff00 */
[----:B----4-:R-:W-:Y:S01]  /*86e0*/  DFMA R32, R46, R32, R40 ;  /* 0x000000202e20722b */ /* 0x010fe20000000028 */
[----:B------:R-:W-:-:S07]  /*86f0*/  CS2R R40, SRZ ;  /* 0x0000000000287805 */ /* 0x000fce000001ff00 */
        /* <DEDUP_REMOVED lines=9> */
[----:B------:R-:W-:Y:S06]  /*8790*/  BRA.U !UP0, `(.L_x_96) ;  /* 0x0000002508807547 */ /* 0x000fec000b800000 */
[----:B------:R-:W-:Y:S01]  /*87a0*/  IMAD.U32 R0, RZ, RZ, UR21 ;  /* 0x00000015ff007e24 */ /* 0x000fe2000f8e00ff */
[----:B------:R-:W-:Y:S01]  /*87b0*/  DMUL R42, |R42|, 0.5 ;  /* 0x3fe000002a2a7828 */ /* 0x000fe20000000200 */
[----:B------:R-:W-:Y:S02]  /*87c0*/  MOV R9, RZ ;  /* 0x000000ff00097202 */ /* 0x000fe40000000f00 */
[----:B------:R-:W-:Y:S02]  /*87d0*/  CS2R R40, SRZ ;  /* 0x0000000000287805 */ /* 0x000fe4000001ff00 */
[----:B------:R-:W-:Y:S02]  /*87e0*/  CS2R R38, SRZ ;  /* 0x0000000000267805 */ /* 0x000fe4000001ff00 */
[----:B------:R-:W-:Y:S02]  /*87f0*/  ISETP.GE.U32.AND P0, PT, R0, 0x3, PT ;  /* 0x000000030000780c */ /* 0x000fe40003f06070 */
[----:B------:R-:W-:-:S11]  /*8800*/  CS2R R36, SRZ ;  /* 0x0000000000247805 */ /* 0x000fd6000001ff00 */
[----:B------:R-:W-:Y:S05]  /*8810*/  @!P0 BRA `(.L_x_97) ;  /* 0x0000001400448947 */ /* 0x000fea0003800000 */
[----:B------:R-:W0:Y:S01]  /*8820*/  LDCU.64 UR12, c[0x0][0x388] ;  /* 0x00007100ff0c77ac */ /* 0x000e220008000a00 */
[----:B------:R-:W-:Y:S01]  /*8830*/  IMAD.MOV R9, RZ, RZ, -R45 ;  /* 0x000000ffff097224 */ /* 0x000fe200078e0a2d */
[----:B------:R-:W-:Y:S01]  /*8840*/  CS2R R40, SRZ ;  /* 0x0000000000287805 */ /* 0x000fe2000001ff00 */
[----:B------:R-:W1:Y:S01]  /*8850*/  LDCU.64 UR14, c[0x0][0x390] ;  /* 0x00007200ff0e77ac */ /* 0x000e620008000a00 */
[----:B0-----:R-:W-:Y:S02]  /*8860*/  UIADD3 UR12, UP0, UPT, UR12, 0x10, URZ ;  /* 0x000000100c0c7890 */ /* 0x001fe4000ff1e0ff */
[----:B-1----:R-:W-:Y:S02]  /*8870*/  UIADD3 UR4, UP1, UPT, UR14, 0x8, URZ ;  /* 0x000000080e047890 */ /* 0x002fe4000ff3e0ff */
[----:B------:R-:W-:Y:S02]  /*8880*/  UIADD3.X UR13, UPT, UPT, URZ, UR13, URZ, UP0, !UPT ;  /* 0x0000000dff0d7290 */ /* 0x000fe400087fe4ff */
[----:B------:R-:W-:Y:S01]  /*8890*/  IMAD.U32 R34, RZ, RZ, UR12 ;  /* 0x0000000cff227e24 */ /* 0x000fe2000f8e00ff */
[----:B------:R-:W-:Y:S01]  /*88a0*/  UIADD3.X UR7, UPT, UPT, URZ, UR15, URZ, UP1, !UPT ;  /* 0x0000000fff077290 */ /* 0x000fe20008ffe4ff */
[----:B------:R-:W-:Y:S01]  /*88b0*/  IMAD.U32 R32, RZ, RZ, UR4 ;  /* 0x00000004ff207e24 */ /* 0x000fe2000f8e00ff */
[----:B------:R-:W-:Y:S01]  /*88c0*/  UMOV UR4, URZ ;  /* 0x000000ff00047c82 */ /* 0x000fe20008000000 */
[----:B------:R-:W-:-:S03]  /*88d0*/  IMAD.U32 R35, RZ, RZ, UR13 ;  /* 0x0000000dff237e24 */ /* 0x000fc6000f8e00ff */
[----:B------:R-:W-:-:S07]  /*88e0*/  MOV R33, UR7 ;  /* 0x0000000700217c02 */ /* 0x000fce0008000f00 */
.L_x_122:
[----:B------:R-:W-:Y:S01]  /*88f0*/  ISETP.NE.AND P0, PT, R9, RZ, PT ;  /* 0x000000ff0900720c */ /* 0x000fe20003f05270 */
[----:B------:R-:W-:-:S12]  /*8900*/  BSSY.RECONVERGENT B1, `(.L_x_98) ;  /* 0x000004c000017945 */ /* 0x000fd80003800200 */
[----:B------:R-:W-:Y:S05]  /*8910*/  @!P0 BRA `(.L_x_99) ;  /* 0x0000000400288947 */ /* 0x000fea0003800000 */
[----:B------:R-:W0:Y:S01]  /*8920*/  LDC R3, c[0x0][0x398] ;  /* 0x0000e600ff037b82 */ /* 0x000e220000000800 */
[----:B------:R-:W2:Y:S04]  /*8930*/  LDG.E.64 R50, desc[UR18][R34.64+-0x10] ;  /* 0xfffff01222327981 */ /* 0x000ea8000c1e1b00 */
[----:B------:R-:W3:Y:S01]  /*8940*/  LDG.E R0, desc[UR18][R32.64+-0x8] ;  /* 0xfffff81220007981 */ /* 0x000ee2000c1e1900 */
[----:B0-----:R-:W-:-:S06]  /*8950*/  IMAD.WIDE R4, R3, 0x8, R34 ;  /* 0x0000000803047825 */ /* 0x001fcc00078e0222 */
[----:B------:R-:W4:Y:S01]  /*8960*/  LDG.E.64 R4, desc[UR18][R4.64+-0x10] ;  /* 0xfffff01204047981 */ /* 0x000f22000c1e1b00 */
[----:B------:R-:W-:-:S05]  /*8970*/  IMAD.WIDE R52, R3, 0x10, R34 ;  /* 0x0000001003347825 */ /* 0x000fca00078e0222 */
[----:B------:R-:W3:Y:S01]  /*8980*/  LDG.E.64 R46, desc[UR18][R52.64+-0x10] ;  /* 0xfffff012342e7981 */ /* 0x000ee2000c1e1b00 */
[----:B------:R-:W-:-:S06]  /*8990*/  IMAD.WIDE R2, R3, 0x30, R34 ;  /* 0x0000003003027825 */ /* 0x000fcc00078e0222 */
[----:B------:R-:W3:Y:S01]  /*89a0*/  LDG.E.64 R2, desc[UR18][R2.64+-0x10] ;  /* 0xfffff01202027981 */ /* 0x000ee2000c1e1b00 */
[----:B------:R-:W-:Y:S01]  /*89b0*/  UMOV UR12, 0xa0b5ed8d ;  /* 0xa0b5ed8d000c7882 */ /* 0x000fe20000000000 */
[----:B------:R-:W-:Y:S01]  /*89c0*/  UMOV UR13, 0x3eb0c6f7 ;  /* 0x3eb0c6f7000d7882 */ /* 0x000fe20000000000 */
[----:B------:R-:W-:Y:S01]  /*89d0*/  BSSY.RECONVERGENT B2, `(.L_x_100) ;  /* 0x0000022000027945 */ /* 0x000fe20003800200 */
[----:B--2--5:R-:W-:Y:S02]  /*89e0*/  DADD R50, -R14, R50 ;  /* 0x000000000e327229 */ /* 0x024fe40000000132 */
[----:B----4-:R-:W-:-:S08]  /*89f0*/  DADD R48, -R12, R4 ;  /* 0x000000000c307229 */ /* 0x010fd00000000104 */
[----:B------:R-:W-:Y:S02]  /*8a00*/  DMUL R54, R48, R48 ;  /* 0x0000003030367228 */ /* 0x000fe40000000000 */
[----:B---3--:R-:W-:-:S06]  /*8a10*/  DADD R46, -R10, R46 ;  /* 0x000000000a2e7229 */ /* 0x008fcc000000012e */
[----:B------:R-:W-:-:S08]  /*8a20*/  DFMA R54, R50, R50, R54 ;  /* 0x000000323236722b */ /* 0x000fd00000000036 */
[----:B------:R-:W-:-:S08]  /*8a30*/  DFMA R54, R46, R46, R54 ;  /* 0x0000002e2e36722b */ /* 0x000fd00000000036 */
[----:B------:R-:W-:-:S06]  /*8a40*/  DADD R54, R54, UR12 ;  /* 0x0000000c36367e29 */ /* 0x000fcc0008000000 */
[----:B------:R-:W0:Y:S01]  /*8a50*/  MUFU.RSQ64H R5, R55 ;  /* 0x0000003700057308 */ /* 0x000e220000001c00 */
[----:B------:R-:W-:Y:S01]  /*8a60*/  IMAD.MOV.U32 R4, RZ, RZ, RZ ;  /* 0x000000ffff047224 */ /* 0x000fe200078e00ff */
[----:B------:R-:W-:Y:S01]  /*8a70*/  DFMA R52, R42, R2, R2 ;  /* 0x000000022a34722b */ /* 0x000fe20000000002 */
[----:B------:R-:W-:Y:S01]  /*8a80*/  ISETP.NE.AND P0, PT, R0, RZ, PT ;  /* 0x000000ff0000720c */ /* 0x000fe20003f05270 */
[----:B------:R-:W-:-:S03]  /*8a90*/  VIADD R0, R55, 0xfff00000 ;  /* 0xfff0000037007836 */ /* 0x000fc60000000000 */
[----:B0-----:R-:W-:-:S05]  /*8aa0*/  DMUL R56, R4, R4 ;  /* 0x0000000404387228 */ /* 0x001fca0000000000 */
[----:B------:R-:W-:Y:S01]  /*8ab0*/  FSEL R58, R2, R52, !P0 ;  /* 0x00000034023a7208 */ /* 0x000fe20004000000 */
[----:B------:R-:W-:Y:S01]  /*8ac0*/  IMAD.MOV.U32 R2, RZ, RZ, 0x0 ;  /* 0x00000000ff027424 */ /* 0x000fe200078e00ff */
[----:B------:R-:W-:Y:S01]  /*8ad0*/  FSEL R59, R3, R53, !P0 ;  /* 0x00000035033b7208 */ /* 0x000fe20004000000 */
[----:B------:R-:W-:Y:S01]  /*8ae0*/  IMAD.MOV.U32 R3, RZ, RZ, 0x3fd80000 ;  /* 0x3fd80000ff037424 */ /* 0x000fe200078e00ff */
[----:B------:R-:W-:Y:S01]  /*8af0*/  ISETP.GE.U32.AND P0, PT, R0, 0x7fe00000, PT ;  /* 0x7fe000000000780c */ /* 0x000fe20003f06070 */
[----:B------:R-:W-:Y:S01]  /*8b00*/  DFMA R56, R54, -R56, 1 ;  /* 0x3ff000003638742b */ /* 0x000fe20000000838 */
[----:B------:R-:W-:Y:S01]  /*8b10*/  UMOV UR12, 0xf4deae16 ;  /* 0xf4deae16000c7882 */ /* 0x000fe20000000000 */
[----:B------:R-:W-:-:S06]  /*8b20*/  UMOV UR13, 0x3dd25868 ;  /* 0x3dd25868000d7882 */ /* 0x000fcc0000000000 */
[----:B------:R-:W-:Y:S02]  /*8b30*/  DFMA R2, R56, R2, 0.5 ;  /* 0x3fe000003802742b */ /* 0x000fe40000000002 */
[----:B------:R-:W-:Y:S02]  /*8b40*/  DMUL R52, R4, R56 ;  /* 0x0000003804347228 */ /* 0x000fe40000000000 */
[----:B------:R-:W-:-:S06]  /*8b50*/  DMUL R56, R58, UR12 ;  /* 0x0000000c3a387c28 */ /* 0x000fcc0008000000 */
[----:B------:R-:W-:Y:S01]  /*8b60*/  DFMA R2, R2, R52, R4 ;  /* 0x000000340202722b */ /* 0x000fe20000000004 */
[----:B------:R-:W-:Y:S10]  /*8b70*/  @!P0 BRA `(.L_x_101) ;  /* 0x00000000001c8947 */ /* 0x000ff40003800000 */
[----:B------:R-:W-:Y:S01]  /*8b80*/  MOV R3, R54 ;  /* 0x0000003600037202 */ /* 0x000fe20000000f00 */
[----:B------:R-:W-:Y:S01]  /*8b90*/  IMAD.MOV.U32 R2, RZ, RZ, R55 ;  /* 0x000000ffff027224 */ /* 0x000fe200078e0037 */
[----:B------:R-:W-:-:S07]  /*8ba0*/  MOV R0, 0x8bc0 ;  /* 0x00008bc000007802 */ /* 0x000fce0000000f00 */
[----:B------:R-:W-:Y:S05]  /*8bb0*/  CALL.REL.NOINC `($__internal_1_$__cuda_sm20_drsqrt_f64_slowpath_v2) ;  /* 0x0000002c001c7944 */ /* 0x000fea0003c00000 */
[----:B------:R-:W-:-:S04]  /*8bc0*/  LOP3.LUT R3, R3, R2, RZ, 0x3c, !PT ;  /* 0x0000000203037212 */ /* 0x000fc800078e3cff */
[----:B------:R-:W-:-:S04]  /*8bd0*/  LOP3.LUT R2, R3, R2, RZ, 0x3c, !PT ;  /* 0x0000000203027212 */ /* 0x000fc800078e3cff */
[----:B------:R-:W-:-:S07]  /*8be0*/  LOP3.LUT R3, R3, R2, RZ, 0x3c, !PT ;  /* 0x0000000203037212 */ /* 0x000fce00078e3cff */
.L_x_101:
[----:B------:R-:W-:Y:S05]  /*8bf0*/  BSYNC.RECONVERGENT B2 ;  /* 0x0000000000027941 */ /* 0x000fea0003800200 */
.L_x_100:
        /* <DEDUP_REMOVED lines=21> */
[----:B------:R-:W-:Y:S05]  /*8d50*/  CALL.REL.NOINC `($__internal_0_$__cuda_sm20_div_rn_f64_full) ;  /* 0x00000024001c7944 */ /* 0x000fea0003c00000 */
[----:B------:R-:W-:Y:S02]  /*8d60*/  IMAD.MOV.U32 R2, RZ, RZ, R3 ;  /* 0x000000ffff027224 */ /* 0x000fe400078e0003 */
[----:B------:R-:W-:-:S07]  /*8d70*/  IMAD.MOV.U32 R3, RZ, RZ, R0 ;  /* 0x000000ffff037224 */ /* 0x000fce00078e0000 */
.L_x_103:
[----:B------:R-:W-:Y:S05]  /*8d80*/  BSYNC.RECONVERGENT B2 ;  /* 0x0000000000027941 */ /* 0x000fea0003800200 */
.L_x_102:
[-C--:B------:R-:W-:Y:S02]  /*8d90*/  DFMA R36, R50, R2.reuse, R36 ;  /* 0x000000023224722b */ /* 0x080fe40000000024 */
[-C--:B------:R-:W-:Y:S02]  /*8da0*/  DFMA R38, R48, R2.reuse, R38 ;  /* 0x000000023026722b */ /* 0x080fe40000000026 */
[----:B------:R-:W-:-:S11]  /*8db0*/  DFMA R40, R46, R2, R40 ;  /* 0x000000022e28722b */ /* 0x000fd60000000028 */
.L_x_99:
[----:B------:R-:W-:Y:S05]  /*8dc0*/  BSYNC.RECONVERGENT B1 ;  /* 0x0000000000017941 */ /* 0x000fea0003800200 */
.L_x_98:
[----:B------:R-:W-:Y:S01]  /*8dd0*/  UIADD3 UR7, UPT, UPT, UR4, 0x1, URZ ;  /* 0x0000000104077890 */ /* 0x000fe2000fffe0ff */
[----:B------:R-:W-:Y:S05]  /*8de0*/  BSSY.RECONVERGENT B1, `(.L_x_104) ;  /* 0x000004d000017945 */ /* 0x000fea0003800200 */
[----:B------:R-:W-:-:S13]  /*8df0*/  ISETP.NE.AND P0, PT, R45, UR7, PT ;  /* 0x000000072d007c0c */ /* 0x000fda000bf05270 */
[----:B------:R-:W-:Y:S05]  /*8e00*/  @!P0 BRA `(.L_x_105) ;  /* 0x0000000400288947 */ /* 0x000fea0003800000 */
[----:B------:R-:W0:Y:S01]  /*8e10*/  LDC R3, c[0x0][0x398] ;  /* 0x0000e600ff037b82 */ /* 0x000e220000000800 */
[----:B------:R-:W2:Y:S04]  /*8e20*/  LDG.E.64 R48, desc[UR18][R34.64+-0x8] ;  /* 0xfffff81222307981 */ /* 0x000ea8000c1e1b00 */
[----:B------:R-:W3:Y:S01]  /*8e30*/  LDG.E R0, desc[UR18][R32.64+-0x4] ;  /* 0xfffffc1220007981 */ /* 0x000ee2000c1e1900 */
[----:B0-----:R-:W-:-:S05]  /*8e40*/  IMAD.WIDE R52, R3, 0x8, R34 ;  /* 0x0000000803347825 */ /* 0x001fca00078e0222 */
        /* <DEDUP_REMOVED lines=21> */
[----:B------:R-:W-:Y:S02]  /*8fa0*/  FSEL R58, R2, R52, !P0 ;  /* 0x00000034023a7208 */ /* 0x000fe40004000000 */
[----:B------:R-:W-:Y:S01]  /*8fb0*/  FSEL R59, R3, R53, !P0 ;  /* 0x00000035033b7208 */ /* 0x000fe20004000000 */
[----:B------:R-:W-:Y:S01]  /*8fc0*/  IMAD.MOV.U32 R3, RZ, RZ, 0x3fd80000 ;  /* 0x3fd80000ff037424 */ /* 0x000fe200078e00ff */
[----:B------:R-:W-:Y:S01]  /*8fd0*/  MOV R2, 0x0 ;  /* 0x0000000000027802 */ /* 0x000fe20000000f00 */
[----:B------:R-:W-:Y:S01]  /*8fe0*/  DFMA R56, R54, -R56, 1 ;  /* 0x3ff000003638742b */ /* 0x000fe20000000838 */
[----:B------:R-:W-:Y:S01]  /*8ff0*/  ISETP.GE.U32.AND P0, PT, R0, 0x7fe00000, PT ;  /* 0x7fe000000000780c */ /* 0x000fe20003f06070 */
[----:B------:R-:W-:Y:S01]  /*9000*/  UMOV UR12, 0xf4deae16 ;  /* 0xf4deae16000c7882 */ /* 0x000fe20000000000 */
[----:B------:R-:W-:-:S05]  /*9010*/  UMOV UR13, 0x3dd25868 ;  /* 0x3dd25868000d7882 */ /* 0x000fca0000000000 */
[----:B------:R-:W-:Y:S02]  /*9020*/  DFMA R2, R56, R2, 0.5 ;  /* 0x3fe000003802742b */ /* 0x000fe40000000002 */
[----:B------:R-:W-:Y:S02]  /*9030*/  DMUL R52, R4, R56 ;  /* 0x0000003804347228 */ /* 0x000fe40000000000 */
[----:B------:R-:W-:-:S06]  /*9040*/  DMUL R56, R58, UR12 ;  /* 0x0000000c3a387c28 */ /* 0x000fcc0008000000 */
[----:B------:R-:W-:Y:S01]  /*9050*/  DFMA R2, R2, R52, R4 ;  /* 0x000000340202722b */ /* 0x000fe20000000004 */
[----:B------:R-:W-:Y:S10]  /*9060*/  @!P0 BRA `(.L_x_107) ;  /* 0x00000000001c8947 */ /* 0x000ff40003800000 */
[----:B------:R-:W-:Y:S01]  /*9070*/  IMAD.MOV.U32 R3, RZ, RZ, R54 ;  /* 0x000000ffff037224 */ /* 0x000fe200078e0036 */
[----:B------:R-:W-:Y:S01]  /*9080*/  MOV R0, 0x90b0 ;  /* 0x000090b000007802 */ /* 0x000fe20000000f00 */
[----:B------:R-:W-:-:S07]  /*9090*/  IMAD.MOV.U32 R2, RZ, RZ, R55 ;  /* 0x000000ffff027224 */ /* 0x000fce00078e0037 */
[----:B------:R-:W-:Y:S05]  /*90a0*/  CALL.REL.NOINC `($__internal_1_$__cuda_sm20_drsqrt_f64_slowpath_v2) ;  /* 0x0000002400e07944 */ /* 0x000fea0003c00000 */
[----:B------:R-:W-:-:S04]  /*90b0*/  LOP3.LUT R3, R3, R2, RZ, 0x3c, !PT ;  /* 0x0000000203037212 */ /* 0x000fc800078e3cff */
[----:B------:R-:W-:-:S04]  /*90c0*/  LOP3.LUT R2, R3, R2, RZ, 0x3c, !PT ;  /* 0x0000000203027212 */ /* 0x000fc800078e3cff */
[----:B------:R-:W-:-:S07]  /*90d0*/  LOP3.LUT R3, R3, R2, RZ, 0x3c, !PT ;  /* 0x0000000203037212 */ /* 0x000fce00078e3cff */
.L_x_107:
[----:B------:R-:W-:Y:S05]  /*90e0*/  BSYNC.RECONVERGENT B2 ;  /* 0x0000000000027941 */ /* 0x000fea0003800200 */
.L_x_106:
        /* <DEDUP_REMOVED lines=21> */
[----:B------:R-:W-:Y:S05]  /*9240*/  CALL.REL.NOINC `($__internal_0_$__cuda_sm20_div_rn_f64_full) ;  /* 0x0000001c00e07944 */ /* 0x000fea0003c00000 */
[----:B------:R-:W-:Y:S01]  /*9250*/  MOV R2, R3 ;  /* 0x0000000300027202 */ /* 0x000fe20000000f00 */
[----:B------:R-:W-:-:S07]  /*9260*/  IMAD.MOV.U32 R3, RZ, RZ, R0 ;  /* 0x000000ffff037224 */ /* 0x000fce00078e0000 */
.L_x_109:
[----:B------:R-:W-:Y:S05]  /*9270*/  BSYNC.RECONVERGENT B2 ;  /* 0x0000000000027941 */ /* 0x000fea0003800200 */
.L_x_108:
[-C--:B------:R-:W-:Y:S02]  /*9280*/  DFMA R36, R48, R2.reuse, R36 ;  /* 0x000000023024722b */ /* 0x080fe40000000024 */
[-C--:B------:R-:W-:Y:S02]  /*9290*/  DFMA R38, R50, R2.reuse, R38 ;  /* 0x000000023226722b */ /* 0x080fe40000000026 */
[----:B------:R-:W-:-:S11]  /*92a0*/  DFMA R40, R46, R2, R40 ;  /* 0x000000022e28722b */ /* 0x000fd60000000028 */
.L_x_105:
[----:B------:R-:W-:Y:S05]  /*92b0*/  BSYNC.RECONVERGENT B1 ;  /* 0x0000000000017941 */ /* 0x000fea0003800200 */
.L_x_104:
        /* <DEDUP_REMOVED lines=26> */
[----:B------:R-:W-:Y:S02]  /*9460*/  ISETP.NE.AND P0, PT, R0, RZ, PT ;  /* 0x000000ff0000720c */ /* 0x000fe40003f05270 */
[----:B------:R-:W-:Y:S02]  /*9470*/  IADD3 R0, PT, PT, R55, -0x100000, RZ ;  /* 0xfff0000037007810 */ /* 0x000fe40007ffe0ff */
        /* <DEDUP_REMOVED lines=21> */
.L_x_113:
[----:B------:R-:W-:Y:S05]  /*95d0*/  BSYNC.RECONVERGENT B2 ;  /* 0x0000000000027941 */ /* 0x000fea0003800200 */
.L_x_112:
        /* <DEDUP_REMOVED lines=24> */
.L_x_115:
[----:B------:R-:W-:Y:S05]  /*9760*/  BSYNC.RECONVERGENT B2 ;  /* 0x0000000000027941 */ /* 0x000fea0003800200 */
.L_x_114:
[-C--:B------:R-:W-:Y:S02]  /*9770*/  DFMA R36, R48, R2.reuse, R36 ;  /* 0x000000023024722b */ /* 0x080fe40000000024 */
[-C--:B------:R-:W-:Y:S02]  /*9780*/  DFMA R38, R50, R2.reuse, R38 ;  /* 0x000000023226722b */ /* 0x080fe40000000026 */
[----:B------:R-:W-:-:S11]  /*9790*/  DFMA R40, R46, R2, R40 ;  /* 0x000000022e28722b */ /* 0x000fd60000000028 */
.L_x_111:
[----:B------:R-:W-:Y:S05]  /*97a0*/  BSYNC.RECONVERGENT B1 ;  /* 0x0000000000017941 */ /* 0x000fea0003800200 */
.L_x_110:
        /* <DEDUP_REMOVED lines=24> */
[----:B------:R-:W-:Y:S01]  /*9930*/  MOV R4, RZ ;  /* 0x000000ff00047202 */ /* 0x000fe20000000f00 */
        /* <DEDUP_REMOVED lines=18> */
[----:B------:R-:W-:Y:S02]  /*9a60*/  MOV R2, R55 ;  /* 0x0000003700027202 */ /* 0x000fe40000000f00 */
[----:B------:R-:W-:-:S07]  /*9a70*/  MOV R0, 0x9a90 ;  /* 0x00009a9000007802 */ /* 0x000fce0000000f00 */
[----:B------:R-:W-:Y:S05]  /*9a80*/  CALL.REL.NOINC `($__internal_1_$__cuda_sm20_drsqrt_f64_slowpath_v2) ;  /* 0x0000001c00687944 */ /* 0x000fea0003c00000 */
[----:B------:R-:W-:-:S04]  /*9a90*/  LOP3.LUT R3, R3, R2, RZ, 0x3c, !PT ;  /* 0x0000000203037212 */ /* 0x000fc800078e3cff */
[----:B------:R-:W-:-:S04]  /*9aa0*/  LOP3.LUT R2, R3, R2, RZ, 0x3c, !PT ;  /* 0x0000000203027212 */ /* 0x000fc800078e3cff */
[----:B------:R-:W-:-:S07]  /*9ab0*/  LOP3.LUT R3, R3, R2, RZ, 0x3c, !PT ;  /* 0x0000000203037212 */ /* 0x000fce00078e3cff */
.L_x_119:
[----:B------:R-:W-:Y:S05]  /*9ac0*/  BSYNC.RECONVERGENT B2 ;  /* 0x0000000000027941 */ /* 0x000fea0003800200 */
.L_x_118:
        /* <DEDUP_REMOVED lines=24> */
.L_x_121:
[----:B------:R-:W-:Y:S05]  /*9c50*/  BSYNC.RECONVERGENT B2 ;  /* 0x0000000000027941 */ /* 0x000fea0003800200 */
.L_x_120:
[-C--:B------:R-:W-:Y:S02]  /*9c60*/  DFMA R36, R48, R2.reuse, R36 ;  /* 0x000000023024722b */ /* 0x080fe40000000024 */
[-C--:B------:R-:W-:Y:S02]  /*9c70*/  DFMA R38, R50, R2.reuse, R38 ;  /* 0x000000023226722b */ /* 0x080fe40000000026 */
[----:B------:R-:W-:-:S11]  /*9c80*/  DFMA R40, R46, R2, R40 ;  /* 0x000000022e28722b */ /* 0x000fd60000000028 */
.L_x_117:
[----:B------:R-:W-:Y:S05]  /*9c90*/  BSYNC.RECONVERGENT B1 ;  /* 0x0000000000017941 */ /* 0x000fea0003800200 */
.L_x_116:
[----:B------:R-:W-:Y:S01]  /*9ca0*/  UIADD3 UR4, UPT, UPT, UR4, 0x4, URZ ;  /* 0x0000000404047890 */ /* 0x000fe2000fffe0ff */
[----:B------:R-:W-:Y:S02]  /*9cb0*/  IADD3 R34, P0, PT, R34, 0x20, RZ ;  /* 0x0000002022227810 */ /* 0x000fe40007f1e0ff */
[----:B------:R-:W-:Y:S01]  /*9cc0*/  IADD3 R32, P1, PT, R32, 0x10, RZ ;  /* 0x0000001020207810 */ /* 0x000fe20007f3e0ff */
[----:B------:R-:W-:Y:S01]  /*9cd0*/  UISETP.NE.AND UP0, UPT, UR4, UR5, UPT ;  /* 0x000000050400728c */ /* 0x000fe2000bf05270 */
[----:B------:R-:W-:Y:S01]  /*9ce0*/  IADD3 R9, PT, PT, R9, 0x4, RZ ;  /* 0x0000000409097810 */ /* 0x000fe20007ffe0ff */
[----:B------:R-:W-:Y:S02]  /*9cf0*/  IMAD.X R35, RZ, RZ, R35, P0 ;  /* 0x000000ffff237224 */ /* 0x000fe400000e0623 */
[----:B------:R-:W-:-:S05]  /*9d00*/  IMAD.X R33, RZ, RZ, R33, P1 ;  /* 0x000000ffff217224 */ /* 0x000fca00008e0621 */
[----:B------:R-:W-:Y:S05]  /*9d10*/  BRA.U UP0, `(.L_x_122) ;  /* 0xffffffe900f47547 */ /* 0x000fea000b83ffff */
[----:B------:R-:W-:-:S07]  /*9d20*/  IMAD.U32 R9, RZ, RZ, UR5 ;  /* 0x00000005ff097e24 */ /* 0x000fce000f8e00ff */
.L_x_97:
[----:B------:R-:W-:-:S09]  /*9d30*/  UISETP.NE.AND UP0, UPT, UR30, URZ, UPT ;  /* 0x000000ff1e00728c */ /* 0x000fd2000bf05270 */
[----:B------:R-:W-:Y:S05]  /*9d40*/  BRA.U !UP0, `(.L_x_123) ;  /* 0x0000001108087547 */ /* 0x000fea000b800000 */
[----:B------:R-:W-:-:S05]  /*9d50*/  IMAD.U32 R0, RZ, RZ, UR30 ;  /* 0x0000001eff007e24 */ /* 0x000fca000f8e00ff */
[----:B------:R-:W-:-:S13]  /*9d60*/  ISETP.NE.AND P0, PT, R0, 0x1, PT ;  /* 0x000000010000780c */ /* 0x000fda0003f05270 */
[----:B------:R-:W-:Y:S05]  /*9d70*/  @!P0 BRA `(.L_x_124) ;  /* 0x0000000800a88947 */ /* 0x000fea0003800000 */
[----:B------:R-:W-:Y:S01]  /*9d80*/  ISETP.NE.AND P0, PT, R9, R45, PT ;  /* 0x0000002d0900720c */ /* 0x000fe20003f05270 */
[----:B------:R-:W-:-:S12]  /*9d90*/  BSSY.RECONVERGENT B1, `(.L_x_125) ;  /* 0x0000052000017945 */ /* 0x000fd80003800200 */
[----:B------:R-:W-:Y:S05]  /*9da0*/  @!P0 BRA `(.L_x_126) ;  /* 0x0000000400408947 */ /* 0x000fea0003800000 */
[----:B------:R-:W0:Y:S01]  /*9db0*/  LDC.64 R4, c[0x0][0x388] ;  /* 0x0000e200ff047b82 */ /* 0x000e220000000a00 */
[----:B------:R-:W-:-:S04]  /*9dc0*/  IMAD.MOV.U32 R32, RZ, RZ, 0x8 ;  /* 0x00000008ff207424 */ /* 0x000fc800078e00ff */
[----:B------:R-:W-:-:S03]  /*9dd0*/  IMAD.WIDE.U32 R32, R9, R32, UR8 ;  /* 0x0000000809207e25 */ /* 0x000fc6000f8e0020 */
[----:B------:R-:W1:Y:S03]  /*9de0*/  LDC.64 R50, c[0x0][0x390] ;  /* 0x0000e400ff327b82 */ /* 0x000e660000000a00 */
[----:B------:R-:W2:Y:S01]  /*9df0*/  LDG.E.64 R32, desc[UR18][R32.64] ;  /* 0x0000001220207981 */ /* 0x000ea2000c1e1b00 */
[----:B------:R-:W-:Y:S02]  /*9e00*/  IMAD.MOV.U32 R48, RZ, RZ, 0x8 ;  /* 0x00000008ff307424 */ /* 0x000fe400078e00ff */
[----:B0-----:R-:W-:-:S06]  /*9e10*/  IMAD.WIDE.U32 R4, R9, 0x8, R4 ;  /* 0x0000000809047825 */ /* 0x001fcc00078e0004 */
[----:B------:R-:W3:Y:S01]  /*9e20*/  LDG.E.64 R4, desc[UR18][R4.64] ;  /* 0x0000001204047981 */ /* 0x000ee2000c1e1b00 */
[----:B------:R-:W-:-:S06]  /*9e30*/  IMAD.WIDE.U32 R48, R9, R48, UR22 ;  /* 0x0000001609307e25 */ /* 0x000fcc000f8e0030 */
[----:B------:R-:W4:Y:S01]  /*9e40*/  LDG.E.64 R48, desc[UR18][R48.64] ;  /* 0x0000001230307981 */ /* 0x000f22000c1e1b00 */
[----:B------:R-:W-:-:S05]  /*9e50*/  MOV R2, 0x8 ;  /* 0x0000000800027802 */ /* 0x000fca0000000f00 */
[----:B------:R-:W-:-:S04]  /*9e60*/  IMAD.WIDE.U32 R2, R9, R2, UR10 ;  /* 0x0000000a09027e25 */ /* 0x000fc8000f8e0002 */
[----:B-1----:R-:W-:Y:S02]  /*9e70*/  IMAD.WIDE.U32 R50, R9, 0x4, R50 ;  /* 0x0000000409327825 */ /* 0x002fe400078e0032 */
[----:B------:R-:W4:Y:S04]  /*9e80*/  LDG.E.64 R2, desc[UR18][R2.64] ;  /* 0x0000001202027981 */ /* 0x000f28000c1e1b00 */
[----:B------:R0:W4:Y:S01]  /*9e90*/  LDG.E R0, desc[UR18][R50.64] ;  /* 0x0000001232007981 */ /* 0x000122000c1e1900 */
[----:B------:R-:W-:Y:S01]  /*9ea0*/  UMOV UR12, 0xa0b5ed8d ;  /* 0xa0b5ed8d000c7882 */ /* 0x000fe20000000000 */
[----:B------:R-:W-:Y:S01]  /*9eb0*/  UMOV UR13, 0x3eb0c6f7 ;  /* 0x3eb0c6f7000d7882 */ /* 0x000fe20000000000 */
[----:B------:R-:W-:Y:S01]  /*9ec0*/  IMAD.MOV.U32 R54, RZ, RZ, 0x0 ;  /* 0x00000000ff367424 */ /* 0x000fe200078e00ff */
[----:B------:R-:W-:Y:S01]  /*9ed0*/  BSSY.RECONVERGENT B2, `(.L_x_127) ;  /* 0x0000021000027945 */ /* 0x000fe20003800200 */
[----:B------:R-:W-:Y:S01]  /*9ee0*/  IMAD.MOV.U32 R55, RZ, RZ, 0x3fd80000 ;  /* 0x3fd80000ff377424 */ /* 0x000fe200078e00ff */
[----:B--2--5:R-:W-:-:S02]  /*9ef0*/  DADD R34, -R12, R32 ;  /* 0x000000000c227229 */ /* 0x024fc40000000120 */
[----:B---3--:R-:W-:-:S06]  /*9f00*/  DADD R46, -R14, R4 ;  /* 0x000000000e2e7229 */ /* 0x008fcc0000000104 */
[----:B------:R-:W-:Y:S02]  /*9f10*/  DMUL R4, R34, R34 ;  /* 0x0000002222047228 */ /* 0x000fe40000000000 */
[----:B----4-:R-:W-:-:S06]  /*9f20*/  DADD R32, -R10, R48 ;  /* 0x000000000a207229 */ /* 0x010fcc0000000130 */
[----:B------:R-:W-:-:S08]  /*9f30*/  DFMA R4, R46, R46, R4 ;  /* 0x0000002e2e04722b */ /* 0x000fd00000000004 */
[----:B------:R-:W-:Y:S02]  /*9f40*/  DFMA R4, R32, R32, R4 ;  /* 0x000000202004722b */ /* 0x000fe40000000004 */
[----:B0-----:R-:W-:Y:S01]  /*9f50*/  DFMA R50, R42, R2, R2 ;  /* 0x000000022a32722b */ /* 0x001fe20000000002 */
[----:B------:R-:W-:-:S05]  /*9f60*/  ISETP.NE.AND P0, PT, R0, RZ, PT ;  /* 0x000000ff0000720c */ /* 0x000fca0003f05270 */
[----:B------:R-:W-:Y:S01]  /*9f70*/  DADD R48, R4, UR12 ;  /* 0x0000000c04307e29 */ /* 0x000fe20008000000 */
[----:B------:R-:W-:Y:S01]  /*9f80*/  UMOV UR12, 0xf4deae16 ;  /* 0xf4deae16000c7882 */ /* 0x000fe20000000000 */
[----:B------:R-:W-:Y:S01]  /*9f90*/  IMAD.MOV.U32 R4, RZ, RZ, RZ ;  /* 0x000000ffff047224 */ /* 0x000fe200078e00ff */
[----:B------:R-:W-:Y:S01]  /*9fa0*/  UMOV UR13, 0x3dd25868 ;  /* 0x3dd25868000d7882 */ /* 0x000fe20000000000 */
[----:B------:R-:W-:Y:S02]  /*9fb0*/  FSEL R50, R2, R50, !P0 ;  /* 0x0000003202327208 */ /* 0x000fe40004000000 */
[----:B------:R-:W0:Y:S01]  /*9fc0*/  MUFU.RSQ64H R5, R49 ;  /* 0x0000003100057308 */ /* 0x000e220000001c00 */
[----:B------:R-:W-:-:S03]  /*9fd0*/  FSEL R51, R3, R51, !P0 ;  /* 0x0000003303337208 */ /* 0x000fc60004000000 */
[----:B------:R-:W-:-:S03]  /*9fe0*/  VIADD R0, R49, 0xfff00000 ;  /* 0xfff0000031007836 */ /* 0x000fc60000000000 */
[----:B------:R-:W-:Y:S02]  /*9ff0*/  DMUL R50, R50, UR12 ;  /* 0x0000000c32327c28 */ /* 0x000fe40008000000 */
[----:B------:R-:W-:Y:S01]  /*a000*/  ISETP.GE.U32.AND P0, PT, R0, 0x7fe00000, PT ;  /* 0x7fe000000000780c */ /* 0x000fe20003f06070 */
[----:B0-----:R-:W-:-:S08]  /*a010*/  DMUL R52, R4, R4 ;  /* 0x0000000404347228 */ /* 0x001fd00000000000 */
[----:B------:R-:W-:-:S08]  /*a020*/  DFMA R52, R48, -R52, 1 ;  /* 0x3ff000003034742b */ /* 0x000fd00000000834 */
[----:B------:R-:W-:Y:S02]  /*a030*/  DFMA R54, R52, R54, 0.5 ;  /* 0x3fe000003436742b */ /* 0x000fe40000000036 */
[----:B------:R-:W-:-:S08]  /*a040*/  DMUL R52, R4, R52 ;  /* 0x0000003404347228 */ /* 0x000fd00000000000 */
        /* <DEDUP_REMOVED lines=9> */
.L_x_128:
[----:B------:R-:W-:Y:S05]  /*a0e0*/  BSYNC.RECONVERGENT B2 ;  /* 0x0000000000027941 */ /* 0x000fea0003800200 */
.L_x_127:
        /* <DEDUP_REMOVED lines=24> */
.L_x_130:
[----:B------:R-:W-:Y:S05]  /*a270*/  BSYNC.RECONVERGENT B2 ;  /* 0x0000000000027941 */ /* 0x000fea0003800200 */
.L_x_129:
[-C--:B------:R-:W-:Y:S02]  /*a280*/  DFMA R36, R46, R2.reuse, R36 ;  /* 0x000000022e24722b */ /* 0x080fe40000000024 */
[-C--:B------:R-:W-:Y:S02]  /*a290*/  DFMA R38, R34, R2.reuse, R38 ;  /* 0x000000022226722b */ /* 0x080fe40000000026 */
[----:B------:R-:W-:-:S11]  /*a2a0*/  DFMA R40, R32, R2, R40 ;  /* 0x000000022028722b */ /* 0x000fd60000000028 */
.L_x_126:
[----:B------:R-:W-:Y:S05]  /*a2b0*/  BSYNC.RECONVERGENT B1 ;  /* 0x0000000000017941 */ /* 0x000fea0003800200 */
.L_x_125:
[----:B------:R-:W-:Y:S01]  /*a2c0*/  VIADD R0, R9, 0x1 ;  /* 0x0000000109007836 */ /* 0x000fe20000000000 */
[----:B------:R-:W-:Y:S04]  /*a2d0*/  BSSY.RECONVERGENT B1, `(.L_x_131) ;  /* 0x0000053000017945 */ /* 0x000fe80003800200 */
[----:B------:R-:W-:-:S13]  /*a2e0*/  ISETP.NE.AND P0, PT, R0, R45, PT ;  /* 0x0000002d0000720c */ /* 0x000fda0003f05270 */
[----:B------:R-:W-:Y:S05]  /*a2f0*/  @!P0 BRA `(.L_x_132) ;  /* 0x0000000400408947 */ /* 0x000fea0003800000 */
[----:B------:R-:W0:Y:S01]  /*a300*/  LDC.64 R2, c[0x0][0x388] ;  /* 0x0000e200ff027b82 */ /* 0x000e220000000a00 */
[----:B------:R-:W-:-:S05]  /*a310*/  MOV R34, 0x8 ;  /* 0x0000000800227802 */ /* 0x000fca0000000f00 */
[C---:B------:R-:W-:Y:S02]  /*a320*/  IMAD.WIDE.U32 R34, R9.reuse, R34, UR8 ;  /* 0x0000000809227e25 */ /* 0x040fe4000f8e0022 */
[----:B------:R-:W1:Y:S04]  /*a330*/  LDC.64 R4, c[0x0][0x390] ;  /* 0x0000e400ff047b82 */ /* 0x000e680000000a00 */
[----:B------:R-:W2:Y:S01]  /*a340*/  LDG.E.64 R34, desc[UR18][R34.64+0x8] ;  /* 0x0000081222227981 */ /* 0x000ea2000c1e1b00 */
[----:B------:R-:W-:Y:S02]  /*a350*/  IMAD.MOV.U32 R52, RZ, RZ, 0x8 ;  /* 0x00000008ff347424 */ /* 0x000fe400078e00ff */
[----:B0-----:R-:W-:-:S05]  /*a360*/  IMAD.WIDE.U32 R48, R9, 0x8, R2 ;  /* 0x0000000809307825 */ /* 0x001fca00078e0002 */
[----:B------:R-:W3:Y:S01]  /*a370*/  LDG.E.64 R46, desc[UR18][R48.64+0x8] ;  /* 0x00000812302e7981 */ /* 0x000ee2000c1e1b00 */
[----:B------:R-:W-:-:S05]  /*a380*/  IMAD.WIDE.U32 R52, R9, R52, UR22 ;  /* 0x0000001609347e25 */ /* 0x000fca000f8e0034 */
[----:B------:R-:W4:Y:S01]  /*a390*/  LDG.E.64 R32, desc[UR18][R52.64+0x8] ;  /* 0x0000081234207981 */ /* 0x000f22000c1e1b00 */
[----:B------:R-:W-:-:S04]  /*a3a0*/  IMAD.MOV.U32 R2, RZ, RZ, 0x8 ;  /* 0x00000008ff027424 */ /* 0x000fc800078e00ff */
[----:B------:R-:W-:-:S04]  /*a3b0*/  IMAD.WIDE.U32 R2, R9, R2, UR10 ;  /* 0x0000000a09027e25 */ /* 0x000fc8000f8e0002 */
[----:B-1----:R-:W-:Y:S02]  /*a3c0*/  IMAD.WIDE.U32 R50, R9, 0x4, R4 ;  /* 0x0000000409327825 */ /* 0x002fe400078e0004 */
[----:B------:R-:W4:Y:S04]  /*a3d0*/  LDG.E.64 R2, desc[UR18][R2.64+0x8] ;  /* 0x0000081202027981 */ /* 0x000f28000c1e1b00 */
[----:B------:R0:W4:Y:S01]  /*a3e0*/  LDG.E R0, desc[UR18][R50.64+0x4] ;  /* 0x0000041232007981 */ /* 0x000122000c1e1900 */
[----:B------:R-:W-:Y:S01]  /*a3f0*/  UMOV UR12, 0xa0b5ed8d ;  /* 0xa0b5ed8d000c7882 */ /* 0x000fe20000000000 */
[----:B------:R-:W-:Y:S01]  /*a400*/  UMOV UR13, 0x3eb0c6f7 ;  /* 0x3eb0c6f7000d7882 */ /* 0x000fe20000000000 */
[----:B------:R-:W-:Y:S01]  /*a410*/  IMAD.MOV.U32 R54, RZ, RZ, 0x0 ;  /* 0x00000000ff367424 */ /* 0x000fe200078e00ff */
[----:B------:R-:W-:Y:S01]  /*a420*/  MOV R55, 0x3fd80000 ;  /* 0x3fd8000000377802 */ /* 0x000fe20000000f00 */
[----:B------:R-:W-:Y:S01]  /*a430*/  BSSY.RECONVERGENT B2, `(.L_x_133) ;  /* 0x0000020000027945 */ /* 0x000fe20003800200 */
[----:B--2--5:R-:W-:-:S08]  /*a440*/  DADD R34, -R12, R34 ;  /* 0x000000000c227229 */ /* 0x024fd00000000122 */
[----:B------:R-:W-:Y:S02]  /*a450*/  DMUL R4, R34, R34 ;  /* 0x0000002222047228 */ /* 0x000fe40000000000 */
[----:B---3--:R-:W-:Y:S02]  /*a460*/  DADD R46, -R14, R46 ;  /* 0x000000000e2e7229 */ /* 0x008fe4000000012e */
        /* <DEDUP_REMOVED lines=28> */
.L_x_134:
[----:B------:R-:W-:Y:S05]  /*a630*/  BSYNC.RECONVERGENT B2 ;  /* 0x0000000000027941 */ /* 0x000fea0003800200 */
.L_x_133:
        /* <DEDUP_REMOVED lines=16> */
[----:B------:R-:W-:Y:S01]  /*a740*/  MOV R5, R54 ;  /* 0x0000003600057202 */ /* 0x000fe20000000f00 */
[----:B------:R-:W-:Y:S01]  /*a750*/  IMAD.MOV.U32 R0, RZ, RZ, R55 ;  /* 0x000000ffff007224 */ /* 0x000fe200078e0037 */
[----:B------:R-:W-:Y:S01]  /*a760*/  MOV R2, 0xa7a0 ;  /* 0x0000a7a000027802 */ /* 0x000fe20000000f00 */
[----:B------:R-:W-:Y:S02]  /*a770*/  IMAD.MOV.U32 R3, RZ, RZ, R48 ;  /* 0x000000ffff037224 */ /* 0x000fe400078e0030 */
[----:B------:R-:W-:-:S07]  /*a780*/  IMAD.MOV.U32 R4, RZ, RZ, R49 ;  /* 0x000000ffff047224 */ /* 0x000fce00078e0031 */
[----:B------:R-:W-:Y:S05]  /*a790*/  CALL.REL.NOINC `($__internal_0_$__cuda_sm20_div_rn_f64_full) ;  /* 0x00000008008c7944 */ /* 0x000fea0003c00000 */
[----:B------:R-:W-:Y:S01]  /*a7a0*/  IMAD.MOV.U32 R2, RZ, RZ, R3 ;  /* 0x000000ffff027224 */ /* 0x000fe200078e0003 */
[----:B------:R-:W-:-:S07]  /*a7b0*/  MOV R3, R0 ;  /* 0x0000000000037202 */ /* 0x000fce0000000f00 */
.L_x_136:
[----:B------:R-:W-:Y:S05]  /*a7c0*/  BSYNC.RECONVERGENT B2 ;  /* 0x0000000000027941 */ /* 0x000fea0003800200 */
.L_x_135:
[-C--:B------:R-:W-:Y:S02]  /*a7d0*/  DFMA R36, R46, R2.reuse, R36 ;  /* 0x000000022e24722b */ /* 0x080fe40000000024 */
[-C--:B------:R-:W-:Y:S02]  /*a7e0*/  DFMA R38, R34, R2.reuse, R38 ;  /* 0x000000022226722b */ /* 0x080fe40000000026 */
[----:B------:R-:W-:-:S11]  /*a7f0*/  DFMA R40, R32, R2, R40 ;  /* 0x000000022028722b */ /* 0x000fd60000000028 */
.L_x_132:
[----:B------:R-:W-:Y:S05]  /*a800*/  BSYNC.RECONVERGENT B1 ;  /* 0x0000000000017941 */ /* 0x000fea0003800200 */
.L_x_131:
[----:B------:R-:W-:-:S07]  /*a810*/  VIADD R9, R9, 0x2 ;  /* 0x0000000209097836 */ /* 0x000fce0000000000 */
.L_x_124:
[----:B------:R-:W-:Y:S01]  /*a820*/  ISETP.NE.AND P0, PT, R9, R45, PT ;  /* 0x0000002d0900720c */ /* 0x000fe20003f05270 */
[----:B------:R-:W-:Y:S03]  /*a830*/  BSSY.RECONVERGENT B1, `(.L_x_123) ;  /* 0x0000053000017945 */ /* 0x000fe60003800200 */
[----:B------:R-:W-:-:S13]  /*a840*/  ISETP.EQ.OR P0, PT, RZ, UR31, !P0 ;  /* 0x0000001fff007c0c */ /* 0x000fda000c702670 */
[----:B------:R-:W-:Y:S05]  /*a850*/  @P0 BRA `(.L_x_137) ;  /* 0x0000000400400947 */ /* 0x000fea0003800000 */
        /* <DEDUP_REMOVED lines=10> */
[----:B------:R-:W-:-:S04]  /*a900*/  IMAD.MOV.U32 R2, RZ, RZ, 0x8 ;  /* 0x00000008ff027424 */ /* 0x000fc800078e00ff */
[----:B------:R-:W-:-:S04]  /*a910*/  IMAD.WIDE.U32 R2, R9, R2, UR10 ;  /* 0x0000000a09027e25 */ /* 0x000fc8000f8e0002 */
[----:B-1----:R-:W-:Y:S02]  /*a920*/  IMAD.WIDE.U32 R4, R9, 0x4, R4 ;  /* 0x0000000409047825 */ /* 0x002fe400078e0004 */
[----:B------:R-:W4:Y:S04]  /*a930*/  LDG.E.64 R2, desc[UR18][R2.64] ;  /* 0x0000001202027981 */ /* 0x000f28000c1e1b00 */
[----:B------:R-:W4:Y:S01]  /*a940*/  LDG.E R0, desc[UR18][R4.64] ;  /* 0x0000001204007981 */ /* 0x000f22000c1e1900 */
        /* <DEDUP_REMOVED lines=8> */
[----:B----4-:R-:W-:Y:S01]  /*a9d0*/  DADD R10, -R10, R46 ;  /* 0x000000000a0a7229 */ /* 0x010fe2000000012e */
[----:B------:R-:W-:-:S05]  /*a9e0*/  MOV R46, RZ ;  /* 0x000000ff002e7202 */ /* 0x000fca0000000f00 */
[----:B------:R-:W-:-:S08]  /*a9f0*/  DFMA R32, R14, R14, R32 ;  /* 0x0000000e0e20722b */ /* 0x000fd00000000020 */
[----:B------:R-:W-:Y:S02]  /*aa00*/  DFMA R32, R10, R10, R32 ;  /* 0x0000000a0a20722b */ /* 0x000fe40000000020 */
[----:B------:R-:W-:Y:S01]  /*aa10*/  DFMA R42, R42, R2, R2 ;  /* 0x000000022a2a722b */ /* 0x000fe20000000002 */
[----:B------:R-:W-:-:S05]  /*aa20*/  ISETP.NE.AND P0, PT, R0, RZ, PT ;  /* 0x000000ff0000720c */ /* 0x000fca0003f05270 */
[----:B------:R-:W-:Y:S01]  /*aa30*/  DADD R32, R32, UR12 ;  /* 0x0000000c20207e29 */ /* 0x000fe20008000000 */
[----:B------:R-:W-:Y:S01]  /*aa40*/  UMOV UR12, 0xf4deae16 ;  /* 0xf4deae16000c7882 */ /* 0x000fe20000000000 */
[----:B------:R-:W-:Y:S02]  /*aa50*/  UMOV UR13, 0x3dd25868 ;  /* 0x3dd25868000d7882 */ /* 0x000fe40000000000 */
        /* <DEDUP_REMOVED lines=19> */
.L_x_139:
[----:B------:R-:W-:Y:S05]  /*ab90*/  BSYNC.RECONVERGENT B2 ;  /* 0x0000000000027941 */ /* 0x000fea0003800200 */
.L_x_138:
        /* <DEDUP_REMOVED lines=24> */
.L_x_141:
[----:B------:R-:W-:Y:S05]  /*ad20*/  BSYNC.RECONVERGENT B2 ;  /* 0x0000000000027941 */ /* 0x000fea0003800200 */
.L_x_140:
[-C--:B------:R-:W-:Y:S02]  /*ad30*/  DFMA R36, R14, R2.reuse, R36 ;  /* 0x000000020e24722b */ /* 0x080fe40000000024 */
[-C--:B------:R-:W-:Y:S02]  /*ad40*/  DFMA R38, R12, R2.reuse, R38 ;  /* 0x000000020c26722b */ /* 0x080fe40000000026 */
[----:B------:R-:W-:-:S11]  /*ad50*/  DFMA R40, R10, R2, R40 ;  /* 0x000000020a28722b */ /* 0x000fd60000000028 */
.L_x_137:
[----:B------:R-:W-:Y:S05]  /*ad60*/  BSYNC.RECONVERGENT B1 ;  /* 0x0000000000017941 */ /* 0x000fea0003800200 */
.L_x_123:
[----:B------:R-:W-:Y:S02]  /*ad70*/  DMUL R36, R36, 60 ;  /* 0x404e000024247828 */ /* 0x000fe40000000000 */
[----:B------:R-:W-:Y:S02]  /*ad80*/  DMUL R38, R38, 60 ;  /* 0x404e000026267828 */ /* 0x000fe40000000000 */
[----:B------:R-:W-:-:S11]  /*ad90*/  DMUL R40, R40, 60 ;  /* 0x404e000028287828 */ /* 0x000fd60000000000 */
.L_x_96:
[----:B-----5:R-:W0:Y:S01]  /*ada0*/  LDC R11, c[0x0][0x398] ;  /* 0x0000e600ff0b7b82 */ /* 0x020e220000000800 */
[----:B------:R-:W-:-:S04]  /*adb0*/  IMAD.MOV.U32 R2, RZ, RZ, 0x8 ;  /* 0x00000008ff027424 */ /* 0x000fc800078e00ff */
[----:B0-----:R-:W-:-:S04]  /*adc0*/  IMAD.WIDE R2, R11, R2, UR22 ;  /* 0x000000160b027e25 */ /* 0x001fc8000f8e0202 */
[----:B------:R-:W-:Y:S01]  /*add0*/  IMAD.WIDE.U32 R2, R45, 0x8, R2 ;  /* 0x000000082d027825 */ /* 0x000fe200078e0002 */
[----:B------:R-:W-:Y:S06]  /*ade0*/  BAR.SYNC.DEFER_BLOCKING 0x0 ;  /* 0x0000000000007b1d */ /* 0x000fec0000010000 */
[----:B------:R-:W2:Y:S01]  /*adf0*/  LDG.E.64 R4, desc[UR18][R2.64] ;  /* 0x0000001202047981 */ /* 0x000ea2000c1e1b00 */
[----:B------:R-:W-:Y:S01]  /*ae00*/  IMAD.WIDE R10, R11, 0x8, R2 ;  /* 0x000000080b0a7825 */ /* 0x000fe200078e0202 */
[----:B--2---:R-:W-:-:S07]  /*ae10*/  DADD R4, R4, R36 ;  /* 0x0000000004047229 */ /* 0x004fce0000000024 */
[----:B------:R0:W-:Y:S04]  /*ae20*/  STG.E.64 desc[UR18][R2.64], R4 ;  /* 0x0000000402007986 */ /* 0x0001e8000c101b12 */
[----:B------:R-:W2:Y:S02]  /*ae30*/  LDG.E.64 R12, desc[UR18][R10.64] ;  /* 0x000000120a0c7981 */ /* 0x000ea4000c1e1b00 */
[----:B--2---:R-:W-:-:S07]  /*ae40*/  DADD R12, R12, R38 ;  /* 0x000000000c0c7229 */ /* 0x004fce0000000026 */
[----:B------:R1:W-:Y:S04]  /*ae50*/  STG.E.64 desc[UR18][R10.64], R12 ;  /* 0x0000000c0a007986 */ /* 0x0003e8000c101b12 */
[----:B------:R-:W2:Y:S02]  /*ae60*/  LDG.E.64 R14, desc[UR18][R26.64] ;  /* 0x000000121a0e7981 */ /* 0x000ea4000c1e1b00 */
[----:B--2---:R-:W-:-:S07]  /*ae70*/  DADD R14, R14, R40 ;  /* 0x000000000e0e7229 */ /* 0x004fce0000000028 */
[----:B------:R2:W-:Y:S04]  /*ae80*/  STG.E.64 desc[UR18][R26.64], R14 ;  /* 0x0000000e1a007986 */ /* 0x0005e8000c101b12 */
[----:B------:R-:W3:Y:S04]  /*ae90*/  LDG.E.64 R32, desc[UR18][R2.64] ;  /* 0x0000001202207981 */ /* 0x000ee8000c1e1b00 */
[----:B------:R-:W3:Y:S02]  /*aea0*/  LDG.E.64 R34, desc[UR18][R24.64] ;  /* 0x0000001218227981 */ /* 0x000ee4000c1e1b00 */
[----:B---3--:R-:W-:-:S07]  /*aeb0*/  DFMA R32, R32, 60, R34 ;  /* 0x404e00002020782b */ /* 0x008fce0000000022 */
[----:B------:R-:W-:Y:S04]  /*aec0*/  STG.E.64 desc[UR18][R24.64], R32 ;  /* 0x0000002018007986 */ /* 0x000fe8000c101b12 */
[----:B0-----:R-:W3:Y:S04]  /*aed0*/  LDG.E.64 R4, desc[UR18][R10.64] ;  /* 0x000000120a047981 */ /* 0x001ee8000c1e1b00 */
[----:B------:R-:W3:Y:S02]  /*aee0*/  LDG.E.64 R34, desc[UR18][R30.64] ;  /* 0x000000121e227981 */ /* 0x000ee4000c1e1b00 */
[----:B---3--:R-:W-:-:S07]  /*aef0*/  DFMA R4, R4, 60, R34 ;  /* 0x404e00000404782b */ /* 0x008fce0000000022 */
[----:B------:R0:W-:Y:S04]  /*af00*/  STG.E.64 desc[UR18][R30.64], R4 ;  /* 0x000000041e007986 */ /* 0x0001e8000c101b12 */
[----:B-1----:R-:W3:Y:S04]  /*af10*/  LDG.E.64 R12, desc[UR18][R26.64] ;  /* 0x000000121a0c7981 */ /* 0x002ee8000c1e1b00 */
[----:B------:R-:W3:Y:S01]  /*af20*/  LDG.E.64 R34, desc[UR18][R28.64] ;  /* 0x000000121c227981 */ /* 0x000ee2000c1e1b00 */
[----:B--2---:R-:W-:Y:S01]  /*af30*/  IMAD.U32 R14, RZ, RZ, UR24 ;  /* 0x00000018ff0e7e24 */ /* 0x004fe2000f8e00ff */
[----:B------:R-:W-:Y:S01]  /*af40*/  MOV R37, UR17 ;  /* 0x0000001100257c02 */ /* 0x000fe20008000f00 */
[----:B------:R-:W-:-:S02]  /*af50*/  IMAD.U32 R15, RZ, RZ, UR25 ;  /* 0x00000019ff0f7e24 */ /* 0x000fc4000f8e00ff */
[----:B------:R-:W-:Y:S01]  /*af60*/  IMAD.U32 R36, RZ, RZ, UR16 ;  /* 0x00000010ff247e24 */ /* 0x000fe2000f8e00ff */
[----:B---3--:R-:W-:-:S07]  /*af70*/  DFMA R12, R12, 60, R34 ;  /* 0x404e00000c0c782b */ /* 0x008fce0000000022 */
[----:B------:R1:W-:Y:S01]  /*af80*/  STG.E.64 desc[UR18][R28.64], R12 ;  /* 0x0000000c1c007986 */ /* 0x0003e2000c101b12 */
[----:B------:R-:W-:Y:S06]  /*af90*/  BAR.SYNC.DEFER_BLOCKING 0x0 ;  /* 0x0000000000007b1d */ /* 0x000fec0000010000 */
[----:B------:R-:W2:Y:S04]  /*afa0*/  LDG.E.64 R10, desc[UR18][R36.64] ;  /* 0x00000012240a7981 */ /* 0x000ea8000c1e1b00 */
[----:B------:R-:W2:Y:S04]  /*afb0*/  LDG.E.64 R14, desc[UR18][R14.64] ;  /* 0x000000120e0e7981 */ /* 0x000ea8000c1e1b00 */
[----:B------:R-:W3:Y:S04]  /*afc0*/  LDG.E.64 R2, desc[UR18][R20.64] ;  /* 0x0000001214027981 */ /* 0x000ee8000c1e1b00 */
[----:B0-----:R-:W3:Y:S04]  /*afd0*/  LDG.E.64 R4, desc[UR18][R18.64] ;  /* 0x0000001212047981 */ /* 0x001ee8000c1e1b00 */
[----:B------:R-:W4:Y:S04]  /*afe0*/  LDG.E.64 R32, desc[UR18][R22.64] ;  /* 0x0000001216207981 */ /* 0x000f28000c1e1b00 */
[----:B------:R-:W4:Y:S01]  /*aff0*/  LDG.E.64 R34, desc[UR18][R16.64] ;  /* 0x0000001210227981 */ /* 0x000f22000c1e1b00 */
[----:B------:R-:W-:Y:S01]  /*b000*/  UMOV UR12, 0x1e900000 ;  /* 0x1e900000000c7882 */ /* 0x000fe20000000000 */
[----:B------:R-:W-:Y:S01]  /*b010*/  UMOV UR13, 0x42d6bcc4 ;  /* 0x42d6bcc4000d7882 */ /* 0x000fe20000000000 */
[----:B--2---:R-:W-:-:S02]  /*b020*/  DADD R10, R10, -R14 ;  /* 0x000000000a0a7229 */ /* 0x004fc4000000080e */
[----:B---3--:R-:W-:-:S06]  /*b030*/  DADD R2, R2, -R4 ;  /* 0x0000000002027229 */ /* 0x008fcc0000000804 */
[----:B------:R-:W-:Y:S02]  /*b040*/  DMUL R10, R10, R10 ;  /* 0x0000000a0a0a7228 */ /* 0x000fe40000000000 */
[----:B----4-:R-:W-:-:S06]  /*b050*/  DADD R32, R32, -R34 ;  /* 0x0000000020207229 */ /* 0x010fcc0000000822 */
[----:B------:R-:W-:-:S08]  /*b060*/  DFMA R10, R2, R2, R10 ;  /* 0x00000002020a722b */ /* 0x000fd0000000000a */
[----:B------:R-:W-:-:S08]  /*b070*/  DFMA R10, R32, R32, R10 ;  /* 0x00000020200a722b */ /* 0x000fd0000000000a */
[----:B------:R-:W-:-:S14]  /*b080*/  DSETP.GEU.AND P0, PT, R10, UR12, PT ;  /* 0x0000000c0a007e2a */ /* 0x000fdc000bf0e000 */
[----:B-1----:R-:W-:Y:S05]  /*b090*/  @P0 BRA `(.L_x_142) ;  /* 0x0000000000240947 */ /* 0x002fea0003800000 */
[----:B------:R-:W0:Y:S01]  /*b0a0*/  S2UR UR7, SR_CgaCtaId ;  /* 0x00000000000779c3 */ /* 0x000e220000008800 */
[----:B------:R-:W-:Y:S01]  /*b0b0*/  UMOV UR4, 0x400 ;  /* 0x0000040000047882 */ /* 0x000fe20000000000 */
[----:B------:R-:W-:Y:S02]  /*b0c0*/  IMAD.MOV.U32 R5, RZ, RZ, -0x1 ;  /* 0xffffffffff057424 */ /* 0x000fe400078e00ff */
[----:B------:R-:W-:-:S04]  /*b0d0*/  IMAD.MOV.U32 R0, RZ, RZ, 0x1 ;  /* 0x00000001ff007424 */ /* 0x000fc800078e00ff */
[----:B------:R-:W1:Y:S01]  /*b0e0*/  LDC.64 R2, c[0x0][0x380] ;  /* 0x0000e000ff027b82 */ /* 0x000e620000000a00 */
[----:B0-----:R-:W-:Y:S01]  /*b0f0*/  ULEA UR4, UR7, UR4, 0x18 ;  /* 0x0000000407047291 */ /* 0x001fe2000f8ec0ff */
[----:B-1----:R0:W-:Y:S04]  /*b100*/  STG.E desc[UR18][R2.64+0x4], R5 ;  /* 0x0000040502007986 */ /* 0x0021e8000c101912 */
[----:B------:R0:W-:Y:S04]  /*b110*/  STG.E desc[UR18][R2.64], R8 ;  /* 0x0000000802007986 */ /* 0x0001e8000c101912 */
[----:B------:R0:W-:Y:S03]  /*b120*/  STS [UR4+0x7000], R0 ;  /* 0x00700000ff007988 */ /* 0x0001e60008000804 */
.L_x_142:
[----:B------:R-:W1:Y:S08]  /*b130*/  S2UR UR7, SR_CgaCtaId ;  /* 0x00000000000779c3 */ /* 0x000e700000008800 */
[----:B------:R-:W-:Y:S01]  /*b140*/  BAR.SYNC.DEFER_BLOCKING 0x0 ;  /* 0x0000000000007b1d */ /* 0x000fe20000010000 */
[C---:B------:R-:W-:Y:S02]  /*b150*/  ISETP.GE.AND P0, PT, R8.reuse, R7, PT ;  /* 0x000000070800720c */ /* 0x040fe40003f06270 */
[----:B0-----:R-:W-:-:S03]  /*b160*/  IADD3 R8, PT, PT, R8, 0x1, RZ ;  /* 0x0000000108087810 */ /* 0x001fc60007ffe0ff */
[----:B------:R-:W-:Y:S02]  /*b170*/  UMOV UR4, 0x400 ;  /* 0x0000040000047882 */ /* 0x000fe40000000000 */
[----:B-1----:R-:W-:-:S09]  /*b180*/  ULEA UR4, UR7, UR4, 0x18 ;  /* 0x0000000407047291 */ /* 0x002fd2000f8ec0ff */
[----:B------:R-:W0:Y:S02]  /*b190*/  LDS R0, [UR4+0x7000] ;  /* 0x00700004ff007984 */ /* 0x000e240008000800 */
[----:B0-----:R-:W-:-:S13]  /*b1a0*/  ISETP.EQ.AND P1, PT, R0, RZ, PT ;  /* 0x000000ff0000720c */ /* 0x001fda0003f22270 */
[----:B------:R-:W-:Y:S05]  /*b1b0*/  @!P0 BRA P1, `(.L_x_143) ;  /* 0xffffffd000788947 */ /* 0x000fea000083ffff */
[----:B------:R-:W-:Y:S05]  /*b1c0*/  EXIT ;  /* 0x000000000000794d */ /* 0x000fea0003800000 */
        .weak           $__internal_0_$__cuda_sm20_div_rn_f64_full
        .type           $__internal_0_$__cuda_sm20_div_rn_f64_full,@function
        .size           $__internal_0_$__cuda_sm20_div_rn_f64_full,($__internal_1_$__cuda_sm20_drsqrt_f64_slowpath_v2 - $__internal_0_$__cuda_sm20_div_rn_f64_full)
$__internal_0_$__cuda_sm20_div_rn_f64_full:
[----:B------:R-:W-:Y:S01]  /*b1d0*/  IMAD.MOV.U32 R57, RZ, RZ, R0 ;  /* 0x000000ffff397224 */ /* 0x000fe200078e0000 */
[C---:B------:R-:W-:Y:S01]  /*b1e0*/  FSETP.GEU.AND P0, PT, |R4|.reuse, 1.469367938527859385e-39, PT ;  /* 0x001000000400780b */ /* 0x040fe20003f0e200 */
[----:B------:R-:W-:Y:S01]  /*b1f0*/  IMAD.MOV.U32 R56, RZ, RZ, R5 ;  /* 0x000000ffff387224 */ /* 0x000fe200078e0005 */
[C---:B------:R-:W-:Y:S01]  /*b200*/  LOP3.LUT R5, R4.reuse, 0x800fffff, RZ, 0xc0, !PT ;  /* 0x800fffff04057812 */ /* 0x040fe200078ec0ff */
[----:B------:R-:W-:Y:S01]  /*b210*/  IMAD.MOV.U32 R52, RZ, RZ, R3 ;  /* 0x000000ffff347224 */ /* 0x000fe200078e0003 */
[----:B------:R-:W-:Y:S01]  /*b220*/  FSETP.GEU.AND P2, PT, |R57|, 1.469367938527859385e-39, PT ;  /* 0x001000003900780b */ /* 0x000fe20003f4e200 */
[----:B------:R-:W-:Y:S01]  /*b230*/  IMAD.MOV.U32 R53, RZ, RZ, R4 ;  /* 0x000000ffff357224 */ /* 0x000fe200078e0004 */
[----:B------:R-:W-:Y:S01]  /*b240*/  LOP3.LUT R55, R5, 0x3ff00000, RZ, 0xfc, !PT ;  /* 0x3ff0000005377812 */ /* 0x000fe200078efcff */
[----:B------:R-:W-:Y:S01]  /*b250*/  IMAD.MOV.U32 R60, RZ, RZ, R56 ;  /* 0x000000ffff3c7224 */ /* 0x000fe200078e0038 */
[----:B------:R-:W-:Y:S01]  /*b260*/  MOV R54, R3 ;  /* 0x0000000300367202 */ /* 0x000fe20000000f00 */
[----:B------:R-:W-:Y:S01]  /*b270*/  IMAD.MOV.U32 R3, RZ, RZ, 0x1ca00000 ;  /* 0x1ca00000ff037424 */ /* 0x000fe200078e00ff */
[----:B------:R-:W-:Y:S01]  /*b280*/  LOP3.LUT R0, R57, 0x7ff00000, RZ, 0xc0, !PT ;  /* 0x7ff0000039007812 */ /* 0x000fe200078ec0ff */
[----:B------:R-:W-:Y:S01]  /*b290*/  IMAD.MOV.U32 R58, RZ, RZ, 0x1 ;  /* 0x00000001ff3a7424 */ /* 0x000fe200078e00ff */
[----:B------:R-:W-:Y:S01]  /*b2a0*/  LOP3.LUT R4, R4, 0x7ff00000, RZ, 0xc0, !PT ;  /* 0x7ff0000004047812 */ /* 0x000fe200078ec0ff */
[----:B------:R-:W-:Y:S01]  /*b2b0*/  @!P0 DMUL R54, R52, 8.98846567431157953865e+307 ;  /* 0x7fe0000034368828 */ /* 0x000fe20000000000 */
[----:B------:R-:W-:Y:S02]  /*b2c0*/  BSSY.RECONVERGENT B0, `(.L_x_144) ;  /* 0x0000051000007945 */ /* 0x000fe40003800200 */
[C---:B------:R-:W-:Y:S01]  /*b2d0*/  ISETP.GE.U32.AND P1, PT, R0.reuse, R4, PT ;  /* 0x000000040000720c */ /* 0x040fe20003f26070 */
[----:B------:R-:W-:Y:S01]  /*b2e0*/  @!P2 IMAD.MOV.U32 R62, RZ, RZ, RZ ;  /* 0x000000ffff3ea224 */ /* 0x000fe200078e00ff */
[----:B------:R-:W-:Y:S01]  /*b2f0*/  @!P2 LOP3.LUT R6, R53, 0x7ff00000, RZ, 0xc0, !PT ;  /* 0x7ff000003506a812 */ /* 0x000fe200078ec0ff */
[----:B------:R-:W0:Y:S03]  /*b300*/  MUFU.RCP64H R59, R55 ;  /* 0x00000037003b7308 */ /* 0x000e260000001800 */
[----:B------:R-:W-:-:S02]  /*b310*/  @!P2 ISETP.GE.U32.AND P3, PT, R0, R6, PT ;  /* 0x000000060000a20c */ /* 0x000fc40003f66070 */
[C---:B------:R-:W-:Y:S02]  /*b320*/  SEL R6, R3.reuse, 0x63400000, !P1 ;  /* 0x6340000003067807 */ /* 0x040fe40004800000 */
[----:B------:R-:W-:Y:S02]  /*b330*/  @!P2 SEL R5, R3, 0x63400000, !P3 ;  /* 0x634000000305a807 */ /* 0x000fe40005800000 */
[--C-:B------:R-:W-:Y:S02]  /*b340*/  LOP3.LUT R61, R6, 0x800fffff, R57.reuse, 0xf8, !PT ;  /* 0x800fffff063d7812 */ /* 0x100fe400078ef839 */
[----:B------:R-:W-:Y:S02]  /*b350*/  @!P2 LOP3.LUT R5, R5, 0x80000000, R57, 0xf8, !PT ;  /* 0x800000000505a812 */ /* 0x000fe400078ef839 */
[----:B------:R-:W-:Y:S02]  /*b360*/  @!P0 LOP3.LUT R4, R55, 0x7ff00000, RZ, 0xc0, !PT ;  /* 0x7ff0000037048812 */ /* 0x000fe400078ec0ff */
[----:B------:R-:W-:-:S02]  /*b370*/  @!P2 LOP3.LUT R63, R5, 0x100000, RZ, 0xfc, !PT ;  /* 0x00100000053fa812 */ /* 0x000fc400078efcff */
[----:B------:R-:W-:-:S04]  /*b380*/  MOV R5, R0 ;  /* 0x0000000000057202 */ /* 0x000fc80000000f00 */
[----:B------:R-:W-:Y:S02]  /*b390*/  @!P2 DFMA R60, R60, 2, -R62 ;  /* 0x400000003c3ca82b */ /* 0x000fe4000000083e */
[----:B0-----:R-:W-:-:S08]  /*b3a0*/  DFMA R62, R58, -R54, 1 ;  /* 0x3ff000003a3e742b */ /* 0x001fd00000000836 */
[----:B------:R-:W-:Y:S01]  /*b3b0*/  DFMA R62, R62, R62, R62 ;  /* 0x0000003e3e3e722b */ /* 0x000fe2000000003e */
[----:B------:R-:W-:-:S05]  /*b3c0*/  @!P2 LOP3.LUT R5, R61, 0x7ff00000, RZ, 0xc0, !PT ;  /* 0x7ff000003d05a812 */ /* 0x000fca00078ec0ff */
[----:B------:R-:W-:Y:S02]  /*b3d0*/  VIADD R6, R5, 0xffffffff ;  /* 0xffffffff05067836 */ /* 0x000fe40000000000 */
[----:B------:R-:W-:-:S03]  /*b3e0*/  DFMA R58, R58, R62, R58 ;  /* 0x0000003e3a3a722b */ /* 0x000fc6000000003a */
[----:B------:R-:W-:Y:S01]  /*b3f0*/  ISETP.GT.U32.AND P0, PT, R6, 0x7feffffe, PT ;  /* 0x7feffffe0600780c */ /* 0x000fe20003f04070 */
[----:B------:R-:W-:-:S04]  /*b400*/  VIADD R6, R4, 0xffffffff ;  /* 0xffffffff04067836 */ /* 0x000fc80000000000 */
[----:B------:R-:W-:Y:S01]  /*b410*/  DFMA R64, R58, -R54, 1 ;  /* 0x3ff000003a40742b */ /* 0x000fe20000000836 */
[----:B------:R-:W-:-:S07]  /*b420*/  ISETP.GT.U32.OR P0, PT, R6, 0x7feffffe, P0 ;  /* 0x7feffffe0600780c */ /* 0x000fce0000704470 */
[----:B------:R-:W-:-:S08]  /*b430*/  DFMA R64, R58, R64, R58 ;  /* 0x000000403a40722b */ /* 0x000fd0000000003a */
[----:B------:R-:W-:-:S08]  /*b440*/  DMUL R62, R64, R60 ;  /* 0x0000003c403e7228 */ /* 0x000fd00000000000 */
[----:B------:R-:W-:-:S08]  /*b450*/  DFMA R58, R62, -R54, R60 ;  /* 0x800000363e3a722b */ /* 0x000fd0000000003c */
[----:B------:R-:W-:Y:S01]  /*b460*/  DFMA R58, R64, R58, R62 ;  /* 0x0000003a403a722b */ /* 0x000fe2000000003e */
[----:B------:R-:W-:Y:S10]  /*b470*/  @P0 BRA `(.L_x_145) ;  /* 0x0000000000740947 */ /* 0x000ff40003800000 */
[----:B------:R-:W-:-:S04]  /*b480*/  LOP3.LUT R4, R53, 0x7ff00000, RZ, 0xc0, !PT ;  /* 0x7ff0000035047812 */ /* 0x000fc800078ec0ff */
[CC--:B------:R-:W-:Y:S02]  /*b490*/  ISETP.GE.U32.AND P0, PT, R0.reuse, R4.reuse, PT ;  /* 0x000000040000720c */ /* 0x0c0fe40003f06070 */
[----:B------:R-:W-:Y:S02]  /*b4a0*/  VIADDMNMX R0, R0, -R4, 0xb9600000, !PT ;  /* 0xb960000000007446 */ /* 0x000fe40007800904 */
[----:B------:R-:W-:Y:S02]  /*b4b0*/  SEL R3, R3, 0x63400000, !P0 ;  /* 0x6340000003037807 */ /* 0x000fe40004000000 */
[----:B------:R-:W-:Y:S02]  /*b4c0*/  VIMNMX R0, PT, PT, R0, 0x46a00000, PT ;  /* 0x46a0000000007848 */ /* 0x000fe40003fe0100 */
[----:B------:R-:W-:-:S03]  /*b4d0*/  MOV R4, RZ ;  /* 0x000000ff00047202 */ /* 0x000fc60000000f00 */
[----:B------:R-:W-:-:S04]  /*b4e0*/  IMAD.IADD R3, R0, 0x1, -R3 ;  /* 0x0000000100037824 */ /* 0x000fc800078e0a03 */
[----:B------:R-:W-:-:S06]  /*b4f0*/  VIADD R5, R3, 0x7fe00000 ;  /* 0x7fe0000003057836 */ /* 0x000fcc0000000000 */
[----:B------:R-:W-:-:S10]  /*b500*/  DMUL R62, R58, R4 ;  /* 0x000000043a3e7228 */ /* 0x000fd40000000000 */
[----:B------:R-:W-:-:S13]  /*b510*/  FSETP.GTU.AND P0, PT, |R63|, 1.469367938527859385e-39, PT ;  /* 0x001000003f00780b */ /* 0x000fda0003f0c200 */
[----:B------:R-:W-:Y:S05]  /*b520*/  @P0 BRA `(.L_x_146) ;  /* 0x0000000000a80947 */ /* 0x000fea0003800000 */
[----:B------:R-:W-:Y:S01]  /*b530*/  DFMA R54, R58, -R54, R60 ;  /* 0x800000363a36722b */ /* 0x000fe2000000003c */
[----:B------:R-:W-:-:S09]  /*b540*/  IMAD.MOV.U32 R52, RZ, RZ, RZ ;  /* 0x000000ffff347224 */ /* 0x000fd200078e00ff */
[C---:B------:R-:W-:Y:S02]  /*b550*/  FSETP.NEU.AND P0, PT, R55.reuse, RZ, PT ;  /* 0x000000ff3700720b */ /* 0x040fe40003f0d000 */
[----:B------:R-:W-:-:S04]  /*b560*/  LOP3.LUT R0, R55, 0x80000000, R53, 0x48, !PT ;  /* 0x8000000037007812 */ /* 0x000fc800078e4835 */
[----:B------:R-:W-:-:S07]  /*b570*/  LOP3.LUT R53, R0, R5, RZ, 0xfc, !PT ;  /* 0x0000000500357212 */ /* 0x000fce00078efcff */
[----:B------:R-:W-:Y:S05]  /*b580*/  @!P0 BRA `(.L_x_146) ;  /* 0x0000000000908947 */ /* 0x000fea0003800000 */
[----:B------:R-:W-:Y:S01]  /*b590*/  IMAD.MOV R5, RZ, RZ, -R3 ;  /* 0x000000ffff057224 */ /* 0x000fe200078e0a03 */
[----:B------:R-:W-:Y:S01]  /*b5a0*/  IADD3 R3, PT, PT, -R3, -0x43300000, RZ ;  /* 0xbcd0000003037810 */ /* 0x000fe20007ffe1ff */
[----:B------:R-:W-:-:S06]  /*b5b0*/  IMAD.MOV.U32 R4, RZ, RZ, RZ ;  /* 0x000000ffff047224 */ /* 0x000fcc00078e00ff */
[----:B------:R-:W-:Y:S02]  /*b5c0*/  DFMA R4, R62, -R4, R58 ;  /* 0x800000043e04722b */ /* 0x000fe4000000003a */
[----:B------:R-:W-:-:S08]  /*b5d0*/  DMUL.RP R58, R58, R52 ;  /* 0x000000343a3a7228 */ /* 0x000fd00000008000 */
[----:B------:R-:W-:Y:S02]  /*b5e0*/  FSETP.NEU.AND P0, PT, |R5|, R3, PT ;  /* 0x000000030500720b */ /* 0x000fe40003f0d200 */
[----:B------:R-:W-:Y:S02]  /*b5f0*/  LOP3.LUT R3, R59, R0, RZ, 0x3c, !PT ;  /* 0x000000003b037212 */ /* 0x000fe400078e3cff */
[----:B------:R-:W-:Y:S02]  /*b600*/  FSEL R0, R58, R62, !P0 ;  /* 0x0000003e3a007208 */ /* 0x000fe40004000000 */
[----:B------:R-:W-:-:S03]  /*b610*/  FSEL R3, R3, R63, !P0 ;  /* 0x0000003f03037208 */ /* 0x000fc60004000000 */
[----:B------:R-:W-:Y:S01]  /*b620*/  IMAD.MOV.U32 R62, RZ, RZ, R0 ;  /* 0x000000ffff3e7224 */ /* 0x000fe200078e0000 */
[----:B------:R-:W-:Y:S01]  /*b630*/  MOV R63, R3 ;  /* 0x00000003003f7202 */ /* 0x000fe20000000f00 */
[----:B------:R-:W-:Y:S06]  /*b640*/  BRA `(.L_x_146) ;  /* 0x0000000000607947 */ /* 0x000fec0003800000 */
.L_x_145:
[----:B------:R-:W-:-:S14]  /*b650*/  DSETP.NAN.AND P0, PT, R56, R56, PT ;  /* 0x000000383800722a */ /* 0x000fdc0003f08000 */
[----:B------:R-:W-:Y:S05]  /*b660*/  @P0 BRA `(.L_x_147) ;  /* 0x00000000004c0947 */ /* 0x000fea0003800000 */
[----:B------:R-:W-:-:S14]  /*b670*/  DSETP.NAN.AND P0, PT, R52, R52, PT ;  /* 0x000000343400722a */ /* 0x000fdc0003f08000 */
[----:B------:R-:W-:Y:S05]  /*b680*/  @P0 BRA `(.L_x_148) ;  /* 0x0000000000340947 */ /* 0x000fea0003800000 */
[----:B------:R-:W-:Y:S01]  /*b690*/  ISETP.NE.AND P0, PT, R5, R4, PT ;  /* 0x000000040500720c */ /* 0x000fe20003f05270 */
[----:B------:R-:W-:Y:S02]  /*b6a0*/  IMAD.MOV.U32 R62, RZ, RZ, 0x0 ;  /* 0x00000000ff3e7424 */ /* 0x000fe400078e00ff */
[----:B------:R-:W-:-:S10]  /*b6b0*/  IMAD.MOV.U32 R63, RZ, RZ, -0x80000 ;  /* 0xfff80000ff3f7424 */ /* 0x000fd400078e00ff */
[----:B------:R-:W-:Y:S05]  /*b6c0*/  @!P0 BRA `(.L_x_146) ;  /* 0x0000000000408947 */ /* 0x000fea0003800000 */
[----:B------:R-:W-:Y:S02]  /*b6d0*/  ISETP.NE.AND P0, PT, R5, 0x7ff00000, PT ;  /* 0x7ff000000500780c */ /* 0x000fe40003f05270 */
[----:B------:R-:W-:Y:S02]  /*b6e0*/  LOP3.LUT R0, R57, 0x80000000, R53, 0x48, !PT ;  /* 0x8000000039007812 */ /* 0x000fe400078e4835 */
[----:B------:R-:W-:-:S13]  /*b6f0*/  ISETP.EQ.OR P0, PT, R4, RZ, !P0 ;  /* 0x000000ff0400720c */ /* 0x000fda0004702670 */
[----:B------:R-:W-:Y:S01]  /*b700*/  @P0 LOP3.LUT R3, R0, 0x7ff00000, RZ, 0xfc, !PT ;  /* 0x7ff0000000030812 */ /* 0x000fe200078efcff */
[----:B------:R-:W-:Y:S01]  /*b710*/  @!P0 IMAD.MOV.U32 R62, RZ, RZ, RZ ;  /* 0x000000ffff3e8224 */ /* 0x000fe200078e00ff */
[----:B------:R-:W-:Y:S01]  /*b720*/  @P0 MOV R62, RZ ;  /* 0x000000ff003e0202 */ /* 0x000fe20000000f00 */
[----:B------:R-:W-:Y:S02]  /*b730*/  @!P0 IMAD.MOV.U32 R63, RZ, RZ, R0 ;  /* 0x000000ffff3f8224 */ /* 0x000fe400078e0000 */
[----:B------:R-:W-:Y:S01]  /*b740*/  @P0 IMAD.MOV.U32 R63, RZ, RZ, R3 ;  /* 0x000000ffff3f0224 */ /* 0x000fe200078e0003 */
[----:B------:R-:W-:Y:S06]  /*b750*/  BRA `(.L_x_146) ;  /* 0x00000000001c7947 */ /* 0x000fec0003800000 */
.L_x_148:
[----:B------:R-:W-:Y:S01]  /*b760*/  LOP3.LUT R0, R53, 0x80000, RZ, 0xfc, !PT ;  /* 0x0008000035007812 */ /* 0x000fe200078efcff */
[----:B------:R-:W-:-:S04]  /*b770*/  IMAD.MOV.U32 R62, RZ, RZ, R52 ;  /* 0x000000ffff3e7224 */ /* 0x000fc800078e0034 */
[----:B------:R-:W-:Y:S01]  /*b780*/  IMAD.MOV.U32 R63, RZ, RZ, R0 ;  /* 0x000000ffff3f7224 */ /* 0x000fe200078e0000 */
[----:B------:R-:W-:Y:S06]  /*b790*/  BRA `(.L_x_146) ;  /* 0x00000000000c7947 */ /* 0x000fec0003800000 */
.L_x_147:
[----:B------:R-:W-:Y:S01]  /*b7a0*/  LOP3.LUT R0, R57, 0x80000, RZ, 0xfc, !PT ;  /* 0x0008000039007812 */ /* 0x000fe200078efcff */
[----:B------:R-:W-:-:S03]  /*b7b0*/  IMAD.MOV.U32 R62, RZ, RZ, R56 ;  /* 0x000000ffff3e7224 */ /* 0x000fc600078e0038 */
[----:B------:R-:W-:-:S07]  /*b7c0*/  MOV R63, R0 ;  /* 0x00000000003f7202 */ /* 0x000fce0000000f00 */
.L_x_146:
[----:B------:R-:W-:Y:S05]  /*b7d0*/  BSYNC.RECONVERGENT B0 ;  /* 0x0000000000007941 */ /* 0x000fea0003800200 */
.L_x_144:
[----:B------:R-:W-:Y:S02]  /*b7e0*/  IMAD.MOV.U32 R4, RZ, RZ, R2 ;  /* 0x000000ffff047224 */ /* 0x000fe400078e0002 */
[----:B------:R-:W-:Y:S02]  /*b7f0*/  IMAD.MOV.U32 R5, RZ, RZ, 0x0 ;  /* 0x00000000ff057424 */ /* 0x000fe400078e00ff */
[----:B------:R-:W-:Y:S02]  /*b800*/  IMAD.MOV.U32 R3, RZ, RZ, R62 ;  /* 0x000000ffff037224 */ /* 0x000fe400078e003e */
[----:B------:R-:W-:Y:S01]  /*b810*/  IMAD.MOV.U32 R0, RZ, RZ, R63 ;  /* 0x000000ffff007224 */ /* 0x000fe200078e003f */
[----:B------:R-:W-:Y:S06]  /*b820*/  RET.REL.NODEC R4 `(_Z13_gpu_problem2PiPdS_iiid) ;  /* 0xffffff4404f47950 */ /* 0x000fec0003c3ffff */
        .weak           $__internal_1_$__cuda_sm20_drsqrt_f64_slowpath_v2
        .type           $__internal_1_$__cuda_sm20_drsqrt_f64_slowpath_v2,@function
        .size           $__internal_1_$__cuda_sm20_drsqrt_f64_slowpath_v2,($_Z13_gpu_problem2PiPdS_iiid$__internal_trig_reduction_slowpathd - $__internal_1_$__cuda_sm20_drsqrt_f64_slowpath_v2)
$__internal_1_$__cuda_sm20_drsqrt_f64_slowpath_v2:
[----:B------:R-:W-:Y:S01]  /*b830*/  MOV R4, R3 ;  /* 0x0000000300047202 */ /* 0x000fe20000000f00 */
[----:B------:R-:W-:Y:S01]  /*b840*/  IMAD.MOV.U32 R5, RZ, RZ, R2 ;  /* 0x000000ffff057224 */ /* 0x000fe200078e0002 */
[----:B------:R-:W-:Y:S01]  /*b850*/  BSSY.RECONVERGENT B0, `(.L_x_149) ;  /* 0x000001d000007945 */ /* 0x000fe20003800200 */
[----:B------:R-:W-:-:S04]  /*b860*/  LOP3.LUT R2, R2, 0x80000000, RZ, 0xc0, !PT ;  /* 0x8000000002027812 */ /* 0x000fc800078ec0ff */
[----:B------:R-:W-:-:S14]  /*b870*/  DSETP.NEU.AND P0, PT, R4, RZ, PT ;  /* 0x000000ff0400722a */ /* 0x000fdc0003f0d000 */
[----:B------:R-:W-:Y:S05]  /*b880*/  @!P0 BRA `(.L_x_150) ;  /* 0x00000000005c8947 */ /* 0x000fea0003800000 */
[----:B------:R-:W-:-:S14]  /*b890*/  DSETP.GTU.AND P0, PT, |R4|, +INF , PT ;  /* 0x7ff000000400742a */ /* 0x000fdc0003f0c200 */
[----:B------:R-:W-:Y:S05]  /*b8a0*/  @P0 BRA `(.L_x_151) ;  /* 0x00000000004c0947 */ /* 0x000fea0003800000 */
[----:B------:R-:W-:-:S13]  /*b8b0*/  ISETP.NE.AND P0, PT, R2, RZ, PT ;  /* 0x000000ff0200720c */ /* 0x000fda0003f05270 */
[----:B------:R-:W-:Y:S02]  /*b8c0*/  @P0 IMAD.MOV.U32 R52, RZ, RZ, 0x0 ;  /* 0x00000000ff340424 */ /* 0x000fe400078e00ff */
[----:B------:R-:W-:Y:S01]  /*b8d0*/  @P0 IMAD.MOV.U32 R53, RZ, RZ, -0x80000 ;  /* 0xfff80000ff350424 */ /* 0x000fe200078e00ff */
[----:B------:R-:W-:Y:S06]  /*b8e0*/  @P0 BRA `(.L_x_152) ;  /* 0x00000000004c0947 */ /* 0x000fec0003800000 */
[----:B------:R-:W-:-:S14]  /*b8f0*/  DSETP.NEU.AND P0, PT, |R4|, +INF , PT ;  /* 0x7ff000000400742a */ /* 0x000fdc0003f0d200 */
[----:B------:R-:W-:Y:S01]  /*b900*/  @!P0 CS2R R52, SRZ ;  /* 0x0000000000348805 */ /* 0x000fe2000001ff00 */
[----:B------:R-:W-:Y:S06]  /*b910*/  @!P0 BRA `(.L_x_152) ;  /* 0x0000000000408947 */ /* 0x000fec0003800000 */
[----:B------:R-:W-:Y:S01]  /*b920*/  DMUL R2, R4, 1.80143985094819840000e+16 ;  /* 0x4350000004027828 */ /* 0x000fe20000000000 */
[----:B------:R-:W-:-:S05]  /*b930*/  IMAD.MOV.U32 R52, RZ, RZ, RZ ;  /* 0x000000ffff347224 */ /* 0x000fca00078e00ff */
[----:B------:R-:W0:Y:S02]  /*b940*/  MUFU.RSQ64H R53, R3 ;  /* 0x0000000300357308 */ /* 0x000e240000001c00 */
[----:B0-----:R-:W-:-:S08]  /*b950*/  DMUL R4, R52, R52 ;  /* 0x0000003434047228 */ /* 0x001fd00000000000 */
[----:B------:R-:W-:Y:S01]  /*b960*/  DFMA R4, R2, -R4, 1 ;  /* 0x3ff000000204742b */ /* 0x000fe20000000804 */
[----:B------:R-:W-:Y:S01]  /*b970*/  MOV R2, 0x0 ;  /* 0x0000000000027802 */ /* 0x000fe20000000f00 */
[----:B------:R-:W-:-:S06]  /*b980*/  IMAD.MOV.U32 R3, RZ, RZ, 0x3fd80000 ;  /* 0x3fd80000ff037424 */ /* 0x000fcc00078e00ff */
[----:B------:R-:W-:Y:S02]  /*b990*/  DFMA R2, R4, R2, 0.5 ;  /* 0x3fe000000402742b */ /* 0x000fe40000000002 */
[----:B------:R-:W-:-:S08]  /*b9a0*/  DMUL R4, R52, R4 ;  /* 0x0000000434047228 */ /* 0x000fd00000000000 */
[----:B------:R-:W-:-:S08]  /*b9b0*/  DFMA R2, R2, R4, R52 ;  /* 0x000000040202722b */ /* 0x000fd00000000034 */
[----:B------:R-:W-:Y:S01]  /*b9c0*/  DMUL R52, R2, 134217728 ;  /* 0x41a0000002347828 */ /* 0x000fe20000000000 */
[----:B------:R-:W-:Y:S10]  /*b9d0*/  BRA `(.L_x_152) ;  /* 0x0000000000107947 */ /* 0x000ff40003800000 */
.L_x_151:
[----:B------:R-:W-:Y:S01]  /*b9e0*/  DADD R52, R4, R4 ;  /* 0x0000000004347229 */ /* 0x000fe20000000004 */
[----:B------:R-:W-:Y:S10]  /*b9f0*/  BRA `(.L_x_152) ;  /* 0x0000000000087947 */ /* 0x000ff40003800000 */
.L_x_150:
[----:B------:R-:W-:Y:S01]  /*ba00*/  LOP3.LUT R53, R2, 0x7ff00000, RZ, 0xfc, !PT ;  /* 0x7ff0000002357812 */ /* 0x000fe200078efcff */
[----:B------:R-:W-:-:S07]  /*ba10*/  IMAD.MOV.U32 R52, RZ, RZ, RZ ;  /* 0x000000ffff347224 */ /* 0x000fce00078e00ff */
.L_x_152:
[----:B------:R-:W-:Y:S05]  /*ba20*/  BSYNC.RECONVERGENT B0 ;  /* 0x0000000000007941 */ /* 0x000fea0003800200 */
.L_x_149:
[----:B------:R-:W-:Y:S01]  /*ba30*/  MOV R4, R0 ;  /* 0x0000000000047202 */ /* 0x000fe20000000f00 */
[----:B------:R-:W-:Y:S02]  /*ba40*/  IMAD.MOV.U32 R5, RZ, RZ, 0x0 ;  /* 0x00000000ff057424 */ /* 0x000fe400078e00ff */
[----:B------:R-:W-:Y:S02]  /*ba50*/  IMAD.MOV.U32 R3, RZ, RZ, R52 ;  /* 0x000000ffff037224 */ /* 0x000fe400078e0034 */
[----:B------:R-:W-:Y:S01]  /*ba60*/  IMAD.MOV.U32 R2, RZ, RZ, R53 ;  /* 0x000000ffff027224 */ /* 0x000fe200078e0035 */
[----:B------:R-:W-:Y:S06]  /*ba70*/  RET.REL.NODEC R4 `(_Z13_gpu_problem2PiPdS_iiid) ;  /* 0xffffff4404607950 */ /* 0x000fec0003c3ffff */
        .type           $_Z13_gpu_problem2PiPdS_iiid$__internal_trig_reduction_slowpathd,@function
        .size           $_Z13_gpu_problem2PiPdS_iiid$__internal_trig_reduction_slowpathd,(.L_x_297 - $_Z13_gpu_problem2PiPdS_iiid$__internal_trig_reduction_slowpathd)
$_Z13_gpu_problem2PiPdS_iiid$__internal_trig_reduction_slowpathd:
[----:B------:R-:W-:Y:S01]  /*ba80*/  SHF.R.U32.HI R0, RZ, 0x14, R41 ;  /* 0x00000014ff007819 */ /* 0x000fe20000011629 */
[----:B------:R-:W-:-:S03]  /*ba90*/  IMAD.MOV.U32 R2, RZ, RZ, RZ ;  /* 0x000000ffff027224 */ /* 0x000fc600078e00ff */
[----:B------:R-:W-:-:S04]  /*baa0*/  LOP3.LUT R3, R0, 0x7ff, RZ, 0xc0, !PT ;  /* 0x000007ff00037812 */ /* 0x000fc800078ec0ff */
[----:B------:R-:W-:-:S13]  /*bab0*/  ISETP.NE.AND P0, PT, R3, 0x7ff, PT ;  /* 0x000007ff0300780c */ /* 0x000fda0003f05270 */
[----:B------:R-:W-:Y:S05]  /*bac0*/  @!P0 BRA `(.L_x_153) ;  /* 0x0000000800208947 */ /* 0x000fea0003800000 */
[----:B------:R-:W-:Y:S01]  /*bad0*/  VIADD R2, R3, 0xfffffc00 ;  /* 0xfffffc0003027836 */ /* 0x000fe20000000000 */
[----:B------:R-:W-:-:S04]  /*bae0*/  CS2R R42, SRZ ;  /* 0x00000000002a7805 */ /* 0x000fc8000001ff00 */
[----:B------:R-:W-:Y:S02]  /*baf0*/  SHF.R.U32.HI R4, RZ, 0x6, R2 ;  /* 0x00000006ff047819 */ /* 0x000fe40000011602 */
[----:B------:R-:W-:Y:S02]  /*bb00*/  ISETP.GE.U32.AND P0, PT, R2, 0x80, PT ;  /* 0x000000800200780c */ /* 0x000fe40003f06070 */
[C---:B------:R-:W-:Y:S02]  /*bb10*/  IADD3 R5, PT, PT, -R4.reuse, 0x13, RZ ;  /* 0x0000001304057810 */ /* 0x040fe40007ffe1ff */
[----:B------:R-:W-:Y:S02]  /*bb20*/  IADD3 R32, PT, PT, -R4, 0xf, RZ ;  /* 0x0000000f04207810 */ /* 0x000fe40007ffe1ff */
[----:B------:R-:W-:-:S04]  /*bb30*/  SEL R5, R5, 0x12, P0 ;  /* 0x0000001205057807 */ /* 0x000fc80000000000 */
[----:B------:R-:W-:-:S13]  /*bb40*/  ISETP.GE.AND P0, PT, R32, R5, PT ;  /* 0x000000052000720c */ /* 0x000fda0003f06270 */
[----:B------:R-:W-:Y:S05]  /*bb50*/  @P0 BRA `(.L_x_154) ;  /* 0x0000000000800947 */ /* 0x000fea0003800000 */
[C---:B------:R-:W-:Y:S01]  /*bb60*/  SHF.L.U64.HI R2, R40.reuse, 0xb, R41 ;  /* 0x0000000b28027819 */ /* 0x040fe20000010229 */
[----:B------:R-:W-:Y:S01]  /*bb70*/  IMAD.SHL.U32 R9, R40, 0x800, RZ ;  /* 0x0000080028097824 */ /* 0x000fe200078e00ff */
[----:B------:R-:W-:Y:S02]  /*bb80*/  IADD3 R6, PT, PT, RZ, -R4, -R5 ;  /* 0x80000004ff067210 */ /* 0x000fe40007ffe805 */
[----:B------:R-:W-:Y:S02]  /*bb90*/  CS2R R42, SRZ ;  /* 0x00000000002a7805 */ /* 0x000fe4000001ff00 */
[----:B------:R-:W-:Y:S01]  /*bba0*/  LOP3.LUT R33, R2, 0x80000000, RZ, 0xfc, !PT ;  /* 0x8000000002217812 */ /* 0x000fe200078efcff */
[----:B------:R-:W0:Y:S01]  /*bbb0*/  LDCU.64 UR36, c[0x0][0x358] ;  /* 0x00006b00ff2477ac */ /* 0x000e220008000a00 */
[----:B------:R-:W-:-:S05]  /*bbc0*/  UMOV UR4, URZ ;  /* 0x000000ff00047c82 */ /* 0x000fca0008000000 */
.L_x_155:
[----:B------:R-:W1:Y:S02]  /*bbd0*/  LDC.64 R2, c[0x4][RZ] ;  /* 0x01000000ff027b82 */ /* 0x000e640000000a00 */
[----:B-1----:R-:W-:-:S06]  /*bbe0*/  IMAD.WIDE R2, R32, 0x8, R2 ;  /* 0x0000000820027825 */ /* 0x002fcc00078e0202 */
[----:B0-----:R-:W2:Y:S01]  /*bbf0*/  LDG.E.64.CONSTANT R2, desc[UR36][R2.64] ;  /* 0x0000002402027981 */ /* 0x001ea2000c1e9b00 */
[----:B------:R-:W-:Y:S01]  /*bc00*/  VIADD R6, R6, 0x1 ;  /* 0x0000000106067836 */ /* 0x000fe20000000000 */
[----:B------:R-:W-:Y:S01]  /*bc10*/  ULEA UR15, UR4, UR6, 0x3 ;  /* 0x00000006040f7291 */ /* 0x000fe2000f8e18ff */
[----:B------:R-:W-:Y:S01]  /*bc20*/  VIADD R32, R32, 0x1 ;  /* 0x0000000120207836 */ /* 0x000fe20000000000 */
[----:B------:R-:W-:Y:S01]  /*bc30*/  UIADD3 UR4, UPT, UPT, UR4, 0x1, URZ ;  /* 0x0000000104047890 */ /* 0x000fe2000fffe0ff */
[----:B--2---:R-:W-:-:S04]  /*bc40*/  IMAD.WIDE.U32 R36, P2, R2, R9, R42 ;  /* 0x0000000902247225 */ /* 0x004fc8000784002a */
[----:B------:R-:W-:Y:S02]  /*bc50*/  IMAD R35, R2, R33, RZ ;  /* 0x0000002102237224 */ /* 0x000fe400078e02ff */
[CC--:B------:R-:W-:Y:S02]  /*bc60*/  IMAD R38, R3.reuse, R9.reuse, RZ ;  /* 0x0000000903267224 */ /* 0x0c0fe400078e02ff */
[----:B------:R-:W-:Y:S01]  /*bc70*/  IMAD.HI.U32 R39, R3, R9, RZ ;  /* 0x0000000903277227 */ /* 0x000fe200078e00ff */
[----:B------:R-:W-:-:S03]  /*bc80*/  IADD3 R37, P0, PT, R35, R37, RZ ;  /* 0x0000002523257210 */ /* 0x000fc60007f1e0ff */
[----:B------:R-:W-:Y:S01]  /*bc90*/  IMAD.HI.U32 R35, R2, R33, RZ ;  /* 0x0000002102237227 */ /* 0x000fe200078e00ff */
[----:B------:R-:W-:-:S04]  /*bca0*/  IADD3 R37, P1, PT, R38, R37, RZ ;  /* 0x0000002526257210 */ /* 0x000fc80007f3e0ff */
[----:B------:R-:W-:Y:S01]  /*bcb0*/  IADD3.X R2, PT, PT, R35, RZ, RZ, P2, !PT ;  /* 0x000000ff23027210 */ /* 0x000fe200017fe4ff */
[-C--:B------:R-:W-:Y:S01]  /*bcc0*/  IMAD.HI.U32 R35, R3, R33.reuse, RZ ;  /* 0x0000002103237227 */ /* 0x080fe200078e00ff */
[----:B------:R1:W-:Y:S02]  /*bcd0*/  STL.64 [UR15], R36 ;  /* 0x00000024ff007987 */ /* 0x0003e40008100a0f */
[----:B------:R-:W-:Y:S01]  /*bce0*/  IADD3.X R2, P0, PT, R39, R2, RZ, P0, !PT ;  /* 0x0000000227027210 */ /* 0x000fe2000071e4ff */
[----:B------:R-:W-:-:S05]  /*bcf0*/  IMAD R3, R3, R33, RZ ;  /* 0x0000002103037224 */ /* 0x000fca00078e02ff */
[----:B------:R-:W-:Y:S01]  /*bd00*/  IADD3.X R42, P1, PT, R3, R2, RZ, P1, !PT ;  /* 0x00000002032a7210 */ /* 0x000fe20000f3e4ff */
[----:B------:R-:W-:Y:S01]  /*bd10*/  IMAD.X R2, RZ, RZ, R35, P0 ;  /* 0x000000ffff027224 */ /* 0x000fe200000e0623 */
[----:B------:R-:W-:-:S03]  /*bd20*/  ISETP.NE.AND P0, PT, R6, -0xf, PT ;  /* 0xfffffff10600780c */ /* 0x000fc60003f05270 */
[----:B------:R-:W-:-:S10]  /*bd30*/  IMAD.X R43, RZ, RZ, R2, P1 ;  /* 0x000000ffff2b7224 */ /* 0x000fd400008e0602 */
[----:B-1----:R-:W-:Y:S05]  /*bd40*/  @P0 BRA `(.L_x_155) ;  /* 0xfffffffc00a00947 */ /* 0x002fea000383ffff */
[----:B------:R-:W-:-:S07]  /*bd50*/  MOV R32, R5 ;  /* 0x0000000500207202 */ /* 0x000fce0000000f00 */
.L_x_154:
[----:B------:R-:W-:Y:S01]  /*bd60*/  LOP3.LUT P0, R51, R0, 0x3f, RZ, 0xc0, !PT ;  /* 0x0000003f00337812 */ /* 0x000fe2000780c0ff */
[----:B------:R-:W-:-:S04]  /*bd70*/  IMAD.IADD R0, R4, 0x1, R32 ;  /* 0x0000000104007824 */ /* 0x000fc800078e0220 */
[----:B------:R-:W-:-:S05]  /*bd80*/  IMAD.U32 R47, R0, 0x8, R1 ;  /* 0x00000008002f7824 */ /* 0x000fca00078e0001 */
[----:B------:R0:W-:Y:S04]  /*bd90*/  STL.64 [R47+-0x78], R42 ;  /* 0xffff882a2f007387 */ /* 0x0001e80000100a00 */
[----:B------:R-:W2:Y:S04]  /*bda0*/  @P0 LDL.64 R32, [R1+0x8] ;  /* 0x0000080001200983 */ /* 0x000ea80000100a00 */
[----:B------:R-:W3:Y:S04]  /*bdb0*/  LDL.64 R4, [R1+0x10] ;  /* 0x0000100001047983 */ /* 0x000ee80000100a00 */
[----:B------:R-:W4:Y:S01]  /*bdc0*/  LDL.64 R2, [R1+0x18] ;  /* 0x0000180001027983 */ /* 0x000f220000100a00 */
[----:B------:R-:W-:-:S02]  /*bdd0*/  @P0 LOP3.LUT R0, R51, 0x3f, RZ, 0x3c, !PT ;  /* 0x0000003f33000812 */ /* 0x000fc400078e3cff */
[--C-:B--2---:R-:W-:Y:S02]  /*bde0*/  @P0 SHF.R.U64 R9, R32, 0x1, R33.reuse ;  /* 0x0000000120090819 */ /* 0x104fe40000001221 */
[----:B------:R-:W-:Y:S02]  /*bdf0*/  @P0 SHF.R.U32.HI R33, RZ, 0x1, R33 ;  /* 0x00000001ff210819 */ /* 0x000fe40000011621 */
[C---:B---3--:R-:W-:Y:S02]  /*be00*/  @P0 SHF.L.U32 R35, R4.reuse, R51, RZ ;  /* 0x0000003304230219 */ /* 0x048fe400000006ff */
[----:B------:R-:W-:Y:S02]  /*be10*/  @P0 SHF.R.U64 R6, R9, R0, R33 ;  /* 0x0000000009060219 */ /* 0x000fe40000001221 */
[--C-:B------:R-:W-:Y:S02]  /*be20*/  @P0 SHF.R.U32.HI R39, RZ, 0x1, R5.reuse ;  /* 0x00000001ff270819 */ /* 0x100fe40000011605 */
[----:B------:R-:W-:-:S02]  /*be30*/  @P0 SHF.R.U64 R37, R4, 0x1, R5 ;  /* 0x0000000104250819 */ /* 0x000fc40000001205 */
[-C--:B------:R-:W-:Y:S02]  /*be40*/  @P0 SHF.L.U64.HI R32, R4, R51.reuse, R5 ;  /* 0x0000003304200219 */ /* 0x080fe40000010205 */
[----:B------:R-:W-:Y:S02]  /*be50*/  @P0 SHF.R.U32.HI R9, RZ, R0, R33 ;  /* 0x00000000ff090219 */ /* 0x000fe40000011621 */
[----:B------:R-:W-:Y:S02]  /*be60*/  @P0 LOP3.LUT R4, R35, R6, RZ, 0xfc, !PT ;  /* 0x0000000623040212 */ /* 0x000fe400078efcff */
[----:B----4-:R-:W-:Y:S02]  /*be70*/  @P0 SHF.L.U32 R33, R2, R51, RZ ;  /* 0x0000003302210219 */ /* 0x010fe400000006ff */
[----:B------:R-:W-:Y:S02]  /*be80*/  @P0 SHF.R.U64 R36, R37, R0, R39 ;  /* 0x0000000025240219 */ /* 0x000fe40000001227 */
[----:B------:R-:W-:Y:S01]  /*be90*/  @P0 LOP3.LUT R5, R32, R9, RZ, 0xfc, !PT ;  /* 0x0000000920050212 */ /* 0x000fe200078efcff */
[----:B------:R-:W-:Y:S01]  /*bea0*/  IMAD.SHL.U32 R32, R4, 0x4, RZ ;  /* 0x0000000404207824 */ /* 0x000fe200078e00ff */
[----:B------:R-:W-:-:S02]  /*beb0*/  @P0 SHF.L.U64.HI R9, R2, R51, R3 ;  /* 0x0000003302090219 */ /* 0x000fc40000010203 */
[----:B------:R-:W-:Y:S02]  /*bec0*/  @P0 LOP3.LUT R2, R33, R36, RZ, 0xfc, !PT ;  /* 0x0000002421020212 */ /* 0x000fe400078efcff */
[----:B------:R-:W-:Y:S02]  /*bed0*/  @P0 SHF.R.U32.HI R0, RZ, R0, R39 ;  /* 0x00000000ff000219 */ /* 0x000fe40000011627 */
[----:B------:R-:W-:Y:S02]  /*bee0*/  SHF.L.U64.HI R33, R4, 0x2, R5 ;  /* 0x0000000204217819 */ /* 0x000fe40000010205 */
[----:B------:R-:W-:Y:S02]  /*bef0*/  @P0 LOP3.LUT R3, R9, R0, RZ, 0xfc, !PT ;  /* 0x0000000009030212 */ /* 0x000fe400078efcff */
[----:B------:R-:W-:Y:S02]  /*bf00*/  SHF.L.W.U32.HI R5, R5, 0x2, R2 ;  /* 0x0000000205057819 */ /* 0x000fe40000010e02 */
[----:B------:R-:W-:-:S02]  /*bf10*/  IADD3 RZ, P0, PT, RZ, -R32, RZ ;  /* 0x80000020ffff7210 */ /* 0x000fc40007f1e0ff */
[----:B------:R-:W-:Y:S02]  /*bf20*/  LOP3.LUT R0, RZ, R33, RZ, 0x33, !PT ;  /* 0x00000021ff007212 */ /* 0x000fe400078e33ff */
[----:B------:R-:W-:Y:S02]  /*bf30*/  SHF.L.W.U32.HI R2, R2, 0x2, R3 ;  /* 0x0000000202027819 */ /* 0x000fe40000010e03 */
[----:B------:R-:W-:Y:S02]  /*bf40*/  LOP3.LUT R6, RZ, R5, RZ, 0x33, !PT ;  /* 0x00000005ff067212 */ /* 0x000fe400078e33ff */
[----:B------:R-:W-:Y:S02]  /*bf50*/  IADD3.X R4, P0, PT, RZ, R0, RZ, P0, !PT ;  /* 0x00000000ff047210 */ /* 0x000fe4000071e4ff */
[----:B------:R-:W-:Y:S02]  /*bf60*/  LOP3.LUT R0, RZ, R2, RZ, 0x33, !PT ;  /* 0x00000002ff007212 */ /* 0x000fe400078e33ff */
[----:B------:R-:W-:-:S02]  /*bf70*/  IADD3.X R6, P1, PT, RZ, R6, RZ, P0, !PT ;  /* 0x00000006ff067210 */ /* 0x000fc4000073e4ff */
[----:B------:R-:W-:-:S03]  /*bf80*/  ISETP.GT.U32.AND P2, PT, R5, -0x1, PT ;  /* 0xffffffff0500780c */ /* 0x000fc60003f44070 */
[----:B------:R-:W-:Y:S01]  /*bf90*/  IMAD.X R9, RZ, RZ, R0, P1 ;  /* 0x000000ffff097224 */ /* 0x000fe200008e0600 */
[----:B------:R-:W-:-:S04]  /*bfa0*/  ISETP.GT.AND.EX P0, PT, R2, -0x1, PT, P2 ;  /* 0xffffffff0200780c */ /* 0x000fc80003f04320 */
[----:B------:R-:W-:Y:S02]  /*bfb0*/  SEL R36, R2, R9, P0 ;  /* 0x0000000902247207 */ /* 0x000fe40000000000 */
[----:B------:R-:W-:Y:S02]  /*bfc0*/  SEL R9, R5, R6, P0 ;  /* 0x0000000605097207 */ /* 0x000fe40000000000 */
[----:B------:R-:W-:Y:S02]  /*bfd0*/  ISETP.NE.U32.AND P1, PT, R36, RZ, PT ;  /* 0x000000ff2400720c */ /* 0x000fe40003f25070 */
[----:B------:R-:W-:Y:S02]  /*bfe0*/  SEL R33, R33, R4, P0 ;  /* 0x0000000421217207 */ /* 0x000fe40000000000 */
[----:B------:R-:W-:Y:S01]  /*bff0*/  SEL R5, R9, R36, !P1 ;  /* 0x0000002409057207 */ /* 0x000fe20004800000 */
[----:B------:R-:W-:-:S05]  /*c000*/  @!P0 IMAD.MOV R32, RZ, RZ, -R32 ;  /* 0x000000ffff208224 */ /* 0x000fca00078e0a20 */
[----:B------:R-:W1:Y:S02]  /*c010*/  FLO.U32 R5, R5 ;  /* 0x0000000500057300 */ /* 0x000e6400000e0000 */
[C---:B-1----:R-:W-:Y:S02]  /*c020*/  IADD3 R6, PT, PT, -R5.reuse, 0x1f, RZ ;  /* 0x0000001f05067810 */ /* 0x042fe40007ffe1ff */
[----:B------:R-:W-:Y:S02]  /*c030*/  IADD3 R0, PT, PT, -R5, 0x3f, RZ ;  /* 0x0000003f05007810 */ /* 0x000fe40007ffe1ff */
[----:B------:R-:W-:-:S04]  /*c040*/  @P1 IADD3 R0, PT, PT, R6, RZ, RZ ;  /* 0x000000ff06001210 */ /* 0x000fc80007ffe0ff */
[----:B------:R-:W-:-:S13]  /*c050*/  ISETP.NE.AND P1, PT, R0, RZ, PT ;  /* 0x000000ff0000720c */ /* 0x000fda0003f25270 */
[----:B0-----:R-:W-:Y:S05]  /*c060*/  @!P1 BRA `(.L_x_156) ;  /* 0x0000000000289947 */ /* 0x001fea0003800000 */
[----:B------:R-:W-:Y:S02]  /*c070*/  LOP3.LUT R4, R0, 0x3f, RZ, 0xc0, !PT ;  /* 0x0000003f00047812 */ /* 0x000fe400078ec0ff */
[--C-:B------:R-:W-:Y:S02]  /*c080*/  SHF.R.U64 R6, R32, 0x1, R33.reuse ;  /* 0x0000000120067819 */ /* 0x100fe40000001221 */
[----:B------:R-:W-:Y:S02]  /*c090*/  SHF.R.U32.HI R32, RZ, 0x1, R33 ;  /* 0x00000001ff207819 */ /* 0x000fe40000011621 */
[----:B------:R-:W-:Y:S02]  /*c0a0*/  LOP3.LUT R5, R0, 0x3f, RZ, 0xc, !PT ;  /* 0x0000003f00057812 */ /* 0x000fe400078e0cff */
[CC--:B------:R-:W-:Y:S02]  /*c0b0*/  SHF.L.U64.HI R36, R9.reuse, R4.reuse, R36 ;  /* 0x0000000409247219 */ /* 0x0c0fe40000010224 */
[----:B------:R-:W-:-:S02]  /*c0c0*/  SHF.L.U32 R9, R9, R4, RZ ;  /* 0x0000000409097219 */ /* 0x000fc400000006ff */
[-CC-:B------:R-:W-:Y:S02]  /*c0d0*/  SHF.R.U64 R4, R6, R5.reuse, R32.reuse ;  /* 0x0000000506047219 */ /* 0x180fe40000001220 */
[----:B------:R-:W-:Y:S02]  /*c0e0*/  SHF.R.U32.HI R5, RZ, R5, R32 ;  /* 0x00000005ff057219 */ /* 0x000fe40000011620 */
[----:B------:R-:W-:Y:S02]  /*c0f0*/  LOP3.LUT R9, R9, R4, RZ, 0xfc, !PT ;  /* 0x0000000409097212 */ /* 0x000fe400078efcff */
[----:B------:R-:W-:-:S07]  /*c100*/  LOP3.LUT R36, R36, R5, RZ, 0xfc, !PT ;  /* 0x0000000524247212 */ /* 0x000fce00078efcff */
.L_x_156:
[----:B------:R-:W-:-:S04]  /*c110*/  IMAD.WIDE.U32 R32, R9, 0x2168c235, RZ ;  /* 0x2168c23509207825 */ /* 0x000fc800078e00ff */
[----:B------:R-:W-:Y:S01]  /*c120*/  IMAD.MOV.U32 R4, RZ, RZ, R33 ;  /* 0x000000ffff047224 */ /* 0x000fe200078e0021 */
[----:B------:R-:W-:Y:S01]  /*c130*/  IADD3 RZ, P1, PT, R32, R32, RZ ;  /* 0x0000002020ff7210 */ /* 0x000fe20007f3e0ff */
[----:B------:R-:W-:Y:S02]  /*c140*/  IMAD.MOV.U32 R5, RZ, RZ, RZ ;  /* 0x000000ffff057224 */ /* 0x000fe400078e00ff */
[----:B------:R-:W-:-:S04]  /*c150*/  IMAD.HI.U32 R6, R36, -0x36f0255e, RZ ;  /* 0xc90fdaa224067827 */ /* 0x000fc800078e00ff */
[----:B------:R-:W-:-:S04]  /*c160*/  IMAD.WIDE.U32 R4, R9, -0x36f0255e, R4 ;  /* 0xc90fdaa209047825 */ /* 0x000fc800078e0004 */
[C---:B------:R-:W-:Y:S02]  /*c170*/  IMAD R9, R36.reuse, -0x36f0255e, RZ ;  /* 0xc90fdaa224097824 */ /* 0x040fe400078e02ff */
[----:B------:R-:W-:-:S05]  /*c180*/  IMAD.WIDE.U32 R4, P2, R36, 0x2168c235, R4 ;  /* 0x2168c23524047825 */ /* 0x000fca0007840004 */
[----:B------:R-:W-:Y:S02]  /*c190*/  IADD3.X R6, PT, PT, R6, RZ, RZ, P2, !PT ;  /* 0x000000ff06067210 */ /* 0x000fe400017fe4ff */
[----:B------:R-:W-:Y:S02]  /*c1a0*/  IADD3 R5, P2, PT, R9, R5, RZ ;  /* 0x0000000509057210 */ /* 0x000fe40007f5e0ff */
[----:B------:R-:W-:Y:S02]  /*c1b0*/  IADD3.X RZ, P1, PT, R4, R4, RZ, P1, !PT ;  /* 0x0000000404ff7210 */ /* 0x000fe40000f3e4ff */
[C---:B------:R-:W-:Y:S01]  /*c1c0*/  ISETP.GT.U32.AND P3, PT, R5.reuse, RZ, PT ;  /* 0x000000ff0500720c */ /* 0x040fe20003f64070 */
[----:B------:R-:W-:Y:S01]  /*c1d0*/  IMAD.X R6, RZ, RZ, R6, P2 ;  /* 0x000000ffff067224 */ /* 0x000fe200010e0606 */
[----:B------:R-:W-:-:S04]  /*c1e0*/  IADD3.X R4, P2, PT, R5, R5, RZ, P1, !PT ;  /* 0x0000000505047210 */ /* 0x000fc80000f5e4ff */
[C---:B------:R-:W-:Y:S01]  /*c1f0*/  ISETP.GT.AND.EX P1, PT, R6.reuse, RZ, PT, P3 ;  /* 0x000000ff0600720c */ /* 0x040fe20003f24330 */
[----:B------:R-:W-:-:S03]  /*c200*/  IMAD.X R9, R6, 0x1, R6, P2 ;  /* 0x0000000106097824 */ /* 0x000fc600010e0606 */
[----:B------:R-:W-:Y:S02]  /*c210*/  SEL R4, R4, R5, P1 ;  /* 0x0000000504047207 */ /* 0x000fe40000800000 */
[----:B------:R-:W-:Y:S02]  /*c220*/  SEL R5, R9, R6, P1 ;  /* 0x0000000609057207 */ /* 0x000fe40000800000 */
[----:B------:R-:W-:Y:S02]  /*c230*/  IADD3 R4, P2, PT, R4, 0x1, RZ ;  /* 0x0000000104047810 */ /* 0x000fe40007f5e0ff */
[----:B------:R-:W-:Y:S02]  /*c240*/  SEL R9, RZ, 0xffffffff, !P1 ;  /* 0xffffffffff097807 */ /* 0x000fe40004800000 */
[----:B------:R-:W-:Y:S01]  /*c250*/  LOP3.LUT P1, R41, R41, 0x80000000, RZ, 0xc0, !PT ;  /* 0x8000000029297812 */ /* 0x000fe2000782c0ff */
[----:B------:R-:W-:Y:S01]  /*c260*/  IMAD.X R5, RZ, RZ, R5, P2 ;  /* 0x000000ffff057224 */ /* 0x000fe200010e0605 */
[----:B------:R-:W-:-:S02]  /*c270*/  IADD3 R0, PT, PT, R9, -R0, RZ ;  /* 0x8000000009007210 */ /* 0x000fc40007ffe0ff */
[----:B------:R-:W-:Y:S02]  /*c280*/  SHF.R.U32.HI R9, RZ, 0x1e, R3 ;  /* 0x0000001eff097819 */ /* 0x000fe40000011603 */
[----:B------:R-:W-:Y:S01]  /*c290*/  SHF.R.U64 R4, R4, 0xa, R5 ;  /* 0x0000000a04047819 */ /* 0x000fe20000001205 */
[----:B------:R-:W-:Y:S01]  /*c2a0*/  IMAD.SHL.U32 R0, R0, 0x100000, RZ ;  /* 0x0010000000007824 */ /* 0x000fe200078e00ff */
[----:B------:R-:W-:Y:S02]  /*c2b0*/  LEA.HI R2, R2, R9, RZ, 0x1 ;  /* 0x0000000902027211 */ /* 0x000fe400078f08ff */
[----:B------:R-:W-:Y:S02]  /*c2c0*/  IADD3 R4, P2, PT, R4, 0x1, RZ ;  /* 0x0000000104047810 */ /* 0x000fe40007f5e0ff */
[----:B------:R-:W-:Y:S01]  /*c2d0*/  @!P0 LOP3.LUT R41, R41, 0x80000000, RZ, 0x3c, !PT ;  /* 0x8000000029298812 */ /* 0x000fe200078e3cff */
[----:B------:R-:W-:Y:S01]  /*c2e0*/  @P1 IMAD.MOV R2, RZ, RZ, -R2 ;  /* 0x000000ffff021224 */ /* 0x000fe200078e0a02 */
[----:B------:R-:W-:-:S04]  /*c2f0*/  LEA.HI.X R5, R5, RZ, RZ, 0x16, P2 ;  /* 0x000000ff05057211 */ /* 0x000fc800010fb4ff */
[--C-:B------:R-:W-:Y:S02]  /*c300*/  SHF.R.U64 R4, R4, 0x1, R5.reuse ;  /* 0x0000000104047819 */ /* 0x100fe40000001205 */
[----:B------:R-:W-:Y:S02]  /*c310*/  SHF.R.U32.HI R3, RZ, 0x1, R5 ;  /* 0x00000001ff037819 */ /* 0x000fe40000011605 */
[----:B------:R-:W-:-:S04]  /*c320*/  IADD3 R40, P2, P3, RZ, RZ, R4 ;  /* 0x000000ffff287210 */ /* 0x000fc80007b5e004 */
[----:B------:R-:W-:-:S04]  /*c330*/  IADD3.X R0, PT, PT, R0, 0x3fe00000, R3, P2, P3 ;  /* 0x3fe0000000007810 */ /* 0x000fc800017e6403 */
[----:B------:R-:W-:-:S07]  /*c340*/  LOP3.LUT R41, R0, R41, RZ, 0xfc, !PT ;  /* 0x0000002900297212 */ /* 0x000fce00078efcff */
.L_x_153:
[----:B------:R-:W-:Y:S02]  /*c350*/  IMAD.MOV.U32 R35, RZ, RZ, 0x0 ;  /* 0x00000000ff237424 */ /* 0x000fe400078e00ff */
[----:B------:R-:W-:Y:S01]  /*c360*/  IMAD.MOV.U32 R0, RZ, RZ, R2 ;  /* 0x000000ffff007224 */ /* 0x000fe200078e0002 */
[----:B------:R-:W-:Y:S01]  /*c370*/  MOV R2, R40 ;  /* 0x0000002800027202 */ /* 0x000fe20000000f00 */
[----:B------:R-:W-:Y:S01]  /*c380*/  IMAD.MOV.U32 R3, RZ, RZ, R41 ;  /* 0x000000ffff037224 */ /* 0x000fe200078e0029 */
[----:B------:R-:W-:Y:S06]  /*c390*/  RET.REL.NODEC R34 `(_Z13_gpu_problem2PiPdS_iiid) ;  /* 0xffffff3c22187950 */ /* 0x000fec0003c3ffff */
.L_x_157:
[----:B------:R-:W-:-:S00]  /*c3a0*/  BRA `(.L_x_157) ;  /* 0xfffffffc00fc7947 */ /* 0x000fc0000383ffff */
[----:B------:R-:W-:-:S00]  /*c3b0*/  NOP ;  /* 0x0000000000007918 */ /* 0x000fc00000000000 */
        /* <DEDUP_REMOVED lines=12> */
.L_x_297:


//--------------------- .text._Z13_gpu_problem1PdS_Piiiid --------------------------
	.section	.text._Z13_gpu_problem1PdS_Piiiid,"ax",@progbits
	.align	128
        .global         _Z13_gpu_problem1PdS_Piiiid
        .type           _Z13_gpu_problem1PdS_Piiiid,@function
        .size           _Z13_gpu_problem1PdS_Piiiid,(.L_x_301 - _Z13_gpu_problem1PdS_Piiiid)
        .other          _Z13_gpu_problem1PdS_Piiiid,@"STO_CUDA_ENTRY STV_DEFAULT"
_Z13_gpu_problem1PdS_Piiiid:
.text._Z13_gpu_problem1PdS_Piiiid:
[----:B------:R-:W0:Y:S01]  /*0000*/  LDC R1, c[0x0][0x37c] ;  /* 0x0000df00ff017b82 */ /* 0x000e220000000800 */
[----:B------:R-:W1:Y:S07]  /*0010*/  S2R R0, SR_TID.X ;  /* 0x0000000000007919 */ /* 0x000e6e0000002100 */
[----:B------:R-:W1:Y:S01]  /*0020*/  S2UR UR4, SR_CTAID.Y ;  /* 0x00000000000479c3 */ /* 0x000e620000002600 */
[----:B------:R-:W2:Y:S01]  /*0030*/  LDCU UR10, c[0x0][0x398] ;  /* 0x00007300ff0a77ac */ /* 0x000ea20008000800 */
[----:B0-----:R-:W-:Y:S01]  /*0040*/  VIADD R1, R1, 0xffffffd8 ;  /* 0xffffffd801017836 */ /* 0x001fe20000000000 */
[----:B------:R-:W0:Y:S01]  /*0050*/  S2R R3, SR_TID.Y ;  /* 0x0000000000037919 */ /* 0x000e220000002200 */
[----:B------:R-:W3:Y:S03]  /*0060*/  LDCU.64 UR6, c[0x0][0x3a8] ;  /* 0x00007500ff0677ac */ /* 0x000ee60008000a00 */
[----:B------:R-:W-:Y:S01]  /*0070*/  R2UR UR8, R1 ;  /* 0x00000000010872ca */ /* 0x000fe200000e0000 */
[----:B------:R-:W1:Y:S08]  /*0080*/  LDC R5, c[0x0][0x364] ;  /* 0x0000d900ff057b82 */ /* 0x000e700000000800 */
[----:B------:R-:W0:Y:S01]  /*0090*/  S2UR UR5, SR_CTAID.X ;  /* 0x00000000000579c3 */ /* 0x000e220000002500 */
[----:B---3--:R-:W-:-:S07]  /*00a0*/  IMAD.U32 R28, RZ, RZ, UR6 ;  /* 0x00000006ff1c7e24 */ /* 0x008fce000f8e00ff */
[----:B------:R-:W0:Y:S01]  /*00b0*/  LDC R2, c[0x0][0x360] ;  /* 0x0000d800ff027b82 */ /* 0x000e220000000800 */
[----:B------:R-:W-:Y:S02]  /*00c0*/  IMAD.U32 R29, RZ, RZ, UR7 ;  /* 0x00000007ff1d7e24 */ /* 0x000fe4000f8e00ff */
[----:B-1----:R-:W-:Y:S02]  /*00d0*/  IMAD R5, R5, UR4, R0 ;  /* 0x0000000405057c24 */ /* 0x002fe4000f8e0200 */
[----:B0-----:R-:W-:-:S04]  /*00e0*/  IMAD R0, R2, UR5, R3 ;  /* 0x0000000502007c24 */ /* 0x001fc8000f8e0203 */
[----:B------:R-:W-:-:S05]  /*00f0*/  IMAD R5, R0, 0x20, R5 ;  /* 0x0000002000057824 */ /* 0x000fca00078e0205 */
[----:B--2---:R-:W-:-:S13]  /*0100*/  ISETP.GE.AND P0, PT, R5, UR10, PT ;  /* 0x0000000a05007c0c */ /* 0x004fda000bf06270 */
[----:B------:R-:W-:Y:S05]  /*0110*/  @P0 EXIT ;  /* 0x000000000000094d */ /* 0x000fea0003800000 */
[----:B------:R-:W0:Y:S01]  /*0120*/  S2UR UR9, SR_CgaCtaId ;  /* 0x00000000000979c3 */ /* 0x000e220000008800 */
[----:B------:R-:W-:Y:S01]  /*0130*/  ISETP.GT.AND P0, PT, R5, 0x2, PT ;  /* 0x000000020500780c */ /* 0x000fe20003f04270 */
[----:B------:R-:W-:Y:S01]  /*0140*/  UMOV UR11, 0x400 ;  /* 0x00000400000b7882 */ /* 0x000fe20000000000 */
[----:B------:R-:W1:Y:S01]  /*0150*/  LDCU.64 UR22, c[0x0][0x358] ;  /* 0x00006b00ff1677ac */ /* 0x000e620008000a00 */
[----:B------:R-:W-:Y:S04]  /*0160*/  BSSY.RECONVERGENT B0, `(.L_x_158) ;  /* 0x00003d4000007945 */ /* 0x000fe80003800200 */
[----:B------:R-:W2:Y:S01]  /*0170*/  LDC.64 R2, c[0x0][0x3a8] ;  /* 0x0000ea00ff027b82 */ /* 0x000ea20000000a00 */
[----:B0-----:R-:W-:-:S09]  /*0180*/  ULEA UR4, UR9, UR11, 0x18 ;  /* 0x0000000b09047291 */ /* 0x001fd2000f8ec0ff */
[----:B--2---:R0:W-:Y:S01]  /*0190*/  STS.64 [UR4], R2 ;  /* 0x00000002ff007988 */ /* 0x0041e20008000a04 */
[----:B-1----:R-:W-:Y:S05]  /*01a0*/  @P0 BRA `(.L_x_159) ;  /* 0x0000001800680947 */ /* 0x002fea0003800000 */
[----:B------:R-:W-:-:S05]  /*01b0*/  VIMNMX.U32 R0, PT, PT, R5, 0x3, PT ;  /* 0x0000000305007848 */ /* 0x000fca0003fe0000 */
[----:B------:R-:W-:-:S04]  /*01c0*/  IMAD.SHL.U32 R0, R0, 0x4, RZ ;  /* 0x0000000400007824 */ /* 0x000fc800078e00ff */
[----:B0-----:R-:W0:Y:S02]  /*01d0*/  LDC R2, c[0x2][R0] ;  /* 0x0080000000027b82 */ /* 0x001e240000000800 */
[----:B0-----:R-:W-:-:S04]  /*01e0*/  SHF.R.S32.HI R3, RZ, 0x1f, R2 ;  /* 0x0000001fff037819 */ /* 0x001fc80000011402 */
.L_x_282:
[----:B------:R-:W-:Y:S05]  /*01f0*/  BRX R2 -0x200                                                                       (*"BRANCH_TARGETS .L_x_283,.L_x_284,.L_x_285,.L_x_160"*) ;  /* 0xfffffffc02807949 */ /* 0x000fea000383ffff */
.L_x_285:
[----:B------:R-:W-:-:S09]  /*0200*/  UISETP.GE.AND UP0, UPT, UR10, 0x1, UPT ;  /* 0x000000010a00788c */ /* 0x000fd2000bf06270 */
        /* <DEDUP_REMOVED lines=9> */
[----:B------:R-:W-:Y:S01]  /*02a0*/  UIADD3 UR5, UPT, UPT, UR11, 0x2008, URZ ;  /* 0x000020080b057890 */ /* 0x000fe2000fffe0ff */
[----:B------:R-:W0:Y:S03]  /*02b0*/  LDCU.64 UR20, c[0x0][0x388] ;  /* 0x00007100ff1477ac */ /* 0x000e260008000a00 */
[----:B------:R-:W-:Y:S02]  /*02c0*/  ULEA UR12, UR9, UR5, 0x18 ;  /* 0x00000005090c7291 */ /* 0x000fe4000f8ec0ff */
[----:B------:R-:W-:Y:S01]  /*02d0*/  ULOP3.LUT UR4, UR10, 0x7ffffff0, URZ, 0xc0, !UPT ;  /* 0x7ffffff00a047892 */ /* 0x000fe2000f8ec0ff */
[----:B------:R-:W-:-:S11]  /*02e0*/  UMOV UR5, URZ ;  /* 0x000000ff00057c82 */ /* 0x000fd60008000000 */
.L_x_162:
[----:B------:R-:W-:-:S04]  /*02f0*/  UIADD3 UR13, UP1, UPT, UR5, UR18, URZ ;  /* 0x00000012050d7290 */ /* 0x000fc8000ff3e0ff */
[----:B------:R-:W-:Y:S02]  /*0300*/  UIADD3.X UR14, UPT, UPT, URZ, UR19, URZ, UP1, !UPT ;  /* 0x00000013ff0e7290 */ /* 0x000fe40008ffe4ff */
[----:B0-----:R-:W-:-:S04]  /*0310*/  ULEA UR16, UP1, UR13, UR20, 0x3 ;  /* 0x000000140d107291 */ /* 0x001fc8000f8218ff */
[----:B------:R-:W-:Y:S02]  /*0320*/  ULEA.HI.X UR14, UR13, UR21, UR14, 0x3, UP1 ;  /* 0x000000150d0e7291 */ /* 0x000fe400088f1c0e */
[----:B------:R-:W-:-:S04]  /*0330*/  IMAD.U32 R2, RZ, RZ, UR16 ;  /* 0x00000010ff027e24 */ /* 0x000fc8000f8e00ff */
[----:B------:R-:W-:-:S05]  /*0340*/  IMAD.U32 R3, RZ, RZ, UR14 ;  /* 0x0000000eff037e24 */ /* 0x000fca000f8e00ff */
[----:B-1----:R-:W2:Y:S04]  /*0350*/  LDG.E.64 R38, desc[UR22][R2.64] ;  /* 0x0000001602267981 */ /* 0x002ea8000c1e1b00 */
[----:B------:R-:W3:Y:S04]  /*0360*/  LDG.E.64 R6, desc[UR22][R2.64+0x8] ;  /* 0x0000081602067981 */ /* 0x000ee8000c1e1b00 */
        /* <DEDUP_REMOVED lines=17> */
[----:B--2---:R1:W-:Y:S04]  /*0480*/  STS.64 [UR13], R38 ;  /* 0x00000026ff007988 */ /* 0x0043e80008000a0d */
[----:B---3--:R1:W-:Y:S04]  /*0490*/  STS.64 [UR13+0x8], R6 ;  /* 0x00000806ff007988 */ /* 0x0083e80008000a0d */
[----:B----4-:R1:W-:Y:S04]  /*04a0*/  STS.64 [UR13+0x10], R8 ;  /* 0x00001008ff007988 */ /* 0x0103e80008000a0d */
[----:B-----5:R1:W-:Y:S04]  /*04b0*/  STS.64 [UR13+0x18], R10 ;  /* 0x0000180aff007988 */ /* 0x0203e80008000a0d */
[----:B------:R1:W-:Y:S04]  /*04c0*/  STS.64 [UR13+0x20], R12 ;  /* 0x0000200cff007988 */ /* 0x0003e80008000a0d */
        /* <DEDUP_REMOVED lines=10> */
[----:B------:R1:W-:Y:S01]  /*0570*/  STS.64 [UR13+0x78], R36 ;  /* 0x00007824ff007988 */ /* 0x0003e20008000a0d */
[----:B------:R-:W-:Y:S05]  /*0580*/  BRA.U UP1, `(.L_x_162) ;  /* 0xfffffffd01587547 */ /* 0x000fea000b83ffff */
.L_x_161:
[----:B------:R-:W-:Y:S05]  /*0590*/  BRA.U !UP0, `(.L_x_160) ;  /* 0x0000003908407547 */ /* 0x000fea000b800000 */
[----:B------:R-:W-:Y:S02]  /*05a0*/  UISETP.GE.U32.AND UP1, UPT, UR15, 0x8, UPT ;  /* 0x000000080f00788c */ /* 0x000fe4000bf26070 */
[----:B------:R-:W-:-:S04]  /*05b0*/  ULOP3.LUT UR16, UR10, 0x7, URZ, 0xc0, !UPT ;  /* 0x000000070a107892 */ /* 0x000fc8000f8ec0ff */
[----:B------:R-:W-:-:S03]  /*05c0*/  UISETP.NE.AND UP0, UPT, UR16, URZ, UPT ;  /* 0x000000ff1000728c */ /* 0x000fc6000bf05270 */
[----:B------:R-:W-:Y:S08]  /*05d0*/  BRA.U !UP1, `(.L_x_163) ;  /* 0x00000001096c7547 */ /* 0x000ff0000b800000 */
[----:B------:R-:W0:Y:S01]  /*05e0*/  LDCU.64 UR14, c[0x0][0x388] ;  /* 0x00007100ff0e77ac */ /* 0x000e220008000a00 */
        /* <DEDUP_REMOVED lines=13> */
[----:B------:R-:W5:Y:S01]  /*06c0*/  LDG.E.64 R18, desc[UR22][R2.64+0x38] ;  /* 0x0000381602127981 */ /* 0x000f62000c1e1b00 */
[----:B------:R-:W-:-:S04]  /*06d0*/  UIADD3 UR5, UPT, UPT, UR11, 0x2008, URZ ;  /* 0x000020080b057890 */ /* 0x000fc8000fffe0ff */
[----:B------:R-:W-:-:S04]  /*06e0*/  ULEA UR5, UR9, UR5, 0x18 ;  /* 0x0000000509057291 */ /* 0x000fc8000f8ec0ff */
        /* <DEDUP_REMOVED lines=10> */
.L_x_163:
        /* <DEDUP_REMOVED lines=23> */
[----:B-----5:R2:W-:Y:S02]  /*0900*/  STS.64 [UR5+0x18], R10 ;  /* 0x0000180aff007988 */ /* 0x0205e40008000a05 */
.L_x_164:
        /* <DEDUP_REMOVED lines=9> */
[----:B------:R-:W-:Y:S02]  /*09a0*/  UIADD3 UR5, UPT, UPT, UR11, 0x2008, URZ ;  /* 0x000020080b057890 */ /* 0x000fe4000fffe0ff */
[----:B------:R-:W-:Y:S02]  /*09b0*/  UISETP.NE.AND UP0, UPT, UR17, 0x1, UPT ;  /* 0x000000011100788c */ /* 0x000fe4000bf05270 */
[----:B------:R-:W-:-:S04]  /*09c0*/  ULEA UR13, UR9, UR5, 0x18 ;  /* 0x00000005090d7291 */ /* 0x000fc8000f8ec0ff */
[----:B------:R-:W-:-:S09]  /*09d0*/  ULEA UR5, UR4, UR13, 0x3 ;  /* 0x0000000d04057291 */ /* 0x000fd2000f8e18ff */
[----:B---3--:R4:W-:Y:S01]  /*09e0*/  STS.64 [UR5], R2 ;  /* 0x00000002ff007988 */ /* 0x0089e20008000a05 */
[----:B------:R-:W-:Y:S05]  /*09f0*/  BRA.U !UP0, `(.L_x_160) ;  /* 0x0000003508287547 */ /* 0x000fea000b800000 */
[----:B------:R-:W-:Y:S01]  /*0a00*/  UIADD3 UR4, UPT, UPT, UR4, 0x1, URZ ;  /* 0x0000000104047890 */ /* 0x000fe2000fffe0ff */
[----:B------:R-:W-:-:S11]  /*0a10*/  UMOV UR14, 0x1 ;  /* 0x00000001000e7882 */ /* 0x000fd60000000000 */
.L_x_165:
        /* <DEDUP_REMOVED lines=14> */
.L_x_283:
[----:B------:R-:W-:-:S09]  /*0b00*/  UISETP.GE.AND UP0, UPT, UR10, 0x1, UPT ;  /* 0x000000010a00788c */ /* 0x000fd2000bf06270 */
[----:B------:R-:W-:Y:S05]  /*0b10*/  BRA.U !UP0, `(.L_x_160) ;  /* 0x0000003108e07547 */ /* 0x000fea000b800000 */
[----:B------:R-:W-:Y:S01]  /*0b20*/  UIADD3 UR4, UPT, UPT, UR10, -0x1, URZ ;  /* 0xffffffff0a047890 */ /* 0x000fe2000fffe0ff */
[----:B------:R-:W-:Y:S01]  /*0b30*/  IMAD.MOV.U32 R0, RZ, RZ, RZ ;  /* 0x000000ffff007224 */ /* 0x000fe200078e00ff */
[----:B------:R-:W-:Y:S02]  /*0b40*/  ULOP3.LUT UR5, UR10, 0xf, URZ, 0xc0, !UPT ;  /* 0x0000000f0a057892 */ /* 0x000fe4000f8ec0ff */
[----:B------:R-:W-:Y:S02]  /*0b50*/  UISETP.GE.U32.AND UP0, UPT, UR4, 0xf, UPT ;  /* 0x0000000f0400788c */ /* 0x000fe4000bf06070 */
[----:B------:R-:W-:-:S07]  /*0b60*/  UISETP.NE.AND UP1, UPT, UR5, URZ, UPT ;  /* 0x000000ff0500728c */ /* 0x000fce000bf25270 */
[----:B------:R-:W-:Y:S05]  /*0b70*/  BRA.U !UP0, `(.L_x_166) ;  /* 0x0000000108ac7547 */ /* 0x000fea000b800000 */
[----:B------:R-:W-:Y:S01]  /*0b80*/  ULOP3.LUT UR12, UR10, 0x7ffffff0, URZ, 0xc0, !UPT ;  /* 0x7ffffff00a0c7892 */ /* 0x000fe2000f8ec0ff */
[----:B------:R-:W-:Y:S01]  /*0b90*/  IMAD.MOV.U32 R41, RZ, RZ, RZ ;  /* 0x000000ffff297224 */ /* 0x000fe200078e00ff */
[----:B------:R-:W-:-:S04]  /*0ba0*/  UIADD3 UR4, UPT, UPT, UR11, 0x8, URZ ;  /* 0x000000080b047890 */ /* 0x000fc8000fffe0ff */
[----:B------:R-:W-:Y:S01]  /*0bb0*/  IMAD.U32 R0, RZ, RZ, UR12 ;  /* 0x0000000cff007e24 */ /* 0x000fe2000f8e00ff */
[----:B------:R-:W-:-:S12]  /*0bc0*/  ULEA UR4, UR9, UR4, 0x18 ;  /* 0x0000000409047291 */ /* 0x000fd8000f8ec0ff */
.L_x_167:
[----:B0-----:R-:W0:Y:S02]  /*0bd0*/  LDC.64 R2, c[0x0][0x388] ;  /* 0x0000e200ff027b82 */ /* 0x001e240000000a00 */
[----:B0-----:R-:W-:-:S05]  /*0be0*/  IMAD.WIDE.U32 R2, R41, 0x8, R2 ;  /* 0x0000000829027825 */ /* 0x001fca00078e0002 */
[----:B------:R-:W2:Y:S04]  /*0bf0*/  LDG.E.64 R6, desc[UR22][R2.64] ;  /* 0x0000001602067981 */ /* 0x000ea8000c1e1b00 */
        /* <DEDUP_REMOVED lines=15> */
[C---:B------:R-:W-:Y:S01]  /*0cf0*/  LEA R43, R41.reuse, UR4, 0x3 ;  /* 0x00000004292b7c11 */ /* 0x040fe2000f8e18ff */
[----:B------:R-:W-:-:S05]  /*0d00*/  VIADD R41, R41, 0x10 ;  /* 0x0000001029297836 */ /* 0x000fca0000000000 */
[----:B------:R-:W-:Y:S01]  /*0d10*/  ISETP.NE.AND P0, PT, R41, R0, PT ;  /* 0x000000002900720c */ /* 0x000fe20003f05270 */
[----:B--2---:R0:W-:Y:S04]  /*0d20*/  STS.64 [R43], R6 ;  /* 0x000000062b007388 */ /* 0x0041e80000000a00 */
[----:B---3--:R0:W-:Y:S04]  /*0d30*/  STS.64 [R43+0x8], R8 ;  /* 0x000008082b007388 */ /* 0x0081e80000000a00 */
[----:B----4-:R0:W-:Y:S04]  /*0d40*/  STS.64 [R43+0x10], R10 ;  /* 0x0000100a2b007388 */ /* 0x0101e80000000a00 */
[----:B-----5:R0:W-:Y:S04]  /*0d50*/  STS.64 [R43+0x18], R12 ;  /* 0x0000180c2b007388 */ /* 0x0201e80000000a00 */
[----:B------:R0:W-:Y:S04]  /*0d60*/  STS.64 [R43+0x20], R14 ;  /* 0x0000200e2b007388 */ /* 0x0001e80000000a00 */
        /* <DEDUP_REMOVED lines=10> */
[----:B------:R0:W-:Y:S01]  /*0e10*/  STS.64 [R43+0x78], R38 ;  /* 0x000078262b007388 */ /* 0x0001e20000000a00 */
[----:B------:R-:W-:Y:S05]  /*0e20*/  @P0 BRA `(.L_x_167) ;  /* 0xfffffffc00680947 */ /* 0x000fea000383ffff */
.L_x_166:
        /* <DEDUP_REMOVED lines=16> */
[----:B------:R-:W-:-:S06]  /*0f30*/  ULEA UR4, UR9, UR4, 0x18 ;  /* 0x0000000409047291 */ /* 0x000fcc000f8ec0ff */
[C---:B------:R-:W-:Y:S02]  /*0f40*/  LEA R23, R0.reuse, UR4, 0x3 ;  /* 0x0000000400177c11 */ /* 0x040fe4000f8e18ff */
[----:B------:R-:W-:-:S03]  /*0f50*/  IADD3 R0, PT, PT, R0, 0x8, RZ ;  /* 0x0000000800007810 */ /* 0x000fc60007ffe0ff */
[----:B--2---:R1:W-:Y:S04]  /*0f60*/  STS.64 [R23], R6 ;  /* 0x0000000617007388 */ /* 0x0043e80000000a00 */
[----:B---3--:R1:W-:Y:S04]  /*0f70*/  STS.64 [R23+0x8], R8 ;  /* 0x0000080817007388 */ /* 0x0083e80000000a00 */
[----:B----4-:R1:W-:Y:S04]  /*0f80*/  STS.64 [R23+0x10], R10 ;  /* 0x0000100a17007388 */ /* 0x0103e80000000a00 */
[----:B-----5:R1:W-:Y:S04]  /*0f90*/  STS.64 [R23+0x18], R12 ;  /* 0x0000180c17007388 */ /* 0x0203e80000000a00 */
[----:B------:R1:W-:Y:S04]  /*0fa0*/  STS.64 [R23+0x20], R14 ;  /* 0x0000200e17007388 */ /* 0x0003e80000000a00 */
[----:B------:R1:W-:Y:S04]  /*0fb0*/  STS.64 [R23+0x28], R16 ;  /* 0x0000281017007388 */ /* 0x0003e80000000a00 */
[----:B------:R1:W-:Y:S04]  /*0fc0*/  STS.64 [R23+0x30], R18 ;  /* 0x0000301217007388 */ /* 0x0003e80000000a00 */
[----:B------:R1:W-:Y:S02]  /*0fd0*/  STS.64 [R23+0x38], R20 ;  /* 0x0000381417007388 */ /* 0x0003e40000000a00 */
.L_x_168:
        /* <DEDUP_REMOVED lines=8> */
[----:B------:R-:W3:Y:S04]  /*1060*/  LDG.E.64 R8, desc[UR22][R2.64+0x8] ;  /* 0x0000081602087981 */ /* 0x000ee8000c1e1b00 */
[----:B------:R-:W4:Y:S04]  /*1070*/  LDG.E.64 R10, desc[UR22][R2.64+0x10] ;  /* 0x00001016020a7981 */ /* 0x000f28000c1e1b00 */
[----:B------:R-:W5:Y:S01]  /*1080*/  LDG.E.64 R12, desc[UR22][R2.64+0x18] ;  /* 0x00001816020c7981 */ /* 0x000f62000c1e1b00 */
[----:B------:R-:W-:-:S04]  /*1090*/  UIADD3 UR4, UPT, UPT, UR11, 0x8, URZ ;  /* 0x000000080b047890 */ /* 0x000fc8000fffe0ff */
[----:B------:R-:W-:-:S06]  /*10a0*/  ULEA UR4, UR9, UR4, 0x18 ;  /* 0x0000000409047291 */ /* 0x000fcc000f8ec0ff */
[C---:B------:R-:W-:Y:S01]  /*10b0*/  LEA R15, R0.reuse, UR4, 0x3 ;  /* 0x00000004000f7c11 */ /* 0x040fe2000f8e18ff */
[----:B------:R-:W-:-:S04]  /*10c0*/  VIADD R0, R0, 0x4 ;  /* 0x0000000400007836 */ /* 0x000fc80000000000 */
[----:B--2---:R2:W-:Y:S04]  /*10d0*/  STS.64 [R15], R6 ;  /* 0x000000060f007388 */ /* 0x0045e80000000a00 */
[----:B---3--:R2:W-:Y:S04]  /*10e0*/  STS.64 [R15+0x8], R8 ;  /* 0x000008080f007388 */ /* 0x0085e80000000a00 */
[----:B----4-:R2:W-:Y:S04]  /*10f0*/  STS.64 [R15+0x10], R10 ;  /* 0x0000100a0f007388 */ /* 0x0105e80000000a00 */
[----:B-----5:R2:W-:Y:S02]  /*1100*/  STS.64 [R15+0x18], R12 ;  /* 0x0000180c0f007388 */ /* 0x0205e40000000a00 */
.L_x_169:
[----:B------:R-:W-:Y:S05]  /*1110*/  BRA.U !UP1, `(.L_x_160) ;  /* 0x0000002d09607547 */ /* 0x000fea000b800000 */
[----:B012---:R-:W0:Y:S02]  /*1120*/  LDC.64 R6, c[0x0][0x388] ;  /* 0x0000e200ff067b82 */ /* 0x007e240000000a00 */
[----:B0-----:R-:W-:-:S06]  /*1130*/  IMAD.WIDE.U32 R2, R0, 0x8, R6 ;  /* 0x0000000800027825 */ /* 0x001fcc00078e0006 */
[----:B------:R-:W2:Y:S01]  /*1140*/  LDG.E.64 R2, desc[UR22][R2.64] ;  /* 0x0000001602027981 */ /* 0x000ea2000c1e1b00 */
[----:B------:R-:W-:Y:S02]  /*1150*/  UIADD3 UR4, UPT, UPT, UR11, 0x8, URZ ;  /* 0x000000080b047890 */ /* 0x000fe4000fffe0ff */
[----:B------:R-:W-:Y:S02]  /*1160*/  UISETP.NE.AND UP0, UPT, UR13, 0x1, UPT ;  /* 0x000000010d00788c */ /* 0x000fe4000bf05270 */
[----:B------:R-:W-:-:S06]  /*1170*/  ULEA UR4, UR9, UR4, 0x18 ;  /* 0x0000000409047291 */ /* 0x000fcc000f8ec0ff */
[----:B------:R-:W-:-:S05]  /*1180*/  LEA R9, R0, UR4, 0x3 ;  /* 0x0000000400097c11 */ /* 0x000fca000f8e18ff */
[----:B--2---:R3:W-:Y:S01]  /*1190*/  STS.64 [R9], R2 ;  /* 0x0000000209007388 */ /* 0x0047e20000000a00 */
[----:B------:R-:W-:Y:S05]  /*11a0*/  BRA.U !UP0, `(.L_x_160) ;  /* 0x0000002d083c7547 */ /* 0x000fea000b800000 */
[----:B------:R-:W-:Y:S01]  /*11b0*/  VIADD R11, R0, 0x1 ;  /* 0x00000001000b7836 */ /* 0x000fe20000000000 */
[----:B------:R-:W-:-:S06]  /*11c0*/  UMOV UR5, 0x1 ;  /* 0x0000000100057882 */ /* 0x000fcc0000000000 */
.L_x_170:
[----:B0--3--:R-:W-:-:S06]  /*11d0*/  IMAD.WIDE.U32 R2, R11, 0x8, R6 ;  /* 0x000000080b027825 */ /* 0x009fcc00078e0006 */
[----:B------:R-:W2:Y:S01]  /*11e0*/  LDG.E.64 R2, desc[UR22][R2.64] ;  /* 0x0000001602027981 */ /* 0x000ea2000c1e1b00 */
[C---:B------:R-:W-:Y:S01]  /*11f0*/  LEA R9, R11.reuse, UR4, 0x3 ;  /* 0x000000040b097c11 */ /* 0x040fe2000f8e18ff */
[----:B------:R-:W-:Y:S01]  /*1200*/  UIADD3 UR5, UPT, UPT, UR5, 0x1, URZ ;  /* 0x0000000105057890 */ /* 0x000fe2000fffe0ff */
[----:B------:R-:W-:-:S03]  /*1210*/  VIADD R11, R11, 0x1 ;  /* 0x000000010b0b7836 */ /* 0x000fc60000000000 */
[----:B------:R-:W-:Y:S01]  /*1220*/  UISETP.NE.AND UP0, UPT, UR5, UR13, UPT ;  /* 0x0000000d0500728c */ /* 0x000fe2000bf05270 */
[----:B--2---:R0:W-:Y:S08]  /*1230*/  STS.64 [R9], R2 ;  /* 0x0000000209007388 */ /* 0x0041f00000000a00 */
[----:B------:R-:W-:Y:S05]  /*1240*/  BRA.U UP0, `(.L_x_170) ;  /* 0xfffffffd00e07547 */ /* 0x000fea000b83ffff */
[----:B------:R-:W-:Y:S05]  /*1250*/  BRA `(.L_x_160) ;  /* 0x0000002c00107947 */ /* 0x000fea0003800000 */
.L_x_284:
[----:B------:R-:W-:-:S09]  /*1260*/  UISETP.GE.AND UP0, UPT, UR10, 0x1, UPT ;  /* 0x000000010a00788c */ /* 0x000fd2000bf06270 */
        /* <DEDUP_REMOVED lines=8> */
[----:B------:R-:W-:Y:S01]  /*12f0*/  UIADD3 UR5, UPT, UPT, UR11, 0x1008, URZ ;  /* 0x000010080b057890 */ /* 0x000fe2000fffe0ff */
[----:B------:R-:W0:Y:S03]  /*1300*/  LDCU.64 UR18, c[0x0][0x388] ;  /* 0x00007100ff1277ac */ /* 0x000e260008000a00 */
[----:B------:R-:W-:Y:S02]  /*1310*/  ULEA UR12, UR9, UR5, 0x18 ;  /* 0x00000005090c7291 */ /* 0x000fe4000f8ec0ff */
[----:B------:R-:W-:Y:S01]  /*1320*/  ULOP3.LUT UR4, UR10, 0x7ffffff0, URZ, 0xc0, !UPT ;  /* 0x7ffffff00a047892 */ /* 0x000fe2000f8ec0ff */
[----:B------:R-:W-:-:S11]  /*1330*/  UMOV UR5, URZ ;  /* 0x000000ff00057c82 */ /* 0x000fd60008000000 */
.L_x_172:
        /* <DEDUP_REMOVED lines=42> */
.L_x_171:
        /* <DEDUP_REMOVED lines=32> */
.L_x_173:
        /* <DEDUP_REMOVED lines=24> */
.L_x_174:
        /* <DEDUP_REMOVED lines=17> */
.L_x_175:
        /* <DEDUP_REMOVED lines=14> */
.L_x_159:
[----:B------:R-:W-:-:S13]  /*1b50*/  ISETP.GT.AND P0, PT, R5, 0x4, PT ;  /* 0x000000040500780c */ /* 0x000fda0003f04270 */
[----:B------:R-:W-:Y:S05]  /*1b60*/  @P0 BRA `(.L_x_176) ;  /* 0x0000001000980947 */ /* 0x000fea0003800000 */
[----:B------:R-:W-:-:S05]  /*1b70*/  IMAD.MOV.U32 R0, RZ, RZ, -0x3 ;  /* 0xfffffffdff007424 */ /* 0x000fca00078e00ff */
[----:B------:R-:W-:-:S05]  /*1b80*/  VIADDMNMX.U32 R0, R5, R0, 0x2, PT ;  /* 0x0000000205007446 */ /* 0x000fca0003800000 */
[----:B------:R-:W-:-:S04]  /*1b90*/  IMAD.SHL.U32 R0, R0, 0x4, RZ ;  /* 0x0000000400007824 */ /* 0x000fc800078e00ff */
[----:B0-----:R-:W0:Y:S02]  /*1ba0*/  LDC R2, c[0x2][R0+0x10] ;  /* 0x0080040000027b82 */ /* 0x001e240000000800 */
[----:B0-----:R-:W-:-:S04]  /*1bb0*/  SHF.R.S32.HI R3, RZ, 0x1f, R2 ;  /* 0x0000001fff037819 */ /* 0x001fc80000011402 */
.L_x_287:
[----:B------:R-:W-:Y:S05]  /*1bc0*/  BRX R2 -0x1bd0                                                                      (*"BRANCH_TARGETS .L_x_288,.L_x_289,.L_x_160"*) ;  /* 0xffffffe4020c7949 */ /* 0x000fea000383ffff */
.L_x_289:
        /* <DEDUP_REMOVED lines=15> */
.L_x_178:
        /* <DEDUP_REMOVED lines=42> */
.L_x_177:
        /* <DEDUP_REMOVED lines=32> */
.L_x_179:
        /* <DEDUP_REMOVED lines=24> */
.L_x_180:
        /* <DEDUP_REMOVED lines=17> */
.L_x_181:
        /* <DEDUP_REMOVED lines=14> */
.L_x_288:
[----:B------:R-:W-:-:S09]  /*24d0*/  UISETP.GE.AND UP0, UPT, UR10, 0x1, UPT ;  /* 0x000000010a00788c */ /* 0x000fd2000bf06270 */
        /* <DEDUP_REMOVED lines=14> */
.L_x_183:
        /* <DEDUP_REMOVED lines=42> */
.L_x_182:
        /* <DEDUP_REMOVED lines=32> */
.L_x_184:
        /* <DEDUP_REMOVED lines=24> */
.L_x_185:
        /* <DEDUP_REMOVED lines=17> */
.L_x_186:
        /* <DEDUP_REMOVED lines=14> */
.L_x_176:
[----:B------:R-:W-:-:S05]  /*2dd0*/  IMAD.MOV.U32 R0, RZ, RZ, -0x5 ;  /* 0xfffffffbff007424 */ /* 0x000fca00078e00ff */
[----:B------:R-:W-:-:S05]  /*2de0*/  VIADDMNMX.U32 R0, R5, R0, 0x2, PT ;  /* 0x0000000205007446 */ /* 0x000fca0003800000 */
[----:B------:R-:W-:-:S04]  /*2df0*/  IMAD.SHL.U32 R0, R0, 0x4, RZ ;  /* 0x0000000400007824 */ /* 0x000fc800078e00ff */
[----:B0-----:R-:W0:Y:S02]  /*2e00*/  LDC R2, c[0x2][R0+0x1c] ;  /* 0x0080070000027b82 */ /* 0x001e240000000800 */
[----:B0-----:R-:W-:-:S04]  /*2e10*/  SHF.R.S32.HI R3, RZ, 0x1f, R2 ;  /* 0x0000001fff037819 */ /* 0x001fc80000011402 */
.L_x_291:
[----:B------:R-:W-:Y:S05]  /*2e20*/  BRX R2 -0x2e30                                                                      (*"BRANCH_TARGETS .L_x_292,.L_x_293,.L_x_160"*) ;  /* 0xffffffd002747949 */ /* 0x000fea000383ffff */
.L_x_293:
        /* <DEDUP_REMOVED lines=15> */
.L_x_188:
        /* <DEDUP_REMOVED lines=42> */
.L_x_187:
        /* <DEDUP_REMOVED lines=10> */
[----:B------:R-:W-:-:S04]  /*3260*/  MOV R2, UR13 ;  /* 0x0000000d00027c02 */ /* 0x000fc80008000f00 */
        /* <DEDUP_REMOVED lines=21> */
.L_x_189:
        /* <DEDUP_REMOVED lines=24> */
.L_x_190:
[----:B------:R-:W-:Y:S05]  /*3540*/  BRA.U !UP0, `(.L_x_160) ;  /* 0x0000000908547547 */ /* 0x000fea000b800000 */
[----:B------:R-:W-:Y:S01]  /*3550*/  UIADD3 UR5, UPT, UPT, UR11, 0x6008, URZ ;  /* 0x000060080b057890 */ /* 0x000fe2000fffe0ff */
[----:B------:R-:W3:Y:S03]  /*3560*/  LDCU.64 UR20, c[0x0][0x388] ;  /* 0x00007100ff1477ac */ /* 0x000ee60008000a00 */
[----:B------:R-:W-:-:S03]  /*3570*/  ULEA UR14, UR9, UR5, 0x18 ;  /* 0x00000005090e7291 */ /* 0x000fc6000f8ec0ff */
[----:B------:R-:W-:-:S09]  /*3580*/  UMOV UR5, URZ ;  /* 0x000000ff00057c82 */ /* 0x000fd20008000000 */
.L_x_191:
[----:B------:R-:W-:-:S04]  /*3590*/  UIADD3 UR12, UP0, UPT, UR4, UR16, URZ ;  /* 0x00000010040c7290 */ /* 0x000fc8000ff1e0ff */
[----:B------:R-:W-:Y:S02]  /*35a0*/  UIADD3.X UR13, UPT, UPT, URZ, UR17, URZ, UP0, !UPT ;  /* 0x00000011ff0d7290 */ /* 0x000fe400087fe4ff */
[----:B---3--:R-:W-:-:S04]  /*35b0*/  ULEA UR15, UP0, UR12, UR20, 0x3 ;  /* 0x000000140c0f7291 */ /* 0x008fc8000f8018ff */
[----:B------:R-:W-:Y:S02]  /*35c0*/  ULEA.HI.X UR12, UR12, UR21, UR13, 0x3, UP0 ;  /* 0x000000150c0c7291 */ /* 0x000fe400080f1c0d */
[----:B----4-:R-:W-:-:S04]  /*35d0*/  IMAD.U32 R2, RZ, RZ, UR15 ;  /* 0x0000000fff027e24 */ /* 0x010fc8000f8e00ff */
        /* <DEDUP_REMOVED lines=9> */
.L_x_292:
        /* <DEDUP_REMOVED lines=15> */
.L_x_193:
        /* <DEDUP_REMOVED lines=42> */
.L_x_192:
        /* <DEDUP_REMOVED lines=32> */
.L_x_194:
        /* <DEDUP_REMOVED lines=24> */
.L_x_195:
[----:B------:R-:W-:Y:S05]  /*3d80*/  BRA.U !UP0, `(.L_x_160) ;  /* 0x0000000108447547 */ /* 0x000fea000b800000 */
[----:B------:R-:W-:Y:S01]  /*3d90*/  UIADD3 UR5, UPT, UPT, UR11, 0x5008, URZ ;  /* 0x000050080b057890 */ /* 0x000fe2000fffe0ff */
[----:B------:R-:W3:Y:S03]  /*3da0*/  LDCU.64 UR20, c[0x0][0x388] ;  /* 0x00007100ff1477ac */ /* 0x000ee60008000a00 */
[----:B------:R-:W-:-:S03]  /*3db0*/  ULEA UR14, UR9, UR5, 0x18 ;  /* 0x00000005090e7291 */ /* 0x000fc6000f8ec0ff */
[----:B------:R-:W-:-:S09]  /*3dc0*/  UMOV UR5, URZ ;  /* 0x000000ff00057c82 */ /* 0x000fd20008000000 */
.L_x_196:
[----:B------:R-:W-:-:S04]  /*3dd0*/  UIADD3 UR12, UP0, UPT, UR4, UR16, URZ ;  /* 0x00000010040c7290 */ /* 0x000fc8000ff1e0ff */
[----:B------:R-:W-:Y:S02]  /*3de0*/  UIADD3.X UR13, UPT, UPT, URZ, UR17, URZ, UP0, !UPT ;  /* 0x00000011ff0d7290 */ /* 0x000fe400087fe4ff */
[----:B---3--:R-:W-:-:S04]  /*3df0*/  ULEA UR15, UP0, UR12, UR20, 0x3 ;  /* 0x000000140c0f7291 */ /* 0x008fc8000f8018ff */
[----:B------:R-:W-:Y:S02]  /*3e00*/  ULEA.HI.X UR12, UR12, UR21, UR13, 0x3, UP0 ;  /* 0x000000150c0c7291 */ /* 0x000fe400080f1c0d */
[----:B------:R-:W-:-:S04]  /*3e10*/  IMAD.U32 R2, RZ, RZ, UR15 ;  /* 0x0000000fff027e24 */ /* 0x000fc8000f8e00ff */
        /* <DEDUP_REMOVED lines=8> */
.L_x_160:
[----:B------:R-:W-:Y:S05]  /*3ea0*/  BSYNC.RECONVERGENT B0 ;  /* 0x0000000000007941 */ /* 0x000fea0003800200 */
.L_x_158:
[----:B------:R-:W5:Y:S01]  /*3eb0*/  LDCU.64 UR12, c[0x0][0x390] ;  /* 0x00007200ff0c77ac */ /* 0x000f620008000a00 */
[----:B------:R-:W0:Y:S01]  /*3ec0*/  LDCU UR18, c[0x0][0x3a0] ;  /* 0x00007400ff1277ac */ /* 0x000e220008000800 */
[----:B------:R-:W1:Y:S01]  /*3ed0*/  LDCU UR4, c[0x0][0x39c] ;  /* 0x00007380ff0477ac */ /* 0x000e620008000800 */
[----:B------:R-:W-:Y:S02]  /*3ee0*/  UIADD3 UR5, UPT, UPT, UR11, 0x8, URZ ;  /* 0x000000080b057890 */ /* 0x000fe4000fffe0ff */
[----:B------:R-:W-:Y:S02]  /*3ef0*/  ULOP3.LUT UR28, UR10, 0x3, URZ, 0xc0, !UPT ;  /* 0x000000030a1c7892 */ /* 0x000fe4000f8ec0ff */
[----:B------:R-:W-:Y:S02]  /*3f00*/  ULEA UR5, UR9, UR5, 0x18 ;  /* 0x0000000509057291 */ /* 0x000fe4000f8ec0ff */
[----:B-----5:R-:W-:Y:S02]  /*3f10*/  UIADD3 UR15, UP0, UPT, UR12, 0x8, URZ ;  /* 0x000000080c0f7890 */ /* 0x020fe4000ff1e0ff */
[----:B------:R-:W-:-:S02]  /*3f20*/  UIADD3 UR12, UPT, UPT, UR11, 0x1008, URZ ;  /* 0x000010080b0c7890 */ /* 0x000fc4000fffe0ff */
[----:B------:R-:W-:Y:S01]  /*3f30*/  UIADD3 UR11, UPT, UPT, UR11, 0x2008, URZ ;  /* 0x000020080b0b7890 */ /* 0x000fe2000fffe0ff */
[C---:B------:R-:W-:Y:S01]  /*3f40*/  LEA R4, R5.reuse, UR5, 0x3 ;  /* 0x0000000505047c11 */ /* 0x040fe2000f8e18ff */
[----:B------:R-:W-:Y:S02]  /*3f50*/  ULEA UR12, UR9, UR12, 0x18 ;  /* 0x0000000c090c7291 */ /* 0x000fe4000f8ec0ff */
[----:B------:R-:W-:Y:S02]  /*3f60*/  ULEA UR11, UR9, UR11, 0x18 ;  /* 0x0000000b090b7291 */ /* 0x000fe4000f8ec0ff */
[----:B0-----:R-:W-:Y:S02]  /*3f70*/  ULEA UR32, UR18, UR5, 0x3 ;  /* 0x0000000512207291 */ /* 0x001fe4000f8e18ff */
[----:B------:R-:W-:Y:S02]  /*3f80*/  ULEA UR34, UR18, UR12, 0x3 ;  /* 0x0000000c12227291 */ /* 0x000fe4000f8e18ff */
[C---:B---34-:R-:W-:Y:S01]  /*3f90*/  LEA R3, R5.reuse, UR12, 0x3 ;  /* 0x0000000c05037c11 */ /* 0x058fe2000f8e18ff */
[----:B------:R-:W-:Y:S01]  /*3fa0*/  UIADD3.X UR16, UPT, UPT, URZ, UR13, URZ, UP0, !UPT ;  /* 0x0000000dff107290 */ /* 0x000fe200087fe4ff */
[----:B------:R-:W-:Y:S01]  /*3fb0*/  LEA R2, R5, UR11, 0x3 ;  /* 0x0000000b05027c11 */ /* 0x000fe2000f8e18ff */
[----:B------:R-:W-:-:S02]  /*3fc0*/  UIADD3 UR27, UPT, UPT, UR10, -0x1, URZ ;  /* 0xffffffff0a1b7890 */ /* 0x000fc4000fffe0ff */
[----:B------:R-:W-:Y:S02]  /*3fd0*/  ULOP3.LUT UR17, UR10, 0x7ffffffc, URZ, 0xc0, !UPT ;  /* 0x7ffffffc0a117892 */ /* 0x000fe4000f8ec0ff */
[----:B------:R-:W-:Y:S02]  /*3fe0*/  ULOP3.LUT UR14, UR10, 0x1, URZ, 0xc0, !UPT ;  /* 0x000000010a0e7892 */ /* 0x000fe4000f8ec0ff */
[----:B-1----:R-:W-:Y:S02]  /*3ff0*/  ULEA UR31, UR4, UR5, 0x3 ;  /* 0x00000005041f7291 */ /* 0x002fe4000f8e18ff */
[----:B------:R-:W-:Y:S02]  /*4000*/  ULEA UR33, UR4, UR12, 0x3 ;  /* 0x0000000c04217291 */ /* 0x000fe4000f8e18ff */
[----:B------:R-:W-:Y:S02]  /*4010*/  ULEA UR9, UR4, UR11, 0x3 ;  /* 0x0000000b04097291 */ /* 0x000fe4000f8e18ff */
[----:B------:R-:W-:-:S02]  /*4020*/  ULEA UR18, UR18, UR11, 0x3 ;  /* 0x0000000b12127291 */ /* 0x000fc4000f8e18ff */
[----:B------:R-:W-:Y:S01]  /*4030*/  UIADD3 UR30, UPT, UPT, UR28, -0x1, URZ ;  /* 0xffffffff1c1e7890 */ /* 0x000fe2000fffe0ff */
[----:B------:R-:W-:Y:S01]  /*4040*/  UMOV UR4, URZ ;  /* 0x000000ff00047c82 */ /* 0x000fe20008000000 */
[----:B------:R-:W-:Y:S01]  /*4050*/  UMOV UR10, UR6 ;  /* 0x00000006000a7c82 */ /* 0x000fe20008000000 */
[----:B------:R-:W-:Y:S01]  /*4060*/  UMOV UR11, UR7 ;  /* 0x00000007000b7c82 */ /* 0x000fe20008000000 */
[----:B------:R-:W-:Y:S01]  /*4070*/  UMOV UR12, UR6 ;  /* 0x00000006000c7c82 */ /* 0x000fe20008000000 */
[----:B------:R-:W-:Y:S01]  /*4080*/  UMOV UR13, UR7 ;  /* 0x00000007000d7c82 */ /* 0x000fe20008000000 */
[----:B------:R-:W-:Y:S06]  /*4090*/  BAR.SYNC.DEFER_BLOCKING 0x0 ;  /* 0x0000000000007b1d */ /* 0x000fec0000010000 */
.L_x_245:
[----:B------:R-:W-:-:S09]  /*40a0*/  UISETP.NE.AND UP0, UPT, UR4, URZ, UPT ;  /* 0x000000ff0400728c */ /* 0x000fd2000bf05270 */
[----:B----4-:R-:W-:Y:S05]  /*40b0*/  BRA.U !UP0, `(.L_x_197) ;  /* 0x0000002908a47547 */ /* 0x010fea000b800000 */
[----:B--2---:R-:W0:Y:S01]  /*40c0*/  I2F.F64.U32 R6, UR4 ;  /* 0x0000000400067d12 */ /* 0x004e220008201800 */
[----:B------:R1:W2:Y:S01]  /*40d0*/  LDS.64 R26, [R4] ;  /* 0x00000000041a7984 */ /* 0x0002a20000000a00 */
[----:B------:R-:W-:Y:S01]  /*40e0*/  UMOV UR20, 0x47ae147b ;  /* 0x47ae147b00147882 */ /* 0x000fe20000000000 */
[----:B------:R-:W-:Y:S01]  /*40f0*/  UMOV UR21, 0x3f847ae1 ;  /* 0x3f847ae100157882 */ /* 0x000fe20000000000 */
[----:B------:R-:W-:Y:S01]  /*4100*/  IMAD.MOV.U32 R0, RZ, RZ, RZ ;  /* 0x000000ffff007224 */ /* 0x000fe200078e00ff */
[----:B------:R1:W3:Y:S04]  /*4110*/  LDS.64 R24, [R3] ;  /* 0x0000000003187984 */ /* 0x0002e80000000a00 */
[----:B------:R1:W4:Y:S01]  /*4120*/  LDS.64 R22, [R2] ;  /* 0x0000000002167984 */ /* 0x0003220000000a00 */
[----:B0-----:R-:W-:-:S02]  /*4130*/  DMUL R20, R6, UR20 ;  /* 0x0000001406147c28 */ /* 0x001fc40008000000 */
[----:B------:R-:W-:-:S06]  /*4140*/  DMUL R6, RZ, +INF ;  /* 0x7ff00000ff067828 */ /* 0x000fcc0000000000 */
[----:B------:R-:W-:-:S14]  /*4150*/  DSETP.NEU.AND P0, PT, R20, +INF , PT ;  /* 0x7ff000001400742a */ /* 0x000fdc0003f0d000 */
[----:B-1----:R-:W-:Y:S05]  /*4160*/  @!P0 BRA `(.L_x_198) ;  /* 0x0000000000488947 */ /* 0x002fea0003800000 */
[----:B------:R-:W-:Y:S01]  /*4170*/  UMOV UR20, 0x6dc9c883 ;  /* 0x6dc9c88300147882 */ /* 0x000fe20000000000 */
[----:B------:R-:W-:Y:S01]  /*4180*/  UMOV UR21, 0x3fe45f30 ;  /* 0x3fe45f3000157882 */ /* 0x000fe20000000000 */
[C---:B------:R-:W-:Y:S02]  /*4190*/  DSETP.GE.AND P0, PT, R20.reuse, 2.14748364800000000000e+09, PT ;  /* 0x41e000001400742a */ /* 0x040fe40003f06000 */
        /* <DEDUP_REMOVED lines=14> */
[----:B--234-:R-:W-:Y:S05]  /*4280*/  CALL.REL.NOINC `($_Z13_gpu_problem1PdS_Piiiid$__internal_trig_reduction_slowpathd) ;  /* 0x0000004000f47944 */ /* 0x01cfea0003c00000 */
.L_x_198:
[----:B------:R-:W0:Y:S01]  /*4290*/  LDCU.64 UR20, c[0x4][0x8] ;  /* 0x01000100ff1477ac */ /* 0x000e220008000a00 */
[C---:B------:R-:W-:Y:S01]  /*42a0*/  IMAD.SHL.U32 R8, R0.reuse, 0x40, RZ ;  /* 0x0000004000087824 */ /* 0x040fe200078e00ff */
[----:B------:R-:W-:Y:S01]  /*42b0*/  LOP3.LUT R20, R0, 0x1, RZ, 0xc0, !PT ;  /* 0x0000000100147812 */ /* 0x000fe200078ec0ff */
[----:B------:R-:W-:Y:S01]  /*42c0*/  IMAD.MOV.U32 R32, RZ, RZ, 0x20fd8164 ;  /* 0x20fd8164ff207424 */ /* 0x000fe200078e00ff */
[----:B------:R-:W1:Y:S02]  /*42d0*/  LDCU UR5, c[0x0][0x398] ;  /* 0x00007300ff0577ac */ /* 0x000e640008000800 */
[----:B------:R-:W-:-:S04]  /*42e0*/  LOP3.LUT R8, R8, 0x40, RZ, 0xc0, !PT ;  /* 0x0000004008087812 */ /* 0x000fc800078ec0ff */
[----:B0-----:R-:W-:-:S05]  /*42f0*/  IADD3 R30, P0, PT, R8, UR20, RZ ;  /* 0x00000014081e7c10 */ /* 0x001fca000ff1e0ff */
[----:B------:R-:W-:-:S05]  /*4300*/  IMAD.X R31, RZ, RZ, UR21, P0 ;  /* 0x00000015ff1f7e24 */ /* 0x000fca00080e06ff */
[----:B------:R-:W5:Y:S04]  /*4310*/  LDG.E.128.CONSTANT R8, desc[UR22][R30.64] ;  /* 0x000000161e087981 */ /* 0x000f68000c1e9d00 */
[----:B------:R-:W2:Y:S04]  /*4320*/  LDG.E.128.CONSTANT R12, desc[UR22][R30.64+0x10] ;  /* 0x000010161e0c7981 */ /* 0x000ea8000c1e9d00 */
[----:B------:R-:W3:Y:S01]  /*4330*/  LDG.E.128.CONSTANT R16, desc[UR22][R30.64+0x20] ;  /* 0x000020161e107981 */ /* 0x000ee2000c1e9d00 */
[----:B------:R-:W-:Y:S01]  /*4340*/  IMAD.MOV.U32 R33, RZ, RZ, 0x3da8ff83 ;  /* 0x3da8ff83ff217424 */ /* 0x000fe200078e00ff */
[----:B------:R-:W-:Y:S01]  /*4350*/  ISETP.NE.U32.AND P0, PT, R20, 0x1, PT ;  /* 0x000000011400780c */ /* 0x000fe20003f05070 */
[----:B------:R-:W-:Y:S01]  /*4360*/  DMUL R20, R6, R6 ;  /* 0x0000000606147228 */ /* 0x000fe20000000000 */
[----:B-1----:R-:W-:-:S02]  /*4370*/  UISETP.GE.AND UP0, UPT, UR5, 0x1, UPT ;  /* 0x000000010500788c */ /* 0x002fc4000bf06270 */
[----:B------:R-:W-:Y:S02]  /*4380*/  FSEL R32, R32, -8.06006814911005101289e+34, !P0 ;  /* 0xf9785eba20207808 */ /* 0x000fe40004000000 */
[----:B------:R-:W-:-:S06]  /*4390*/  FSEL R33, -R33, 0.11223486810922622681, !P0 ;  /* 0x3de5db6521217808 */ /* 0x000fcc0004000100 */
[----:B-----5:R-:W-:-:S08]  /*43a0*/  DFMA R8, R20, R32, R8 ;  /* 0x000000201408722b */ /* 0x020fd00000000008 */
[----:B------:R-:W-:-:S08]  /*43b0*/  DFMA R8, R20, R8, R10 ;  /* 0x000000081408722b */ /* 0x000fd0000000000a */
[----:B--2---:R-:W-:-:S08]  /*43c0*/  DFMA R8, R20, R8, R12 ;  /* 0x000000081408722b */ /* 0x004fd0000000000c */
[----:B------:R-:W-:Y:S01]  /*43d0*/  DFMA R8, R20, R8, R14 ;  /* 0x000000081408722b */ /* 0x000fe2000000000e */
[----:B------:R-:W-:-:S07]  /*43e0*/  CS2R R14, SRZ ;  /* 0x00000000000e7805 */ /* 0x000fce000001ff00 */
[----:B---3--:R-:W-:Y:S01]  /*43f0*/  DFMA R8, R20, R8, R16 ;  /* 0x000000081408722b */ /* 0x008fe20000000010 */
[----:B------:R-:W-:-:S07]  /*4400*/  CS2R R16, SRZ ;  /* 0x0000000000107805 */ /* 0x000fce000001ff00 */
[----:B------:R-:W-:Y:S01]  /*4410*/  DFMA R8, R20, R8, R18 ;  /* 0x000000081408722b */ /* 0x000fe20000000012 */
[----:B------:R-:W-:-:S07]  /*4420*/  CS2R R18, SRZ ;  /* 0x0000000000127805 */ /* 0x000fce000001ff00 */
        /* <DEDUP_REMOVED lines=9> */
[----:B------:R-:W-:Y:S01]  /*44c0*/  UISETP.GE.U32.AND UP0, UPT, UR27, 0x3, UPT ;  /* 0x000000031b00788c */ /* 0x000fe2000bf06070 */
[----:B------:R-:W-:Y:S02]  /*44d0*/  CS2R R18, SRZ ;  /* 0x0000000000127805 */ /* 0x000fe4000001ff00 */
[----:B------:R-:W-:Y:S02]  /*44e0*/  CS2R R16, SRZ ;  /* 0x0000000000107805 */ /* 0x000fe4000001ff00 */
[----:B------:R-:W-:Y:S01]  /*44f0*/  CS2R R14, SRZ ;  /* 0x00000000000e7805 */ /* 0x000fe2000001ff00 */
[----:B------:R-:W-:-:S03]  /*4500*/  UMOV UR5, URZ ;  /* 0x000000ff00057c82 */ /* 0x000fc60008000000 */
[----:B------:R-:W-:Y:S05]  /*4510*/  BRA.U !UP0, `(.L_x_200) ;  /* 0x0000001108f47547 */ /* 0x000fea000b800000 */
[----:B------:R-:W0:Y:S01]  /*4520*/  S2UR UR20, SR_CgaCtaId ;  /* 0x00000000001479c3 */ /* 0x000e220000008800 */
[----:B------:R-:W-:Y:S01]  /*4530*/  UMOV UR5, 0x400 ;  /* 0x0000040000057882 */ /* 0x000fe20000000000 */
[----:B------:R-:W-:Y:S01]  /*4540*/  IMAD.MOV R0, RZ, RZ, -R5 ;  /* 0x000000ffff007224 */ /* 0x000fe200078e0a05 */
[----:B------:R-:W-:Y:S01]  /*4550*/  UIADD3 UR19, UPT, UPT, UR5, 0x6008, URZ ;  /* 0x0000600805137890 */ /* 0x000fe2000fffe0ff */
[----:B------:R-:W-:Y:S01]  /*4560*/  MOV R12, UR15 ;  /* 0x0000000f000c7c02 */ /* 0x000fe20008000f00 */
[----:B------:R-:W-:Y:S01]  /*4570*/  UIADD3 UR21, UPT, UPT, UR5, 0x8, URZ ;  /* 0x0000000805157890 */ /* 0x000fe2000fffe0ff */
[----:B------:R-:W-:Y:S01]  /*4580*/  IMAD.U32 R13, RZ, RZ, UR16 ;  /* 0x00000010ff0d7e24 */ /* 0x000fe2000f8e00ff */
[----:B------:R-:W-:Y:S01]  /*4590*/  UIADD3 UR24, UPT, UPT, UR5, 0x2008, URZ ;  /* 0x0000200805187890 */ /* 0x000fe2000fffe0ff */
[----:B------:R-:W-:Y:S01]  /*45a0*/  CS2R R18, SRZ ;  /* 0x0000000000127805 */ /* 0x000fe2000001ff00 */
[----:B------:R-:W-:Y:S02]  /*45b0*/  UIADD3 UR5, UPT, UPT, UR5, 0x1008, URZ ;  /* 0x0000100805057890 */ /* 0x000fe4000fffe0ff */
[----:B0-----:R-:W-:-:S02]  /*45c0*/  ULEA UR21, UR20, UR21, 0x18 ;  /* 0x0000001514157291 */ /* 0x001fc4000f8ec0ff */
[----:B------:R-:W-:Y:S02]  /*45d0*/  ULEA UR5, UR20, UR5, 0x18 ;  /* 0x0000000514057291 */ /* 0x000fe4000f8ec0ff */
[----:B------:R-:W-:Y:S02]  /*45e0*/  ULEA UR24, UR20, UR24, 0x18 ;  /* 0x0000001814187291 */ /* 0x000fe4000f8ec0ff */
[----:B------:R-:W-:Y:S02]  /*45f0*/  ULEA UR19, UR20, UR19, 0x18 ;  /* 0x0000001314137291 */ /* 0x000fe4000f8ec0ff */
[----:B------:R-:W-:Y:S02]  /*4600*/  UIADD3 UR20, UPT, UPT, UR21, 0x10, URZ ;  /* 0x0000001015147890 */ /* 0x000fe4000fffe0ff */
[----:B------:R-:W-:Y:S02]  /*4610*/  UIADD3 UR21, UPT, UPT, UR24, 0x10, URZ ;  /* 0x0000001018157890 */ /* 0x000fe4000fffe0ff */
[----:B------:R-:W-:-:S02]  /*4620*/  UIADD3 UR24, UPT, UPT, UR5, 0x10, URZ ;  /* 0x0000001005187890 */ /* 0x000fc4000fffe0ff */
[----:B------:R-:W-:Y:S01]  /*4630*/  UIADD3 UR19, UPT, UPT, UR19, 0x10, URZ ;  /* 0x0000001013137890 */ /* 0x000fe2000fffe0ff */
[----:B------:R-:W-:-:S11]  /*4640*/  UMOV UR5, URZ ;  /* 0x000000ff00057c82 */ /* 0x000fd60008000000 */
.L_x_225:
[----:B------:R-:W-:Y:S01]  /*4650*/  ISETP.NE.AND P0, PT, R0, RZ, PT ;  /* 0x000000ff0000720c */ /* 0x000fe20003f05270 */
[----:B------:R-:W-:-:S12]  /*4660*/  BSSY.RECONVERGENT B1, `(.L_x_201) ;  /* 0x0000045000017945 */ /* 0x000fd80003800200 */
[----:B------:R-:W-:Y:S05]  /*4670*/  @!P0 BRA `(.L_x_202) ;  /* 0x00000004000c8947 */ /* 0x000fea0003800000 */
[----:B------:R-:W2:Y:S01]  /*4680*/  LDG.E R36, desc[UR22][R12.64+-0x8] ;  /* 0xfffff8160c247981 */ /* 0x000ea2000c1e1900 */
[----:B------:R-:W-:Y:S01]  /*4690*/  UMOV UR36, 0xa0b5ed8d ;  /* 0xa0b5ed8d00247882 */ /* 0x000fe20000000000 */
[----:B------:R-:W-:Y:S01]  /*46a0*/  UMOV UR37, 0x3eb0c6f7 ;  /* 0x3eb0c6f700257882 */ /* 0x000fe20000000000 */
[----:B------:R-:W-:Y:S01]  /*46b0*/  IMAD.MOV.U32 R44, RZ, RZ, 0x0 ;  /* 0x00000000ff2c7424 */ /* 0x000fe200078e00ff */
[----:B------:R-:W0:Y:S01]  /*46c0*/  LDS.64 R30, [UR24+-0x10] ;  /* 0xfffff018ff1e7984 */ /* 0x000e220008000a00 */
[----:B------:R-:W-:Y:S01]  /*46d0*/  IMAD.MOV.U32 R45, RZ, RZ, 0x3fd80000 ;  /* 0x3fd80000ff2d7424 */ /* 0x000fe200078e00ff */
[----:B------:R-:W-:Y:S02]  /*46e0*/  BSSY.RECONVERGENT B2, `(.L_x_203) ;  /* 0x0000022000027945 */ /* 0x000fe40003800200 */
[----:B------:R-:W1:Y:S04]  /*46f0*/  LDS.64 R32, [UR20+-0x10] ;  /* 0xfffff014ff207984 */ /* 0x000e680008000a00 */
[----:B------:R-:W4:Y:S04]  /*4700*/  LDS.64 R34, [UR21+-0x10] ;  /* 0xfffff015ff227984 */ /* 0x000f280008000a00 */
[----:B------:R-:W3:Y:S01]  /*4710*/  LDS.64 R6, [UR19+-0x10] ;  /* 0xfffff013ff067984 */ /* 0x000ee20008000a00 */
[----:B0-----:R-:W-:-:S02]  /*4720*/  DADD R30, -R24, R30 ;  /* 0x00000000181e7229 */ /* 0x001fc4000000011e */
[----:B-1----:R-:W-:-:S06]  /*4730*/  DADD R32, -R26, R32 ;  /* 0x000000001a207229 */ /* 0x002fcc0000000120 */
[----:B------:R-:W-:Y:S02]  /*4740*/  DMUL R8, R30, R30 ;  /* 0x0000001e1e087228 */ /* 0x000fe40000000000 */
[----:B----4-:R-:W-:Y:S02]  /*4750*/  DADD R34, -R22, R34 ;  /* 0x0000000016227229 */ /* 0x010fe40000000122 */
[----:B---3--:R-:W-:-:S04]  /*4760*/  DMUL R10, R6, 0.5 ;  /* 0x3fe00000060a7828 */ /* 0x008fc80000000000 */
[----:B------:R-:W-:-:S04]  /*4770*/  DFMA R8, R32, R32, R8 ;  /* 0x000000202008722b */ /* 0x000fc80000000008 */
[----:B------:R-:W-:-:S04]  /*4780*/  DFMA R10, |R20|, R10, R6 ;  /* 0x0000000a140a722b */ /* 0x000fc80000000206 */
[----:B------:R-:W-:-:S08]  /*4790*/  DFMA R8, R34, R34, R8 ;  /* 0x000000222208722b */ /* 0x000fd00000000008 */
[----:B------:R-:W-:Y:S01]  /*47a0*/  DADD R40, R8, UR36 ;  /* 0x0000002408287e29 */ /* 0x000fe20008000000 */
[----:B------:R-:W-:Y:S01]  /*47b0*/  UMOV UR36, 0xf4deae16 ;  /* 0xf4deae1600247882 */ /* 0x000fe20000000000 */
[----:B------:R-:W-:Y:S01]  /*47c0*/  IMAD.MOV.U32 R8, RZ, RZ, RZ ;  /* 0x000000ffff087224 */ /* 0x000fe200078e00ff */
[----:B------:R-:W-:-:S03]  /*47d0*/  UMOV UR37, 0x3dd25868 ;  /* 0x3dd2586800257882 */ /* 0x000fc60000000000 */
[----:B------:R-:W0:Y:S02]  /*47e0*/  MUFU.RSQ64H R9, R41 ;  /* 0x0000002900097308 */ /* 0x000e240000001c00 */
[----:B0-----:R-:W-:-:S08]  /*47f0*/  DMUL R38, R8, R8 ;  /* 0x0000000808267228 */ /* 0x001fd00000000000 */
[----:B------:R-:W-:Y:S01]  /*4800*/  DFMA R38, R40, -R38, 1 ;  /* 0x3ff000002826742b */ /* 0x000fe20000000826 */
[----:B--2---:R-:W-:-:S07]  /*4810*/  ISETP.NE.AND P0, PT, R36, RZ, PT ;  /* 0x000000ff2400720c */ /* 0x004fce0003f05270 */
[----:B------:R-:W-:Y:S02]  /*4820*/  DFMA R36, R38, R44, 0.5 ;  /* 0x3fe000002624742b */ /* 0x000fe4000000002c */
[----:B------:R-:W-:Y:S01]  /*4830*/  DMUL R38, R8, R38 ;  /* 0x0000002608267228 */ /* 0x000fe20000000000 */
[----:B------:R-:W-:Y:S01]  /*4840*/  FSEL R42, R6, R10, !P0 ;  /* 0x0000000a062a7208 */ /* 0x000fe20004000000 */
[----:B------:R-:W-:Y:S01]  /*4850*/  VIADD R6, R41, 0xfff00000 ;  /* 0xfff0000029067836 */ /* 0x000fe20000000000 */
[----:B------:R-:W-:-:S04]  /*4860*/  FSEL R43, R7, R11, !P0 ;  /* 0x0000000b072b7208 */ /* 0x000fc80004000000 */
[----:B------:R-:W-:Y:S01]  /*4870*/  ISETP.GE.U32.AND P0, PT, R6, 0x7fe00000, PT ;  /* 0x7fe000000600780c */ /* 0x000fe20003f06070 */
[----:B------:R-:W-:Y:S02]  /*4880*/  DFMA R8, R36, R38, R8 ;  /* 0x000000262408722b */ /* 0x000fe40000000008 */
[----:B------:R-:W-:-:S10]  /*4890*/  DMUL R42, R42, UR36 ;  /* 0x000000242a2a7c28 */ /* 0x000fd40008000000 */
[----:B------:R-:W-:Y:S05]  /*48a0*/  @!P0 BRA `(.L_x_204) ;  /* 0x0000000000148947 */ /* 0x000fea0003800000 */
[----:B------:R-:W-:Y:S01]  /*48b0*/  IMAD.MOV.U32 R8, RZ, RZ, R40 ;  /* 0x000000ffff087224 */ /* 0x000fe200078e0028 */
[----:B------:R-:W-:Y:S01]  /*48c0*/  MOV R6, 0x48f0 ;  /* 0x000048f000067802 */ /* 0x000fe20000000f00 */
[----:B------:R-:W-:-:S07]  /*48d0*/  IMAD.MOV.U32 R7, RZ, RZ, R41 ;  /* 0x000000ffff077224 */ /* 0x000fce00078e0029 */
[----:B------:R-:W-:Y:S05]  /*48e0*/  CALL.REL.NOINC `($__internal_3_$__cuda_sm20_drsqrt_f64_slowpath_v2) ;  /* 0x0000003800187944 */ /* 0x000fea0003c00000 */
[----:B------:R-:W-:-:S07]  /*48f0*/  IMAD.MOV.U32 R9, RZ, RZ, R7 ;  /* 0x000000ffff097224 */ /* 0x000fce00078e0007 */
.L_x_204:
[----:B------:R-:W-:Y:S05]  /*4900*/  BSYNC.RECONVERGENT B2 ;  /* 0x0000000000027941 */ /* 0x000fea0003800200 */
.L_x_203:
[----:B------:R-:W0:Y:S01]  /*4910*/  MUFU.RCP64H R7, R41 ;  /* 0x0000002900077308 */ /* 0x000e220000001800 */
[----:B------:R-:W-:Y:S01]  /*4920*/  IMAD.MOV.U32 R6, RZ, RZ, 0x1 ;  /* 0x00000001ff067424 */ /* 0x000fe200078e00ff */
[----:B------:R-:W-:Y:S05]  /*4930*/  BSSY.RECONVERGENT B2, `(.L_x_205) ;  /* 0x0000014000027945 */ /* 0x000fea0003800200 */
[----:B0-----:R-:W-:-:S08]  /*4940*/  DFMA R10, -R40, R6, 1 ;  /* 0x3ff00000280a742b */ /* 0x001fd00000000106 */
[----:B------:R-:W-:-:S08]  /*4950*/  DFMA R10, R10, R10, R10 ;  /* 0x0000000a0a0a722b */ /* 0x000fd0000000000a */
[----:B------:R-:W-:Y:S02]  /*4960*/  DFMA R6, R6, R10, R6 ;  /* 0x0000000a0606722b */ /* 0x000fe40000000006 */
[----:B------:R-:W-:-:S06]  /*4970*/  DMUL R10, R42, R8 ;  /* 0x000000082a0a7228 */ /* 0x000fcc0000000000 */
[----:B------:R-:W-:-:S04]  /*4980*/  DFMA R36, -R40, R6, 1 ;  /* 0x3ff000002824742b */ /* 0x000fc80000000106 */
[----:B------:R-:W-:-:S04]  /*4990*/  FSETP.GEU.AND P1, PT, |R11|, 6.5827683646048100446e-37, PT ;  /* 0x036000000b00780b */ /* 0x000fc80003f2e200 */
        /* <DEDUP_REMOVED lines=10> */
[----:B------:R-:W-:-:S07]  /*4a40*/  IMAD.MOV.U32 R7, RZ, RZ, R41 ;  /* 0x000000ffff077224 */ /* 0x000fce00078e0029 */
[----:B------:R-:W-:Y:S05]  /*4a50*/  CALL.REL.NOINC `($__internal_2_$__cuda_sm20_div_rn_f64_full) ;  /* 0x0000003000247944 */ /* 0x000fea0003c00000 */
[----:B------:R-:W-:-:S07]  /*4a60*/  IMAD.MOV.U32 R9, RZ, RZ, R7 ;  /* 0x000000ffff097224 */ /* 0x000fce00078e0007 */
.L_x_206:
[----:B------:R-:W-:Y:S05]  /*4a70*/  BSYNC.RECONVERGENT B2 ;  /* 0x0000000000027941 */ /* 0x000fea0003800200 */
.L_x_205:
[-C--:B------:R-:W-:Y:S02]  /*4a80*/  DFMA R14, R32, R8.reuse, R14 ;  /* 0x00000008200e722b */ /* 0x080fe4000000000e */
[-C--:B------:R-:W-:Y:S02]  /*4a90*/  DFMA R16, R30, R8.reuse, R16 ;  /* 0x000000081e10722b */ /* 0x080fe40000000010 */
[----:B------:R-:W-:-:S11]  /*4aa0*/  DFMA R18, R34, R8, R18 ;  /* 0x000000082212722b */ /* 0x000fd60000000012 */
.L_x_202:
[----:B------:R-:W-:Y:S05]  /*4ab0*/  BSYNC.RECONVERGENT B1 ;  /* 0x0000000000017941 */ /* 0x000fea0003800200 */
.L_x_201:
[----:B------:R-:W-:Y:S01]  /*4ac0*/  UIADD3 UR25, UPT, UPT, UR5, 0x1, URZ ;  /* 0x0000000105197890 */ /* 0x000fe2000fffe0ff */
[----:B------:R-:W-:Y:S05]  /*4ad0*/  BSSY.RECONVERGENT B1, `(.L_x_207) ;  /* 0x0000046000017945 */ /* 0x000fea0003800200 */
[----:B------:R-:W-:-:S13]  /*4ae0*/  ISETP.NE.AND P0, PT, R5, UR25, PT ;  /* 0x0000001905007c0c */ /* 0x000fda000bf05270 */
        /* <DEDUP_REMOVED lines=40> */
[----:B------:R-:W-:-:S07]  /*4d70*/  MOV R9, R7 ;  /* 0x0000000700097202 */ /* 0x000fce0000000f00 */
.L_x_210:
[----:B------:R-:W-:Y:S05]  /*4d80*/  BSYNC.RECONVERGENT B2 ;  /* 0x0000000000027941 */ /* 0x000fea0003800200 */
.L_x_209:
        /* <DEDUP_REMOVED lines=19> */
[----:B------:R-:W-:-:S07]  /*4ec0*/  IMAD.MOV.U32 R7, RZ, RZ, R41 ;  /* 0x000000ffff077224 */ /* 0x000fce00078e0029 */
[----:B------:R-:W-:Y:S05]  /*4ed0*/  CALL.REL.NOINC `($__internal_2_$__cuda_sm20_div_rn_f64_full) ;  /* 0x0000002c00047944 */ /* 0x000fea0003c00000 */
[----:B------:R-:W-:-:S07]  /*4ee0*/  IMAD.MOV.U32 R9, RZ, RZ, R7 ;  /* 0x000000ffff097224 */ /* 0x000fce00078e0007 */
.L_x_212:
[----:B------:R-:W-:Y:S05]  /*4ef0*/  BSYNC.RECONVERGENT B2 ;  /* 0x0000000000027941 */ /* 0x000fea0003800200 */
.L_x_211:
[-C--:B------:R-:W-:Y:S02]  /*4f00*/  DFMA R14, R32, R8.reuse, R14 ;  /* 0x00000008200e722b */ /* 0x080fe4000000000e */
[-C--:B------:R-:W-:Y:S02]  /*4f10*/  DFMA R16, R30, R8.reuse, R16 ;  /* 0x000000081e10722b */ /* 0x080fe40000000010 */
[----:B------:R-:W-:-:S11]  /*4f20*/  DFMA R18, R34, R8, R18 ;  /* 0x000000082212722b */ /* 0x000fd60000000012 */
.L_x_208:
[----:B------:R-:W-:Y:S05]  /*4f30*/  BSYNC.RECONVERGENT B1 ;  /* 0x0000000000017941 */ /* 0x000fea0003800200 */
.L_x_207:
        /* <DEDUP_REMOVED lines=8> */
[----:B------:R-:W0:Y:S01]  /*4fc0*/  LDS.64 R30, [UR24] ;  /* 0x00000018ff1e7984 */ /* 0x000e220008000a00 */
[----:B------:R-:W-:Y:S01]  /*4fd0*/  IMAD.MOV.U32 R45, RZ, RZ, 0x3fd80000 ;  /* 0x3fd80000ff2d7424 */ /* 0x000fe200078e00ff */
[----:B------:R-:W-:Y:S02]  /*4fe0*/  BSSY.RECONVERGENT B2, `(.L_x_215) ;  /* 0x0000022000027945 */ /* 0x000fe40003800200 */
[----:B------:R-:W1:Y:S04]  /*4ff0*/  LDS.64 R32, [UR20] ;  /* 0x00000014ff207984 */ /* 0x000e680008000a00 */
[----:B------:R-:W4:Y:S04]  /*5000*/  LDS.64 R34, [UR21] ;  /* 0x00000015ff227984 */ /* 0x000f280008000a00 */
[----:B------:R-:W3:Y:S01]  /*5010*/  LDS.64 R6, [UR19] ;  /* 0x00000013ff067984 */ /* 0x000ee20008000a00 */
        /* <DEDUP_REMOVED lines=25> */
[----:B------:R-:W-:Y:S01]  /*51b0*/  MOV R8, R40 ;  /* 0x0000002800087202 */ /* 0x000fe20000000f00 */
[----:B------:R-:W-:Y:S01]  /*51c0*/  IMAD.MOV.U32 R7, RZ, RZ, R41 ;  /* 0x000000ffff077224 */ /* 0x000fe200078e0029 */
[----:B------:R-:W-:-:S07]  /*51d0*/  MOV R6, 0x51f0 ;  /* 0x000051f000067802 */ /* 0x000fce0000000f00 */
[----:B------:R-:W-:Y:S05]  /*51e0*/  CALL.REL.NOINC `($__internal_3_$__cuda_sm20_drsqrt_f64_slowpath_v2) ;  /* 0x0000002c00d87944 */ /* 0x000fea0003c00000 */
[----:B------:R-:W-:-:S07]  /*51f0*/  IMAD.MOV.U32 R9, RZ, RZ, R7 ;  /* 0x000000ffff097224 */ /* 0x000fce00078e0007 */
.L_x_216:
[----:B------:R-:W-:Y:S05]  /*5200*/  BSYNC.RECONVERGENT B2 ;  /* 0x0000000000027941 */ /* 0x000fea0003800200 */
.L_x_215:
        /* <DEDUP_REMOVED lines=22> */
.L_x_218:
[----:B------:R-:W-:Y:S05]  /*5370*/  BSYNC.RECONVERGENT B2 ;  /* 0x0000000000027941 */ /* 0x000fea0003800200 */
.L_x_217:
[-C--:B------:R-:W-:Y:S02]  /*5380*/  DFMA R14, R32, R8.reuse, R14 ;  /* 0x00000008200e722b */ /* 0x080fe4000000000e */
[-C--:B------:R-:W-:Y:S02]  /*5390*/  DFMA R16, R30, R8.reuse, R16 ;  /* 0x000000081e10722b */ /* 0x080fe40000000010 */
[----:B------:R-:W-:-:S11]  /*53a0*/  DFMA R18, R34, R8, R18 ;  /* 0x000000082212722b */ /* 0x000fd60000000012 */
.L_x_214:
[----:B------:R-:W-:Y:S05]  /*53b0*/  BSYNC.RECONVERGENT B1 ;  /* 0x0000000000017941 */ /* 0x000fea0003800200 */
.L_x_213:
        /* <DEDUP_REMOVED lines=8> */
[----:B------:R-:W0:Y:S01]  /*5440*/  LDS.64 R30, [UR24+0x8] ;  /* 0x00000818ff1e7984 */ /* 0x000e220008000a00 */
[----:B------:R-:W-:Y:S01]  /*5450*/  MOV R45, 0x3fd80000 ;  /* 0x3fd80000002d7802 */ /* 0x000fe20000000f00 */
[----:B------:R-:W-:Y:S02]  /*5460*/  BSSY.RECONVERGENT B2, `(.L_x_221) ;  /* 0x0000022000027945 */ /* 0x000fe40003800200 */
[----:B------:R-:W1:Y:S04]  /*5470*/  LDS.64 R32, [UR20+0x8] ;  /* 0x00000814ff207984 */ /* 0x000e680008000a00 */
[----:B------:R-:W4:Y:S04]  /*5480*/  LDS.64 R34, [UR21+0x8] ;  /* 0x00000815ff227984 */ /* 0x000f280008000a00 */
[----:B------:R-:W3:Y:S01]  /*5490*/  LDS.64 R6, [UR19+0x8] ;  /* 0x00000813ff067984 */ /* 0x000ee20008000a00 */
        /* <DEDUP_REMOVED lines=30> */
.L_x_222:
[----:B------:R-:W-:Y:S05]  /*5680*/  BSYNC.RECONVERGENT B2 ;  /* 0x0000000000027941 */ /* 0x000fea0003800200 */
.L_x_221:
        /* <DEDUP_REMOVED lines=22> */
.L_x_224:
[----:B------:R-:W-:Y:S05]  /*57f0*/  BSYNC.RECONVERGENT B2 ;  /* 0x0000000000027941 */ /* 0x000fea0003800200 */
.L_x_223:
[-C--:B------:R-:W-:Y:S02]  /*5800*/  DFMA R14, R32, R8.reuse, R14 ;  /* 0x00000008200e722b */ /* 0x080fe4000000000e */
[-C--:B------:R-:W-:Y:S02]  /*5810*/  DFMA R16, R30, R8.reuse, R16 ;  /* 0x000000081e10722b */ /* 0x080fe40000000010 */
[----:B------:R-:W-:-:S11]  /*5820*/  DFMA R18, R34, R8, R18 ;  /* 0x000000082212722b */ /* 0x000fd60000000012 */
.L_x_220:
[----:B------:R-:W-:Y:S05]  /*5830*/  BSYNC.RECONVERGENT B1 ;  /* 0x0000000000017941 */ /* 0x000fea0003800200 */
.L_x_219:
[----:B------:R-:W-:Y:S01]  /*5840*/  UIADD3 UR5, UPT, UPT, UR5, 0x4, URZ ;  /* 0x0000000405057890 */ /* 0x000fe2000fffe0ff */
[----:B------:R-:W-:Y:S01]  /*5850*/  IADD3 R12, P0, PT, R12, 0x10, RZ ;  /* 0x000000100c0c7810 */ /* 0x000fe20007f1e0ff */
[----:B------:R-:W-:Y:S01]  /*5860*/  VIADD R0, R0, 0x4 ;  /* 0x0000000400007836 */ /* 0x000fe20000000000 */
[----:B------:R-:W-:Y:S02]  /*5870*/  UIADD3 UR19, UPT, UPT, UR19, 0x20, URZ ;  /* 0x0000002013137890 */ /* 0x000fe4000fffe0ff */
[----:B------:R-:W-:Y:S01]  /*5880*/  UISETP.NE.AND UP0, UPT, UR5, UR17, UPT ;  /* 0x000000110500728c */ /* 0x000fe2000bf05270 */
[----:B------:R-:W-:Y:S01]  /*5890*/  IADD3.X R13, PT, PT, RZ, R13, RZ, P0, !PT ;  /* 0x0000000dff0d7210 */ /* 0x000fe200007fe4ff */
[----:B------:R-:W-:Y:S02]  /*58a0*/  UIADD3 UR20, UPT, UPT, UR20, 0x20, URZ ;  /* 0x0000002014147890 */ /* 0x000fe4000fffe0ff */
[----:B------:R-:W-:Y:S02]  /*58b0*/  UIADD3 UR21, UPT, UPT, UR21, 0x20, URZ ;  /* 0x0000002015157890 */ /* 0x000fe4000fffe0ff */
[----:B------:R-:W-:-:S03]  /*58c0*/  UIADD3 UR24, UPT, UPT, UR24, 0x20, URZ ;  /* 0x0000002018187890 */ /* 0x000fc6000fffe0ff */
[----:B------:R-:W-:Y:S09]  /*58d0*/  BRA.U UP0, `(.L_x_225) ;  /* 0xffffffed005c7547 */ /* 0x000ff2000b83ffff */
[----:B------:R-:W-:-:S05]  /*58e0*/  UMOV UR5, UR17 ;  /* 0x0000001100057c82 */ /* 0x000fca0008000000 */
.L_x_200:
[----:B------:R-:W-:-:S09]  /*58f0*/  UISETP.NE.AND UP0, UPT, UR28, URZ, UPT ;  /* 0x000000ff1c00728c */ /* 0x000fd2000bf05270 */
[----:B------:R-:W-:Y:S05]  /*5900*/  BRA.U !UP0, `(.L_x_226) ;  /* 0x00000011080c7547 */ /* 0x000fea000b800000 */
[----:B------:R-:W-:-:S09]  /*5910*/  UISETP.NE.AND UP0, UPT, UR30, URZ, UPT ;  /* 0x000000ff1e00728c */ /* 0x000fd2000bf05270 */
[----:B------:R-:W-:Y:S05]  /*5920*/  BRA.U !UP0, `(.L_x_227) ;  /* 0x0000000908987547 */ /* 0x000fea000b800000 */
[----:B------:R-:W0:Y:S01]  /*5930*/  S2UR UR25, SR_CgaCtaId ;  /* 0x00000000001979c3 */ /* 0x000e220000008800 */
[----:B------:R-:W1:Y:S01]  /*5940*/  LDCU.64 UR20, c[0x0][0x390] ;  /* 0x00007200ff1477ac */ /* 0x000e620008000a00 */
[----:B------:R-:W-:Y:S01]  /*5950*/  ISETP.NE.AND P0, PT, R5, UR5, PT ;  /* 0x0000000505007c0c */ /* 0x000fe2000bf05270 */
[----:B------:R-:W-:Y:S01]  /*5960*/  BSSY.RECONVERGENT B1, `(.L_x_228) ;  /* 0x0000056000017945 */ /* 0x000fe20003800200 */
[----:B------:R-:W-:Y:S02]  /*5970*/  UMOV UR19, 0x400 ;  /* 0x0000040000137882 */ /* 0x000fe40000000000 */
[----:B------:R-:W-:Y:S02]  /*5980*/  UIADD3 UR24, UPT, UPT, UR19, 0x6008, URZ ;  /* 0x0000600813187890 */ /* 0x000fe4000fffe0ff */
[----:B------:R-:W-:Y:S02]  /*5990*/  UIADD3 UR26, UPT, UPT, UR19, 0x8, URZ ;  /* 0x00000008131a7890 */ /* 0x000fe4000fffe0ff */
[----:B------:R-:W-:-:S02]  /*59a0*/  UIADD3 UR29, UPT, UPT, UR19, 0x1008, URZ ;  /* 0x00001008131d7890 */ /* 0x000fc4000fffe0ff */
[----:B------:R-:W-:Y:S02]  /*59b0*/  UIADD3 UR35, UPT, UPT, UR19, 0x2008, URZ ;  /* 0x0000200813237890 */ /* 0x000fe4000fffe0ff */
[----:B-1----:R-:W-:Y:S02]  /*59c0*/  UIMAD.WIDE.U32 UR20, UR5, 0x4, UR20 ;  /* 0x00000004051478a5 */ /* 0x002fe4000f8e0014 */
[----:B0-----:R-:W-:Y:S02]  /*59d0*/  ULEA UR19, UR25, UR24, 0x18 ;  /* 0x0000001819137291 */ /* 0x001fe4000f8ec0ff */
[----:B------:R-:W-:Y:S02]  /*59e0*/  ULEA UR24, UR25, UR26, 0x18 ;  /* 0x0000001a19187291 */ /* 0x000fe4000f8ec0ff */
[----:B------:R-:W-:Y:S02]  /*59f0*/  ULEA UR29, UR25, UR29, 0x18 ;  /* 0x0000001d191d7291 */ /* 0x000fe4000f8ec0ff */
[----:B------:R-:W-:-:S02]  /*5a00*/  ULEA UR26, UR25, UR35, 0x18 ;  /* 0x00000023191a7291 */ /* 0x000fc4000f8ec0ff */
[----:B------:R-:W-:Y:S02]  /*5a10*/  ULEA UR19, UR5, UR19, 0x3 ;  /* 0x0000001305137291 */ /* 0x000fe4000f8e18ff */
[----:B------:R-:W-:Y:S02]  /*5a20*/  ULEA UR24, UR5, UR24, 0x3 ;  /* 0x0000001805187291 */ /* 0x000fe4000f8e18ff */
[----:B------:R-:W-:Y:S02]  /*5a30*/  ULEA UR25, UR5, UR29, 0x3 ;  /* 0x0000001d05197291 */ /* 0x000fe4000f8e18ff */
        /* <DEDUP_REMOVED lines=9> */
[----:B------:R-:W-:Y:S01]  /*5ad0*/  IMAD.MOV.U32 R38, RZ, RZ, 0x0 ;  /* 0x00000000ff267424 */ /* 0x000fe200078e00ff */
[----:B------:R-:W4:Y:S01]  /*5ae0*/  LDS.64 R12, [UR26] ;  /* 0x0000001aff0c7984 */ /* 0x000f220008000a00 */
[----:B------:R-:W-:Y:S01]  /*5af0*/  IMAD.MOV.U32 R39, RZ, RZ, 0x3fd80000 ;  /* 0x3fd80000ff277424 */ /* 0x000fe200078e00ff */
[----:B------:R-:W-:Y:S02]  /*5b00*/  BSSY.RECONVERGENT B2, `(.L_x_230) ;  /* 0x0000020000027945 */ /* 0x000fe40003800200 */
[----:B------:R-:W2:Y:S01]  /*5b10*/  LDS.64 R6, [UR19] ;  /* 0x00000013ff067984 */ /* 0x000ea20008000a00 */
[----:B0-----:R-:W-:-:S02]  /*5b20*/  DADD R30, -R24, R30 ;  /* 0x00000000181e7229 */ /* 0x001fc4000000011e */
[----:B-1----:R-:W-:-:S06]  /*5b30*/  DADD R32, -R26, R32 ;  /* 0x000000001a207229 */ /* 0x002fcc0000000120 */
[----:B------:R-:W-:Y:S02]  /*5b40*/  DMUL R8, R30, R30 ;  /* 0x0000001e1e087228 */ /* 0x000fe40000000000 */
[----:B----4-:R-:W-:-:S06]  /*5b50*/  DADD R12, -R22, R12 ;  /* 0x00000000160c7229 */ /* 0x010fcc000000010c */
[----:B------:R-:W-:Y:S02]  /*5b60*/  DFMA R8, R32, R32, R8 ;  /* 0x000000202008722b */ /* 0x000fe40000000008 */
[----:B--2---:R-:W-:-:S06]  /*5b70*/  DMUL R10, R6, 0.5 ;  /* 0x3fe00000060a7828 */ /* 0x004fcc0000000000 */
[----:B------:R-:W-:Y:S02]  /*5b80*/  DFMA R8, R12, R12, R8 ;  /* 0x0000000c0c08722b */ /* 0x000fe40000000008 */
[----:B------:R-:W-:-:S06]  /*5b90*/  DFMA R10, |R20|, R10, R6 ;  /* 0x0000000a140a722b */ /* 0x000fcc0000000206 */
[----:B------:R-:W-:Y:S01]  /*5ba0*/  DADD R34, R8, UR36 ;  /* 0x0000002408227e29 */ /* 0x000fe20008000000 */
[----:B------:R-:W-:Y:S01]  /*5bb0*/  UMOV UR36, 0xf4deae16 ;  /* 0xf4deae1600247882 */ /* 0x000fe20000000000 */
[----:B------:R-:W-:Y:S01]  /*5bc0*/  IMAD.MOV.U32 R8, RZ, RZ, RZ ;  /* 0x000000ffff087224 */ /* 0x000fe200078e00ff */
[----:B------:R-:W-:-:S03]  /*5bd0*/  UMOV UR37, 0x3dd25868 ;  /* 0x3dd2586800257882 */ /* 0x000fc60000000000 */
[----:B------:R-:W0:Y:S02]  /*5be0*/  MUFU.RSQ64H R9, R35 ;  /* 0x0000002300097308 */ /* 0x000e240000001c00 */
[----:B0-----:R-:W-:-:S08]  /*5bf0*/  DMUL R36, R8, R8 ;  /* 0x0000000808247228 */ /* 0x001fd00000000000 */
[----:B------:R-:W-:-:S08]  /*5c00*/  DFMA R36, R34, -R36, 1 ;  /* 0x3ff000002224742b */ /* 0x000fd00000000824 */
[----:B------:R-:W-:Y:S02]  /*5c10*/  DFMA R38, R36, R38, 0.5 ;  /* 0x3fe000002426742b */ /* 0x000fe40000000026 */
[----:B------:R-:W-:-:S08]  /*5c20*/  DMUL R36, R8, R36 ;  /* 0x0000002408247228 */ /* 0x000fd00000000000 */
[----:B------:R-:W-:Y:S01]  /*5c30*/  DFMA R8, R38, R36, R8 ;  /* 0x000000242608722b */ /* 0x000fe20000000008 */
[----:B---3--:R-:W-:Y:S01]  /*5c40*/  ISETP.NE.AND P0, PT, R0, RZ, PT ;  /* 0x000000ff0000720c */ /* 0x008fe20003f05270 */
[----:B------:R-:W-:-:S03]  /*5c50*/  VIADD R0, R35, 0xfff00000 ;  /* 0xfff0000023007836 */ /* 0x000fc60000000000 */
[----:B------:R-:W-:Y:S02]  /*5c60*/  FSEL R40, R6, R10, !P0 ;  /* 0x0000000a06287208 */ /* 0x000fe40004000000 */
[----:B------:R-:W-:Y:S02]  /*5c70*/  FSEL R41, R7, R11, !P0 ;  /* 0x0000000b07297208 */ /* 0x000fe40004000000 */
[----:B------:R-:W-:-:S04]  /*5c80*/  ISETP.GE.U32.AND P0, PT, R0, 0x7fe00000, PT ;  /* 0x7fe000000000780c */ /* 0x000fc80003f06070 */
[----:B------:R-:W-:-:S09]  /*5c90*/  DMUL R40, R40, UR36 ;  /* 0x0000002428287c28 */ /* 0x000fd20008000000 */
[----:B------:R-:W-:Y:S05]  /*5ca0*/  @!P0 BRA `(.L_x_231) ;  /* 0x0000000000148947 */ /* 0x000fea0003800000 */
[----:B------:R-:W-:Y:S01]  /*5cb0*/  IMAD.MOV.U32 R8, RZ, RZ, R34 ;  /* 0x000000ffff087224 */ /* 0x000fe200078e0022 */
[----:B------:R-:W-:Y:S01]  /*5cc0*/  MOV R6, 0x5cf0 ;  /* 0x00005cf000067802 */ /* 0x000fe20000000f00 */
[----:B------:R-:W-:-:S07]  /*5cd0*/  IMAD.MOV.U32 R7, RZ, RZ, R35 ;  /* 0x000000ffff077224 */ /* 0x000fce00078e0023 */
[----:B------:R-:W-:Y:S05]  /*5ce0*/  CALL.REL.NOINC `($__internal_3_$__cuda_sm20_drsqrt_f64_slowpath_v2) ;  /* 0x0000002400187944 */ /* 0x000fea0003c00000 */
[----:B------:R-:W-:-:S07]  /*5cf0*/  MOV R9, R7 ;  /* 0x0000000700097202 */ /* 0x000fce0000000f00 */
.L_x_231:
[----:B------:R-:W-:Y:S05]  /*5d00*/  BSYNC.RECONVERGENT B2 ;  /* 0x0000000000027941 */ /* 0x000fea0003800200 */
.L_x_230:
        /* <DEDUP_REMOVED lines=21> */
[----:B------:R-:W-:Y:S05]  /*5e60*/  CALL.REL.NOINC `($__internal_2_$__cuda_sm20_div_rn_f64_full) ;  /* 0x0000001c00207944 */ /* 0x000fea0003c00000 */
[----:B------:R-:W-:-:S07]  /*5e70*/  IMAD.MOV.U32 R9, RZ, RZ, R7 ;  /* 0x000000ffff097224 */ /* 0x000fce00078e0007 */
.L_x_233:
[----:B------:R-:W-:Y:S05]  /*5e80*/  BSYNC.RECONVERGENT B2 ;  /* 0x0000000000027941 */ /* 0x000fea0003800200 */
.L_x_232:
[-C--:B------:R-:W-:Y:S02]  /*5e90*/  DFMA R14, R32, R8.reuse, R14 ;  /* 0x00000008200e722b */ /* 0x080fe4000000000e */
[-C--:B------:R-:W-:Y:S02]  /*5ea0*/  DFMA R16, R30, R8.reuse, R16 ;  /* 0x000000081e10722b */ /* 0x080fe40000000010 */
[----:B------:R-:W-:-:S11]  /*5eb0*/  DFMA R18, R12, R8, R18 ;  /* 0x000000080c12722b */ /* 0x000fd60000000012 */
.L_x_229:
[----:B------:R-:W-:Y:S05]  /*5ec0*/  BSYNC.RECONVERGENT B1 ;  /* 0x0000000000017941 */ /* 0x000fea0003800200 */
.L_x_228:
        /* <DEDUP_REMOVED lines=11> */
[----:B------:R-:W-:Y:S01]  /*5f80*/  MOV R38, 0x0 ;  /* 0x0000000000267802 */ /* 0x000fe20000000f00 */
[----:B------:R-:W4:Y:S01]  /*5f90*/  LDS.64 R12, [UR26+0x8] ;  /* 0x0000081aff0c7984 */ /* 0x000f220008000a00 */
[----:B------:R-:W-:Y:S01]  /*5fa0*/  IMAD.MOV.U32 R39, RZ, RZ, 0x3fd80000 ;  /* 0x3fd80000ff277424 */ /* 0x000fe200078e00ff */
[----:B------:R-:W-:Y:S02]  /*5fb0*/  BSSY.RECONVERGENT B2, `(.L_x_236) ;  /* 0x0000020000027945 */ /* 0x000fe40003800200 */
[----:B------:R-:W2:Y:S01]  /*5fc0*/  LDS.64 R6, [UR19+0x8] ;  /* 0x00000813ff067984 */ /* 0x000ea20008000a00 */
        /* <DEDUP_REMOVED lines=29> */
[----:B------:R-:W-:-:S07]  /*61a0*/  IMAD.MOV.U32 R9, RZ, RZ, R7 ;  /* 0x000000ffff097224 */ /* 0x000fce00078e0007 */
.L_x_237:
[----:B------:R-:W-:Y:S05]  /*61b0*/  BSYNC.RECONVERGENT B2 ;  /* 0x0000000000027941 */ /* 0x000fea0003800200 */
.L_x_236:
        /* <DEDUP_REMOVED lines=21> */
[----:B------:R-:W-:Y:S05]  /*6310*/  CALL.REL.NOINC `($__internal_2_$__cuda_sm20_div_rn_f64_full) ;  /* 0x0000001400f47944 */ /* 0x000fea0003c00000 */
[----:B------:R-:W-:-:S07]  /*6320*/  IMAD.MOV.U32 R9, RZ, RZ, R7 ;  /* 0x000000ffff097224 */ /* 0x000fce00078e0007 */
.L_x_239:
[----:B------:R-:W-:Y:S05]  /*6330*/  BSYNC.RECONVERGENT B2 ;  /* 0x0000000000027941 */ /* 0x000fea0003800200 */
.L_x_238:
[-C--:B------:R-:W-:Y:S02]  /*6340*/  DFMA R14, R32, R8.reuse, R14 ;  /* 0x00000008200e722b */ /* 0x080fe4000000000e */
[-C--:B------:R-:W-:Y:S02]  /*6350*/  DFMA R16, R30, R8.reuse, R16 ;  /* 0x000000081e10722b */ /* 0x080fe40000000010 */
[----:B------:R-:W-:-:S11]  /*6360*/  DFMA R18, R12, R8, R18 ;  /* 0x000000080c12722b */ /* 0x000fd60000000012 */
.L_x_235:
[----:B------:R-:W-:Y:S05]  /*6370*/  BSYNC.RECONVERGENT B1 ;  /* 0x0000000000017941 */ /* 0x000fea0003800200 */
.L_x_234:
[----:B------:R-:W-:-:S12]  /*6380*/  UIADD3 UR5, UPT, UPT, UR5, 0x2, URZ ;  /* 0x0000000205057890 */ /* 0x000fd8000fffe0ff */
.L_x_227:
        /* <DEDUP_REMOVED lines=16> */
[----:B-1----:R-:W-:Y:S02]  /*6490*/  ULEA UR20, UR24, UR19, 0x18 ;  /* 0x0000001318147291 */ /* 0x002fe4000f8ec0ff */
[----:B------:R-:W-:-:S02]  /*64a0*/  UIADD3 UR19, UPT, UPT, UR21, 0x8, URZ ;  /* 0x0000000815137890 */ /* 0x000fc4000fffe0ff */
[----:B------:R-:W-:Y:S02]  /*64b0*/  ULEA UR20, UR5, UR20, 0x3 ;  /* 0x0000001405147291 */ /* 0x000fe4000f8e18ff */
[----:B------:R-:W-:Y:S02]  /*64c0*/  ULEA UR19, UR24, UR19, 0x18 ;  /* 0x0000001318137291 */ /* 0x000fe4000f8ec0ff */
[----:B------:R-:W-:Y:S02]  /*64d0*/  UIADD3 UR21, UPT, UPT, UR21, 0x6008, URZ ;  /* 0x0000600815157890 */ /* 0x000fe4000fffe0ff */
[----:B------:R-:W-:-:S03]  /*64e0*/  ULEA UR19, UR5, UR19, 0x3 ;  /* 0x0000001305137291 */ /* 0x000fc6000f8e18ff */
[----:B------:R-:W1:Y:S01]  /*64f0*/  LDS.64 R8, [UR20] ;  /* 0x00000014ff087984 */ /* 0x000e620008000a00 */
[----:B------:R-:W-:-:S04]  /*6500*/  ULEA UR20, UR24, UR25, 0x18 ;  /* 0x0000001918147291 */ /* 0x000fc8000f8ec0ff */
[----:B------:R-:W-:Y:S01]  /*6510*/  ULEA UR20, UR5, UR20, 0x3 ;  /* 0x0000001405147291 */ /* 0x000fe2000f8e18ff */
[----:B0-----:R-:W0:Y:S01]  /*6520*/  LDS.64 R6, [UR19] ;  /* 0x00000013ff067984 */ /* 0x001e220008000a00 */
[----:B------:R-:W-:-:S03]  /*6530*/  ULEA UR19, UR24, UR21, 0x18 ;  /* 0x0000001518137291 */ /* 0x000fc6000f8ec0ff */
[----:B------:R-:W-:Y:S01]  /*6540*/  UMOV UR21, 0x3eb0c6f7 ;  /* 0x3eb0c6f700157882 */ /* 0x000fe20000000000 */
[----:B------:R-:W-:-:S03]  /*6550*/  ULEA UR19, UR5, UR19, 0x3 ;  /* 0x0000001305137291 */ /* 0x000fc6000f8e18ff */
[----:B------:R-:W4:Y:S01]  /*6560*/  LDS.64 R10, [UR20] ;  /* 0x00000014ff0a7984 */ /* 0x000f220008000a00 */
[----:B------:R-:W-:Y:S01]  /*6570*/  UMOV UR20, 0xa0b5ed8d ;  /* 0xa0b5ed8d00147882 */ /* 0x000fe20000000000 */
[----:B-1----:R-:W-:Y:S02]  /*6580*/  DADD R24, -R24, R8 ;  /* 0x0000000018187229 */ /* 0x002fe40000000108 */
[----:B0-----:R-:W-:-:S06]  /*6590*/  DADD R26, -R26, R6 ;  /* 0x000000001a1a7229 */ /* 0x001fcc0000000106 */
[----:B------:R-:W-:Y:S01]  /*65a0*/  DMUL R8, R24, R24 ;  /* 0x0000001818087228 */ /* 0x000fe20000000000 */
[----:B------:R-:W0:Y:S01]  /*65b0*/  LDS.64 R6, [UR19] ;  /* 0x00000013ff067984 */ /* 0x000e220008000a00 */
[----:B----4-:R-:W-:-:S06]  /*65c0*/  DADD R22, -R22, R10 ;  /* 0x0000000016167229 */ /* 0x010fcc000000010a */
[----:B------:R-:W-:Y:S01]  /*65d0*/  DFMA R8, R26, R26, R8 ;  /* 0x0000001a1a08722b */ /* 0x000fe20000000008 */
[----:B------:R-:W-:-:S07]  /*65e0*/  IMAD.MOV.U32 R10, RZ, RZ, RZ ;  /* 0x000000ffff0a7224 */ /* 0x000fce00078e00ff */
[----:B------:R-:W-:-:S08]  /*65f0*/  DFMA R8, R22, R22, R8 ;  /* 0x000000161608722b */ /* 0x000fd00000000008 */
[----:B------:R-:W-:Y:S01]  /*6600*/  DADD R12, R8, UR20 ;  /* 0x00000014080c7e29 */ /* 0x000fe20008000000 */
[----:B------:R-:W-:Y:S01]  /*6610*/  UMOV UR20, 0xf4deae16 ;  /* 0xf4deae1600147882 */ /* 0x000fe20000000000 */
[----:B------:R-:W-:-:S04]  /*6620*/  UMOV UR21, 0x3dd25868 ;  /* 0x3dd2586800157882 */ /* 0x000fc80000000000 */
[----:B------:R-:W1:Y:S01]  /*6630*/  MUFU.RSQ64H R11, R13 ;  /* 0x0000000d000b7308 */ /* 0x000e620000001c00 */
[----:B0-----:R-:W-:Y:S02]  /*6640*/  DMUL R8, R6, 0.5 ;  /* 0x3fe0000006087828 */ /* 0x001fe40000000000 */
[----:B-1----:R-:W-:-:S06]  /*6650*/  DMUL R30, R10, R10 ;  /* 0x0000000a0a1e7228 */ /* 0x002fcc0000000000 */
[----:B------:R-:W-:Y:S02]  /*6660*/  DFMA R8, |R20|, R8, R6 ;  /* 0x000000081408722b */ /* 0x000fe40000000206 */
        /* <DEDUP_REMOVED lines=16> */
.L_x_242:
[----:B------:R-:W-:Y:S05]  /*6770*/  BSYNC.RECONVERGENT B2 ;  /* 0x0000000000027941 */ /* 0x000fea0003800200 */
.L_x_241:
        /* <DEDUP_REMOVED lines=23> */
.L_x_244:
[----:B------:R-:W-:Y:S05]  /*68f0*/  BSYNC.RECONVERGENT B2 ;  /* 0x0000000000027941 */ /* 0x000fea0003800200 */
.L_x_243:
[-C--:B------:R-:W-:Y:S02]  /*6900*/  DFMA R14, R26, R8.reuse, R14 ;  /* 0x000000081a0e722b */ /* 0x080fe4000000000e */
[-C--:B------:R-:W-:Y:S02]  /*6910*/  DFMA R16, R24, R8.reuse, R16 ;  /* 0x000000081810722b */ /* 0x080fe40000000010 */
[----:B------:R-:W-:-:S11]  /*6920*/  DFMA R18, R22, R8, R18 ;  /* 0x000000081612722b */ /* 0x000fd60000000012 */
.L_x_240:
[----:B------:R-:W-:Y:S05]  /*6930*/  BSYNC.RECONVERGENT B1 ;  /* 0x0000000000017941 */ /* 0x000fea0003800200 */
.L_x_226:
[----:B------:R-:W-:Y:S02]  /*6940*/  DMUL R14, R14, 60 ;  /* 0x404e00000e0e7828 */ /* 0x000fe40000000000 */
[----:B------:R-:W-:Y:S02]  /*6950*/  DMUL R16, R16, 60 ;  /* 0x404e000010107828 */ /* 0x000fe40000000000 */
[----:B------:R-:W-:-:S11]  /*6960*/  DMUL R18, R18, 60 ;  /* 0x404e000012127828 */ /* 0x000fd60000000000 */
.L_x_199:
[----:B------:R-:W0:Y:S08]  /*6970*/  S2UR UR20, SR_CgaCtaId ;  /* 0x00000000001479c3 */ /* 0x000e300000008800 */
[----:B------:R-:W-:Y:S06]  /*6980*/  BAR.SYNC.DEFER_BLOCKING 0x0 ;  /* 0x0000000000007b1d */ /* 0x000fec0000010000 */
[----:B------:R-:W-:-:S02]  /*6990*/  UMOV UR5, 0x400 ;  /* 0x0000040000057882 */ /* 0x000fc40000000000 */
[----:B------:R-:W-:-:S04]  /*69a0*/  UIADD3 UR19, UPT, UPT, UR5, 0x3008, URZ ;  /* 0x0000300805137890 */ /* 0x000fc8000fffe0ff */
[----:B0-----:R-:W-:-:S06]  /*69b0*/  ULEA UR19, UR20, UR19, 0x18 ;  /* 0x0000001314137291 */ /* 0x001fcc000f8ec0ff */
[----:B------:R-:W-:Y:S01]  /*69c0*/  LEA R21, R5, UR19, 0x3 ;  /* 0x0000001305157c11 */ /* 0x000fe2000f8e18ff */
[----:B------:R-:W-:Y:S02]  /*69d0*/  UIADD3 UR19, UPT, UPT, UR5, 0x4008, URZ ;  /* 0x0000400805137890 */ /* 0x000fe4000fffe0ff */
[----:B------:R-:W-:Y:S02]  /*69e0*/  UIADD3 UR5, UPT, UPT, UR5, 0x5008, URZ ;  /* 0x0000500805057890 */ /* 0x000fe4000fffe0ff */
[----:B------:R-:W0:Y:S01]  /*69f0*/  LDS.64 R6, [R21] ;  /* 0x0000000015067984 */ /* 0x000e220000000a00 */
[----:B------:R-:W-:Y:S02]  /*6a00*/  ULEA UR19, UR20, UR19, 0x18 ;  /* 0x0000001314137291 */ /* 0x000fe4000f8ec0ff */
[----:B------:R-:W-:Y:S01]  /*6a10*/  ULEA UR5, UR20, UR5, 0x18 ;  /* 0x0000000514057291 */ /* 0x000fe2000f8ec0ff */
[----:B0-----:R-:W-:-:S03]  /*6a20*/  DADD R6, R6, R14 ;  /* 0x0000000006067229 */ /* 0x001fc6000000000e */
[----:B------:R-:W-:-:S04]  /*6a30*/  LEA R15, R5, UR19, 0x3 ;  /* 0x00000013050f7c11 */ /* 0x000fc8000f8e18ff */
[----:B------:R-:W-:Y:S04]  /*6a40*/  STS.64 [R21], R6 ;  /* 0x0000000615007388 */ /* 0x000fe80000000a00 */
[----:B------:R-:W0:Y:S02]  /*6a50*/  LDS.64 R8, [R4] ;  /* 0x0000000004087984 */ /* 0x000e240000000a00 */
[----:B0-----:R-:W-:-:S07]  /*6a60*/  DFMA R8, R6, 60, R8 ;  /* 0x404e00000608782b */ /* 0x001fce0000000008 */
[----:B------:R-:W-:Y:S04]  /*6a70*/  STS.64 [R4], R8 ;  /* 0x0000000804007388 */ /* 0x000fe80000000a00 */
[----:B------:R-:W0:Y:S02]  /*6a80*/  LDS.64 R10, [R15] ;  /* 0x000000000f0a7984 */ /* 0x000e240000000a00 */
[----:B0-----:R-:W-:Y:S01]  /*6a90*/  DADD R10, R10, R16 ;  /* 0x000000000a0a7229 */ /* 0x001fe20000000010 */
[----:B------:R-:W-:-:S06]  /*6aa0*/  LEA R17, R5, UR5, 0x3 ;  /* 0x0000000505117c11 */ /* 0x000fcc000f8e18ff */
[----:B------:R-:W-:Y:S04]  /*6ab0*/  STS.64 [R15], R10 ;  /* 0x0000000a0f007388 */ /* 0x000fe80000000a00 */
[----:B------:R-:W0:Y:S02]  /*6ac0*/  LDS.64 R12, [R3] ;  /* 0x00000000030c7984 */ /* 0x000e240000000a00 */
[----:B0-----:R-:W-:-:S07]  /*6ad0*/  DFMA R12, R10, 60, R12 ;  /* 0x404e00000a0c782b */ /* 0x001fce000000000c */
[----:B------:R-:W-:Y:S04]  /*6ae0*/  STS.64 [R3], R12 ;  /* 0x0000000c03007388 */ /* 0x000fe80000000a00 */
[----:B------:R-:W0:Y:S02]  /*6af0*/  LDS.64 R6, [R17] ;  /* 0x0000000011067984 */ /* 0x000e240000000a00 */
[----:B0-----:R-:W-:-:S07]  /*6b00*/  DADD R6, R6, R18 ;  /* 0x0000000006067229 */ /* 0x001fce0000000012 */
[----:B------:R-:W-:Y:S04]  /*6b10*/  STS.64 [R17], R6 ;  /* 0x0000000611007388 */ /* 0x000fe80000000a00 */
[----:B------:R-:W0:Y:S02]  /*6b20*/  LDS.64 R8, [R2] ;  /* 0x0000000002087984 */ /* 0x000e240000000a00 */
[----:B0-----:R-:W-:-:S07]  /*6b30*/  DFMA R8, R6, 60, R8 ;  /* 0x404e00000608782b */ /* 0x001fce0000000008 */
[----:B------:R0:W-:Y:S04]  /*6b40*/  STS.64 [R2], R8 ;  /* 0x0000000802007388 */ /* 0x0001e80000000a00 */
.L_x_197:
[----:B------:R-:W1:Y:S01]  /*6b50*/  S2UR UR19, SR_CgaCtaId ;  /* 0x00000000001379c3 */ /* 0x000e620000008800 */
[----:B------:R-:W-:Y:S01]  /*6b60*/  UMOV UR5, 0x400 ;  /* 0x0000040000057882 */ /* 0x000fe20000000000 */
[----:B------:R-:W-:Y:S02]  /*6b70*/  UISETP.GE.U32.AND UP1, UPT, UR4, 0x30d40, UPT ;  /* 0x00030d400400788c */ /* 0x000fe4000bf26070 */
[----:B------:R-:W-:Y:S02]  /*6b80*/  UIADD3 UR4, UPT, UPT, UR4, 0x1, URZ ;  /* 0x0000000104047890 */ /* 0x000fe4000fffe0ff */
[----:B-1----:R-:W-:-:S09]  /*6b90*/  ULEA UR19, UR19, UR5, 0x18 ;  /* 0x0000000513137291 */ /* 0x002fd2000f8ec0ff */
[----:B------:R-:W-:Y:S01]  /*6ba0*/  STS [UR19+0x8008], RZ ;  /* 0x008008ffff007988 */ /* 0x000fe20008000813 */
[----:B------:R-:W-:Y:S06]  /*6bb0*/  BAR.SYNC.DEFER_BLOCKING 0x0 ;  /* 0x0000000000007b1d */ /* 0x000fec0000010000 */
[----:B--2---:R-:W-:Y:S04]  /*6bc0*/  LDS.64 R10, [UR33] ;  /* 0x00000021ff0a7984 */ /* 0x004fe80008000a00 */
[----:B------:R-:W1:Y:S04]  /*6bd0*/  LDS.64 R12, [UR34] ;  /* 0x00000022ff0c7984 */ /* 0x000e680008000a00 */
[----:B------:R-:W-:Y:S04]  /*6be0*/  LDS.64 R6, [UR31] ;  /* 0x0000001fff067984 */ /* 0x000fe80008000a00 */
[----:B0-----:R-:W0:Y:S04]  /*6bf0*/  LDS.64 R8, [UR32] ;  /* 0x00000020ff087984 */ /* 0x001e280008000a00 */
[----:B------:R-:W-:Y:S04]  /*6c00*/  LDS.64 R14, [UR9] ;  /* 0x00000009ff0e7984 */ /* 0x000fe80008000a00 */
[----:B------:R-:W2:Y:S01]  /*6c10*/  LDS.64 R16, [UR18] ;  /* 0x00000012ff107984 */ /* 0x000ea20008000a00 */
[----:B-1----:R-:W-:Y:S01]  /*6c20*/  DADD R10, R10, -R12 ;  /* 0x000000000a0a7229 */ /* 0x002fe2000000080c */
[----:B------:R-:W-:-:S02]  /*6c30*/  IMAD.U32 R12, RZ, RZ, UR12 ;  /* 0x0000000cff0c7e24 */ /* 0x000fc4000f8e00ff */
[----:B------:R-:W-:Y:S01]  /*6c40*/  IMAD.U32 R13, RZ, RZ, UR13 ;  /* 0x0000000dff0d7e24 */ /* 0x000fe2000f8e00ff */
[----:B0-----:R-:W-:-:S06]  /*6c50*/  DADD R6, R6, -R8 ;  /* 0x0000000006067229 */ /* 0x001fcc0000000808 */
[----:B------:R-:W-:Y:S02]  /*6c60*/  R2UR UR24, R10 ;  /* 0x000000000a1872ca */ /* 0x000fe400000e0000 */
[----:B------:R-:W-:Y:S01]  /*6c70*/  R2UR UR25, R11 ;  /* 0x000000000b1972ca */ /* 0x000fe200000e0000 */
[----:B--2---:R-:W-:Y:S01]  /*6c80*/  DADD R14, R14, -R16 ;  /* 0x000000000e0e7229 */ /* 0x004fe20000000810 */
[----:B------:R-:W-:Y:S01]  /*6c90*/  R2UR UR20, R6 ;  /* 0x00000000061472ca */ /* 0x000fe200000e0000 */
[----:B------:R-:W-:Y:S01]  /*6ca0*/  IMAD.U32 R6, RZ, RZ, UR10 ;  /* 0x0000000aff067e24 */ /* 0x000fe2000f8e00ff */
[----:B------:R-:W-:Y:S01]  /*6cb0*/  R2UR UR21, R7 ;  /* 0x00000000071572ca */ /* 0x000fe200000e0000 */
[----:B------:R-:W-:-:S06]  /*6cc0*/  IMAD.U32 R7, RZ, RZ, UR11 ;  /* 0x0000000bff077e24 */ /* 0x000fcc000f8e00ff */
[----:B------:R-:W-:Y:S02]  /*6cd0*/  IMAD.U32 R8, RZ, RZ, UR24 ;  /* 0x00000018ff087e24 */ /* 0x000fe4000f8e00ff */
[----:B------:R-:W-:Y:S02]  /*6ce0*/  MOV R9, UR25 ;  /* 0x0000001900097c02 */ /* 0x000fe40008000f00 */
[----:B------:R-:W-:Y:S01]  /*6cf0*/  R2UR UR36, R14 ;  /* 0x000000000e2472ca */ /* 0x000fe200000e0000 */
[----:B------:R-:W-:Y:S01]  /*6d00*/  DMUL R6, R6, UR10 ;  /* 0x0000000a06067c28 */ /* 0x000fe20008000000 */
[----:B------:R-:W-:Y:S02]  /*6d10*/  R2UR UR37, R15 ;  /* 0x000000000f2572ca */ /* 0x000fe400000e0000 */
[----:B------:R-:W-:Y:S01]  /*6d20*/  DMUL R8, R8, UR24 ;  /* 0x0000001808087c28 */ /* 0x000fe20008000000 */
[----:B------:R-:W-:Y:S02]  /*6d30*/  IMAD.U32 R10, RZ, RZ, UR20 ;  /* 0x00000014ff0a7e24 */ /* 0x000fe4000f8e00ff */
[----:B------:R-:W-:-:S02]  /*6d40*/  IMAD.U32 R11, RZ, RZ, UR21 ;  /* 0x00000015ff0b7e24 */ /* 0x000fc4000f8e00ff */
[----:B------:R-:W-:Y:S01]  /*6d50*/  DFMA R6, R12, UR12, R6 ;  /* 0x0000000c0c067c2b */ /* 0x000fe20008000006 */
[----:B------:R-:W-:-:S03]  /*6d60*/  IMAD.U32 R12, RZ, RZ, UR6 ;  /* 0x00000006ff0c7e24 */ /* 0x000fc6000f8e00ff */
[----:B------:R-:W-:Y:S01]  /*6d70*/  DFMA R8, R10, UR20, R8 ;  /* 0x000000140a087c2b */ /* 0x000fe20008000008 */
[----:B------:R-:W-:Y:S02]  /*6d80*/  IMAD.U32 R13, RZ, RZ, UR7 ;  /* 0x00000007ff0d7e24 */ /* 0x000fe4000f8e00ff */
[----:B------:R-:W-:Y:S02]  /*6d90*/  IMAD.U32 R10, RZ, RZ, UR36 ;  /* 0x00000024ff0a7e24 */ /* 0x000fe4000f8e00ff */
[----:B------:R-:W-:Y:S02]  /*6da0*/  IMAD.U32 R11, RZ, RZ, UR37 ;  /* 0x00000025ff0b7e24 */ /* 0x000fe4000f8e00ff */
[----:B------:R-:W-:-:S04]  /*6db0*/  DFMA R6, R12, UR6, R6 ;  /* 0x000000060c067c2b */ /* 0x000fc80008000006 */
[----:B------:R-:W-:-:S08]  /*6dc0*/  DFMA R8, R10, UR36, R8 ;  /* 0x000000240a087c2b */ /* 0x000fd00008000008 */
[----:B------:R-:W-:-:S14]  /*6dd0*/  DSETP.GT.AND P0, PT, R6, R8, PT ;  /* 0x000000080600722a */ /* 0x000fdc0003f04000 */
[----:B------:R-:W-:Y:S01]  /*6de0*/  VOTEU.ANY UP0, P0 ;  /* 0x0000000000ff7886 */ /* 0x000fe20000000100 */
[----:B------:R-:W-:-:S04]  /*6df0*/  PLOP3.LUT P0, PT, PT, PT, UP0, 0x80, 0x8 ;  /* 0x000000000008781c */ /* 0x000fc80003f0f008 */
[----:B------:R-:W-:Y:S01]  /*6e00*/  @UP0 UMOV UR12, UR20 ;  /* 0x00000014000c0c82 */ /* 0x000fe20008000000 */
[----:B------:R-:W-:Y:S01]  /*6e10*/  @UP0 UMOV UR13, UR21 ;  /* 0x00000015000d0c82 */ /* 0x000fe20008000000 */
[----:B------:R-:W-:Y:S01]  /*6e20*/  @UP0 UMOV UR10, UR24 ;  /* 0x00000018000a0c82 */ /* 0x000fe20008000000 */
[----:B------:R-:W-:Y:S01]  /*6e30*/  @UP0 UMOV UR11, UR25 ;  /* 0x00000019000b0c82 */ /* 0x000fe20008000000 */
[----:B------:R-:W-:Y:S01]  /*6e40*/  @UP0 UMOV UR6, UR36 ;  /* 0x0000002400060c82 */ /* 0x000fe20008000000 */
[----:B------:R-:W-:-:S04]  /*6e50*/  @UP0 UMOV UR7, UR37 ;  /* 0x0000002500070c82 */ /* 0x000fc80008000000 */
[----:B------:R-:W0:Y:S02]  /*6e60*/  @P0 LDS R0, [UR19+0x8008] ;  /* 0x00800813ff000984 */ /* 0x000e240008000800 */
[----:B0-----:R-:W-:-:S13]  /*6e70*/  @P0 R2UR UR5, R0 ;  /* 0x00000000000502ca */ /* 0x001fda00000e0000 */
[----:B------:R-:W-:-:S06]  /*6e80*/  @UP0 UIADD3 UR5, UPT, UPT, UR5, 0x1, URZ ;  /* 0x0000000105050890 */ /* 0x000fcc000fffe0ff */
[----:B------:R-:W-:-:S05]  /*6e90*/  IMAD.U32 R6, RZ, RZ, UR5 ;  /* 0x00000005ff067e24 */ /* 0x000fca000f8e00ff */
[----:B------:R-:W-:Y:S01]  /*6ea0*/  @P0 STS [UR19+0x8008], R6 ;  /* 0x00800806ff000988 */ /* 0x000fe20008000813 */
[----:B------:R-:W-:Y:S01]  /*6eb0*/  BAR.SYNC.DEFER_BLOCKING 0x0 ;  /* 0x0000000000007b1d */ /* 0x000fe20000010000 */
[----:B------:R-:W-:-:S05]  /*6ec0*/  PLOP3.LUT P0, PT, PT, PT, UP1, 0x80, 0x8 ;  /* 0x000000000008781c */ /* 0x000fca0003f0f018 */
[----:B------:R-:W0:Y:S02]  /*6ed0*/  LDS R0, [UR19+0x8008] ;  /* 0x00800813ff007984 */ /* 0x000e240008000800 */
[----:B0-----:R-:W-:-:S13]  /*6ee0*/  ISETP.NE.AND P1, PT, R0, RZ, PT ;  /* 0x000000ff0000720c */ /* 0x001fda0003f25270 */
[----:B------:R-:W-:Y:S05]  /*6ef0*/  @!P0 BRA P1, `(.L_x_245) ;  /* 0xffffffd000688947 */ /* 0x000fea000083ffff */
[----:B------:R-:W-:Y:S01]  /*6f00*/  MOV R2, UR10 ;  /* 0x0000000a00027c02 */ /* 0x000fe20008000f00 */
[----:B------:R-:W-:Y:S02]  /*6f10*/  IMAD.U32 R3, RZ, RZ, UR11 ;  /* 0x0000000bff037e24 */ /* 0x000fe4000f8e00ff */
[----:B------:R-:W-:Y:S02]  /*6f20*/  IMAD.U32 R6, RZ, RZ, UR12 ;  /* 0x0000000cff067e24 */ /* 0x000fe4000f8e00ff */
[----:B------:R-:W-:Y:S02]  /*6f30*/  IMAD.U32 R7, RZ, RZ, UR13 ;  /* 0x0000000dff077e24 */ /* 0x000fe4000f8e00ff */
[----:B------:R-:W-:Y:S01]  /*6f40*/  DMUL R2, R2, UR10 ;  /* 0x0000000a02027c28 */ /* 0x000fe20008000000 */
[----:B------:R-:W-:Y:S02]  /*6f50*/  IMAD.U32 R16, RZ, RZ, UR6 ;  /* 0x00000006ff107e24 */ /* 0x000fe4000f8e00ff */
[----:B------:R-:W-:-:S02]  /*6f60*/  IMAD.U32 R17, RZ, RZ, UR7 ;  /* 0x00000007ff117e24 */ /* 0x000fc4000f8e00ff */
[----:B------:R-:W-:Y:S02]  /*6f70*/  IMAD.MOV.U32 R8, RZ, RZ, 0x0 ;  /* 0x00000000ff087424 */ /* 0x000fe400078e00ff */
[----:B------:R-:W-:Y:S01]  /*6f80*/  IMAD.MOV.U32 R9, RZ, RZ, 0x3fd80000 ;  /* 0x3fd80000ff097424 */ /* 0x000fe200078e00ff */
[----:B------:R-:W-:-:S08]  /*6f90*/  DFMA R2, R6, UR12, R2 ;  /* 0x0000000c06027c2b */ /* 0x000fd00008000002 */
[----:B------:R-:W-:-:S06]  /*6fa0*/  DFMA R16, R16, UR6, R2 ;  /* 0x0000000610107c2b */ /* 0x000fcc0008000002 */
[----:B------:R-:W0:Y:S04]  /*6fb0*/  MUFU.RSQ64H R3, R17 ;  /* 0x0000001100037308 */ /* 0x000e280000001c00 */
[----:B------:R-:W-:-:S05]  /*6fc0*/  VIADD R2, R17, 0xfcb00000 ;  /* 0xfcb0000011027836 */ /* 0x000fca0000000000 */
[----:B------:R-:W-:Y:S01]  /*6fd0*/  ISETP.GE.U32.AND P0, PT, R2, 0x7ca00000, PT ;  /* 0x7ca000000200780c */ /* 0x000fe20003f06070 */
[----:B0-----:R-:W-:-:S08]  /*6fe0*/  DMUL R6, R2, R2 ;  /* 0x0000000202067228 */ /* 0x001fd00000000000 */
[----:B------:R-:W-:-:S08]  /*6ff0*/  DFMA R6, R16, -R6, 1 ;  /* 0x3ff000001006742b */ /* 0x000fd00000000806 */
[----:B------:R-:W-:Y:S02]  /*7000*/  DFMA R8, R6, R8, 0.5 ;  /* 0x3fe000000608742b */ /* 0x000fe40000000008 */
[----:B------:R-:W-:-:S08]  /*7010*/  DMUL R6, R2, R6 ;  /* 0x0000000602067228 */ /* 0x000fd00000000000 */
[----:B------:R-:W-:-:S08]  /*7020*/  DFMA R10, R8, R6, R2 ;  /* 0x00000006080a722b */ /* 0x000fd00000000002 */
[----:B------:R-:W-:Y:S02]  /*7030*/  DMUL R12, R16, R10 ;  /* 0x0000000a100c7228 */ /* 0x000fe40000000000 */
[----:B------:R-:W-:Y:S01]  /*7040*/  IADD3 R9, PT, PT, R11, -0x100000, RZ ;  /* 0xfff000000b097810 */ /* 0x000fe20007ffe0ff */
[----:B------:R-:W-:-:S05]  /*7050*/  IMAD.MOV.U32 R8, RZ, RZ, R10 ;  /* 0x000000ffff087224 */ /* 0x000fca00078e000a */
[----:B------:R-:W-:-:S08]  /*7060*/  DFMA R14, R12, -R12, R16 ;  /* 0x8000000c0c0e722b */ /* 0x000fd00000000010 */
[----:B------:R-:W-:Y:S01]  /*7070*/  DFMA R6, R14, R8, R12 ;  /* 0x000000080e06722b */ /* 0x000fe2000000000c */
[----:B------:R-:W-:Y:S10]  /*7080*/  @!P0 BRA `(.L_x_246) ;  /* 0x0000000000088947 */ /* 0x000ff40003800000 */
[----:B------:R-:W-:-:S07]  /*7090*/  MOV R0, 0x70b0 ;  /* 0x000070b000007802 */ /* 0x000fce0000000f00 */
[----:B----4-:R-:W-:Y:S05]  /*70a0*/  CALL.REL.NOINC `($__internal_4_$__cuda_sm20_dsqrt_rn_f64_mediumpath_v1) ;  /* 0x0000001000b87944 */ /* 0x010fea0003c00000 */
.L_x_246:
[----:B------:R-:W0:Y:S01]  /*70b0*/  S2UR UR7, SR_CgaCtaId ;  /* 0x00000000000779c3 */ /* 0x000e220000008800 */
[----:B------:R-:W-:Y:S01]  /*70c0*/  UMOV UR6, 0x400 ;  /* 0x0000040000067882 */ /* 0x000fe20000000000 */
[----:B------:R-:W-:Y:S01]  /*70d0*/  ISETP.NE.AND P0, PT, R5, RZ, PT ;  /* 0x000000ff0500720c */ /* 0x000fe20003f05270 */
[----:B------:R-:W-:-:S04]  /*70e0*/  UIADD3 UR4, UPT, UPT, UR6, 0x7008, URZ ;  /* 0x0000700806047890 */ /* 0x000fc8000fffe0ff */
[----:B0-----:R-:W-:-:S06]  /*70f0*/  ULEA UR5, UR7, UR4, 0x18 ;  /* 0x0000000407057291 */ /* 0x001fcc000f8ec0ff */
[----:B------:R-:W-:-:S05]  /*7100*/  LEA R3, R5, UR5, 0x3 ;  /* 0x0000000505037c11 */ /* 0x000fca000f8e18ff */
[----:B------:R0:W-:Y:S01]  /*7110*/  STS.64 [R3], R6 ;  /* 0x0000000603007388 */ /* 0x0001e20000000a00 */
[----:B------:R-:W-:Y:S06]  /*7120*/  BAR.SYNC.DEFER_BLOCKING 0x0 ;  /* 0x0000000000007b1d */ /* 0x000fec0000010000 */
[----:B------:R-:W-:Y:S05]  /*7130*/  @P0 EXIT ;  /* 0x000000000000094d */ /* 0x000fea0003800000 */
[----:B0-----:R-:W0:Y:S01]  /*7140*/  LDC.64 R2, c[0x0][0x3a8] ;  /* 0x0000ea00ff027b82 */ /* 0x001e220000000a00 */
[----:B------:R-:W-:Y:S01]  /*7150*/  ULEA UR7, UR7, UR6, 0x18 ;  /* 0x0000000607077291 */ /* 0x000fe2000f8ec0ff */
[----:B------:R-:W1:Y:S02]  /*7160*/  LDCU UR6, c[0x0][0x398] ;  /* 0x00007300ff0677ac */ /* 0x000e640008000800 */
[----:B-1----:R-:W-:-:S06]  /*7170*/  UISETP.GE.AND UP0, UPT, UR6, 0x1, UPT ;  /* 0x000000010600788c */ /* 0x002fcc000bf06270 */
[----:B0-----:R0:W-:Y:S03]  /*7180*/  STS.64 [UR7], R2 ;  /* 0x00000002ff007988 */ /* 0x0011e60008000a07 */
[----:B------:R-:W-:Y:S05]  /*7190*/  BRA.U !UP0, `(.L_x_247) ;  /* 0x0000000908487547 */ /* 0x000fea000b800000 */
[----:B------:R-:W-:Y:S02]  /*71a0*/  UISETP.GE.U32.AND UP1, UPT, UR27, 0x7, UPT ;  /* 0x000000071b00788c */ /* 0x000fe4000bf26070 */
[----:B------:R-:W-:Y:S01]  /*71b0*/  ULOP3.LUT UR8, UR6, 0x7, URZ, 0xc0, !UPT ;  /* 0x0000000706087892 */ /* 0x000fe2000f8ec0ff */
[----:B------:R-:W-:-:S03]  /*71c0*/  UMOV UR4, URZ ;  /* 0x000000ff00047c82 */ /* 0x000fc60008000000 */
[----:B------:R-:W-:-:S03]  /*71d0*/  UISETP.NE.AND UP0, UPT, UR8, URZ, UPT ;  /* 0x000000ff0800728c */ /* 0x000fc6000bf05270 */
[----:B------:R-:W-:Y:S08]  /*71e0*/  BRA.U !UP1, `(.L_x_248) ;  /* 0x00000005091c7547 */ /* 0x000ff0000b800000 */
[----:B------:R-:W-:Y:S02]  /*71f0*/  ULOP3.LUT UR4, UR6, 0x7ffffff8, URZ, 0xc0, !UPT ;  /* 0x7ffffff806047892 */ /* 0x000fe4000f8ec0ff */
[----:B------:R-:W-:Y:S02]  /*7200*/  UIADD3 UR6, UPT, UPT, UR5, 0x20, URZ ;  /* 0x0000002005067890 */ /* 0x000fe4000fffe0ff */
[----:B------:R-:W-:-:S12]  /*7210*/  UIADD3 UR7, UPT, UPT, -UR4, URZ, URZ ;  /* 0x000000ff04077290 */ /* 0x000fd8000fffe1ff */
.L_x_249:
[----:B0-----:R-:W0:Y:S01]  /*7220*/  LDS.64 R2, [UR6+-0x20] ;  /* 0xffffe006ff027984 */ /* 0x001e220008000a00 */
[----:B------:R-:W-:-:S04]  /*7230*/  UIADD3 UR7, UPT, UPT, UR7, 0x8, URZ ;  /* 0x0000000807077890 */ /* 0x000fc8000fffe0ff */
[----:B------:R-:W-:Y:S01]  /*7240*/  UISETP.NE.AND UP1, UPT, UR7, URZ, UPT ;  /* 0x000000ff0700728c */ /* 0x000fe2000bf25270 */
[----:B0-----:R-:W-:-:S14]  /*7250*/  DSETP.GT.AND P0, PT, R28, R2, PT ;  /* 0x000000021c00722a */ /* 0x001fdc0003f04000 */
[----:B-1----:R-:W0:Y:S01]  /*7260*/  @P0 S2R R5, SR_CgaCtaId ;  /* 0x0000000000050919 */ /* 0x002e220000008800 */
[----:B------:R-:W-:Y:S01]  /*7270*/  @P0 MOV R0, 0x400 ;  /* 0x0000040000000802 */ /* 0x000fe20000000f00 */
[----:B------:R-:W-:Y:S02]  /*7280*/  @P0 IMAD.MOV.U32 R28, RZ, RZ, R2 ;  /* 0x000000ffff1c0224 */ /* 0x000fe400078e0002 */
[----:B------:R-:W-:Y:S01]  /*7290*/  @P0 IMAD.MOV.U32 R29, RZ, RZ, R3 ;  /* 0x000000ffff1d0224 */ /* 0x000fe200078e0003 */
[----:B0-----:R-:W-:-:S05]  /*72a0*/  @P0 LEA R9, R5, R0, 0x18 ;  /* 0x0000000005090211 */ /* 0x001fca00078ec0ff */
[----:B------:R-:W-:Y:S04]  /*72b0*/  @P0 STS.64 [R9], R2 ;  /* 0x0000000209000388 */ /* 0x000fe80000000a00 */
[----:B------:R-:W0:Y:S02]  /*72c0*/  LDS.64 R4, [UR6+-0x18] ;  /* 0xffffe806ff047984 */ /* 0x000e240008000a00 */
[----:B0-----:R-:W-:-:S14]  /*72d0*/  DSETP.GT.AND P0, PT, R28, R4, PT ;  /* 0x000000041c00722a */ /* 0x001fdc0003f04000 */
[----:B------:R-:W0:Y:S01]  /*72e0*/  @P0 S2R R7, SR_CgaCtaId ;  /* 0x0000000000070919 */ /* 0x000e220000008800 */
        /* <DEDUP_REMOVED lines=17> */
[----:B------:R-:W-:Y:S01]  /*7400*/  @P0 IMAD.MOV.U32 R28, RZ, RZ, R2 ;  /* 0x000000ffff1c0224 */ /* 0x000fe200078e0002 */
[----:B------:R-:W-:Y:S02]  /*7410*/  @P0 MOV R29, R3 ;  /* 0x00000003001d0202 */ /* 0x000fe40000000f00 */
[----:B0-----:R-:W-:-:S05]  /*7420*/  @P0 LEA R11, R5, R0, 0x18 ;  /* 0x00000000050b0211 */ /* 0x001fca00078ec0ff */
[----:B------:R-:W-:Y:S04]  /*7430*/  @P0 STS.64 [R11], R2 ;  /* 0x000000020b000388 */ /* 0x000fe80000000a00 */
[----:B------:R-:W0:Y:S02]  /*7440*/  LDS.64 R4, [UR6] ;  /* 0x00000006ff047984 */ /* 0x000e240008000a00 */
[----:B0-----:R-:W-:-:S14]  /*7450*/  DSETP.GT.AND P0, PT, R28, R4, PT ;  /* 0x000000041c00722a */ /* 0x001fdc0003f04000 */
[----:B------:R-:W0:Y:S01]  /*7460*/  @P0 S2R R7, SR_CgaCtaId ;  /* 0x0000000000070919 */ /* 0x000e220000008800 */
[----:B------:R-:W-:Y:S01]  /*7470*/  @P0 MOV R0, 0x400 ;  /* 0x0000040000000802 */ /* 0x000fe20000000f00 */
[----:B------:R-:W-:Y:S02]  /*7480*/  @P0 IMAD.MOV.U32 R28, RZ, RZ, R4 ;  /* 0x000000ffff1c0224 */ /* 0x000fe400078e0004 */
[----:B------:R-:W-:Y:S01]  /*7490*/  @P0 IMAD.MOV.U32 R29, RZ, RZ, R5 ;  /* 0x000000ffff1d0224 */ /* 0x000fe200078e0005 */
[----:B0-----:R-:W-:-:S05]  /*74a0*/  @P0 LEA R9, R7, R0, 0x18 ;  /* 0x0000000007090211 */ /* 0x001fca00078ec0ff */
[----:B------:R-:W-:Y:S04]  /*74b0*/  @P0 STS.64 [R9], R4 ;  /* 0x0000000409000388 */ /* 0x000fe80000000a00 */
[----:B------:R-:W0:Y:S02]  /*74c0*/  LDS.64 R6, [UR6+0x8] ;  /* 0x00000806ff067984 */ /* 0x000e240008000a00 */
        /* <DEDUP_REMOVED lines=15> */
[----:B------:R-:W0:Y:S01]  /*75c0*/  LDS.64 R4, [UR6+0x18] ;  /* 0x00001806ff047984 */ /* 0x000e220008000a00 */
[----:B------:R-:W-:Y:S01]  /*75d0*/  UIADD3 UR6, UPT, UPT, UR6, 0x40, URZ ;  /* 0x0000004006067890 */ /* 0x000fe2000fffe0ff */
[----:B0-----:R-:W-:-:S14]  /*75e0*/  DSETP.GT.AND P0, PT, R28, R4, PT ;  /* 0x000000041c00722a */ /* 0x001fdc0003f04000 */
[----:B------:R-:W0:Y:S01]  /*75f0*/  @P0 S2R R7, SR_CgaCtaId ;  /* 0x0000000000070919 */ /* 0x000e220000008800 */
[----:B------:R-:W-:Y:S01]  /*7600*/  @P0 MOV R0, 0x400 ;  /* 0x0000040000000802 */ /* 0x000fe20000000f00 */
[----:B------:R-:W-:Y:S02]  /*7610*/  @P0 IMAD.MOV.U32 R28, RZ, RZ, R4 ;  /* 0x000000ffff1c0224 */ /* 0x000fe400078e0004 */
[----:B------:R-:W-:Y:S01]  /*7620*/  @P0 IMAD.MOV.U32 R29, RZ, RZ, R5 ;  /* 0x000000ffff1d0224 */ /* 0x000fe200078e0005 */
[----:B0-----:R-:W-:-:S05]  /*7630*/  @P0 LEA R7, R7, R0, 0x18 ;  /* 0x0000000007070211 */ /* 0x001fca00078ec0ff */
[----:B------:R1:W-:Y:S01]  /*7640*/  @P0 STS.64 [R7], R4 ;  /* 0x0000000407000388 */ /* 0x0003e20000000a00 */
[----:B------:R-:W-:Y:S05]  /*7650*/  BRA.U UP1, `(.L_x_249) ;  /* 0xfffffff901f07547 */ /* 0x000fea000b83ffff */
.L_x_248:
[----:B------:R-:W-:Y:S05]  /*7660*/  BRA.U !UP0, `(.L_x_247) ;  /* 0x0000000508147547 */ /* 0x000fea000b800000 */
[----:B------:R-:W-:Y:S02]  /*7670*/  UISETP.GE.U32.AND UP0, UPT, UR8, 0x4, UPT ;  /* 0x000000040800788c */ /* 0x000fe4000bf06070 */
[----:B------:R-:W-:-:S07]  /*7680*/  UISETP.NE.AND UP1, UPT, UR28, URZ, UPT ;  /* 0x000000ff1c00728c */ /* 0x000fce000bf25270 */
[----:B------:R-:W-:Y:S05]  /*7690*/  BRA.U !UP0, `(.L_x_250) ;  /* 0x0000000108887547 */ /* 0x000fea000b800000 */
[----:B------:R-:W-:Y:S02]  /*76a0*/  ULEA UR6, UR4, UR5, 0x3 ;  /* 0x0000000504067291 */ /* 0x000fe4000f8e18ff */
[----:B------:R-:W-:-:S07]  /*76b0*/  UIADD3 UR4, UPT, UPT, UR4, 0x4, URZ ;  /* 0x0000000404047890 */ /* 0x000fce000fffe0ff */
[----:B0-----:R-:W0:Y:S02]  /*76c0*/  LDS.64 R2, [UR6] ;  /* 0x00000006ff027984 */ /* 0x001e240008000a00 */
[----:B0-----:R-:W-:-:S14]  /*76d0*/  DSETP.GT.AND P0, PT, R28, R2, PT ;  /* 0x000000021c00722a */ /* 0x001fdc0003f04000 */
[----:B-1----:R-:W0:Y:S01]  /*76e0*/  @P0 S2R R5, SR_CgaCtaId ;  /* 0x0000000000050919 */ /* 0x002e220000008800 */
[----:B------:R-:W-:Y:S01]  /*76f0*/  @P0 MOV R0, 0x400 ;  /* 0x0000040000000802 */ /* 0x000fe20000000f00 */
[----:B------:R-:W-:Y:S01]  /*7700*/  @P0 IMAD.MOV.U32 R29, RZ, RZ, R3 ;  /* 0x000000ffff1d0224 */ /* 0x000fe200078e0003 */
[----:B------:R-:W-:Y:S02]  /*7710*/  @P0 MOV R28, R2 ;  /* 0x00000002001c0202 */ /* 0x000fe40000000f00 */
        /* <DEDUP_REMOVED lines=25> */
[----:B------:R2:W-:Y:S02]  /*78b0*/  @P0 STS.64 [R5], R2 ;  /* 0x0000000205000388 */ /* 0x0005e40000000a00 */
.L_x_250:
[----:B------:R-:W-:Y:S05]  /*78c0*/  BRA.U !UP1, `(.L_x_247) ;  /* 0x00000001097c7547 */ /* 0x000fea000b800000 */
[----:B------:R-:W-:Y:S02]  /*78d0*/  UISETP.NE.AND UP0, UPT, UR30, URZ, UPT ;  /* 0x000000ff1e00728c */ /* 0x000fe4000bf05270 */
[----:B------:R-:W-:-:S07]  /*78e0*/  UISETP.NE.AND UP1, UPT, UR14, URZ, UPT ;  /* 0x000000ff0e00728c */ /* 0x000fce000bf25270 */
[----:B------:R-:W-:Y:S05]  /*78f0*/  BRA.U !UP0, `(.L_x_251) ;  /* 0x0000000108487547 */ /* 0x000fea000b800000 */
[----:B------:R-:W-:Y:S02]  /*7900*/  ULEA UR6, UR4, UR5, 0x3 ;  /* 0x0000000504067291 */ /* 0x000fe4000f8e18ff */
[----:B------:R-:W-:-:S07]  /*7910*/  UIADD3 UR4, UPT, UPT, UR4, 0x2, URZ ;  /* 0x0000000204047890 */ /* 0x000fce000fffe0ff */
[----:B0-2---:R-:W0:Y:S02]  /*7920*/  LDS.64 R2, [UR6] ;  /* 0x00000006ff027984 */ /* 0x005e240008000a00 */
        /* <DEDUP_REMOVED lines=15> */
.L_x_251:
[----:B------:R-:W-:Y:S05]  /*7a20*/  BRA.U !UP1, `(.L_x_247) ;  /* 0x0000000109247547 */ /* 0x000fea000b800000 */
[----:B------:R-:W-:-:S09]  /*7a30*/  ULEA UR4, UR4, UR5, 0x3 ;  /* 0x0000000504047291 */ /* 0x000fd2000f8e18ff */
[----:B0-2---:R-:W0:Y:S02]  /*7a40*/  LDS.64 R2, [UR4] ;  /* 0x00000004ff027984 */ /* 0x005e240008000a00 */
[----:B0-----:R-:W-:-:S14]  /*7a50*/  DSETP.GT.AND P0, PT, R28, R2, PT ;  /* 0x000000021c00722a */ /* 0x001fdc0003f04000 */
[----:B-1-3--:R-:W0:Y:S01]  /*7a60*/  @P0 S2R R5, SR_CgaCtaId ;  /* 0x0000000000050919 */ /* 0x00ae220000008800 */
[----:B------:R-:W-:Y:S01]  /*7a70*/  @P0 MOV R0, 0x400 ;  /* 0x0000040000000802 */ /* 0x000fe20000000f00 */
[----:B------:R-:W-:Y:S02]  /*7a80*/  @P0 IMAD.MOV.U32 R28, RZ, RZ, R2 ;  /* 0x000000ffff1c0224 */ /* 0x000fe400078e0002 */
[----:B------:R-:W-:Y:S01]  /*7a90*/  @P0 IMAD.MOV.U32 R29, RZ, RZ, R3 ;  /* 0x000000ffff1d0224 */ /* 0x000fe200078e0003 */
[----:B0-----:R-:W-:-:S05]  /*7aa0*/  @P0 LEA R5, R5, R0, 0x18 ;  /* 0x0000000005050211 */ /* 0x001fca00078ec0ff */
[----:B------:R0:W-:Y:S02]  /*7ab0*/  @P0 STS.64 [R5], R2 ;  /* 0x0000000205000388 */ /* 0x0001e40000000a00 */
.L_x_247:
[----:B0-2---:R-:W0:Y:S02]  /*7ac0*/  LDC.64 R2, c[0x0][0x380] ;  /* 0x0000e000ff027b82 */ /* 0x005e240000000a00 */
[----:B0-----:R-:W-:Y:S01]  /*7ad0*/  STG.E.64 desc[UR22][R2.64], R28 ;  /* 0x0000001c02007986 */ /* 0x001fe2000c101b16 */
[----:B------:R-:W-:Y:S05]  /*7ae0*/  EXIT ;  /* 0x000000000000794d */ /* 0x000fea0003800000 */
        .weak           $__internal_2_$__cuda_sm20_div_rn_f64_full
        .type           $__internal_2_$__cuda_sm20_div_rn_f64_full,@function
        .size           $__internal_2_$__cuda_sm20_div_rn_f64_full,($__internal_3_$__cuda_sm20_drsqrt_f64_slowpath_v2 - $__internal_2_$__cuda_sm20_div_rn_f64_full)
$__internal_2_$__cuda_sm20_div_rn_f64_full:
[C---:B------:R-:W-:Y:S01]  /*7af0*/  FSETP.GEU.AND P0, PT, |R7|.reuse, 1.469367938527859385e-39, PT ;  /* 0x001000000700780b */ /* 0x040fe20003f0e200 */
[--C-:B------:R-:W-:Y:S01]  /*7b00*/  IMAD.MOV.U32 R36, RZ, RZ, R8.reuse ;  /* 0x000000ffff247224 */ /* 0x100fe200078e0008 */
[----:B------:R-:W-:Y:S01]  /*7b10*/  LOP3.LUT R11, R7, 0x800fffff, RZ, 0xc0, !PT ;  /* 0x800fffff070b7812 */ /* 0x000fe200078ec0ff */
[----:B------:R-:W-:Y:S01]  /*7b20*/  IMAD.MOV.U32 R37, RZ, RZ, R7 ;  /* 0x000000ffff257224 */ /* 0x000fe200078e0007 */
[----:B------:R-:W-:Y:S01]  /*7b30*/  MOV R41, R9 ;  /* 0x0000000900297202 */ /* 0x000fe20000000f00 */
[----:B------:R-:W-:Y:S01]  /*7b40*/  IMAD.MOV.U32 R38, RZ, RZ, R8 ;  /* 0x000000ffff267224 */ /* 0x000fe200078e0008 */
[----:B------:R-:W-:Y:S01]  /*7b50*/  LOP3.LUT R39, R11, 0x3ff00000, RZ, 0xfc, !PT ;  /* 0x3ff000000b277812 */ /* 0x000fe200078efcff */
[----:B------:R-:W-:Y:S01]  /*7b60*/  IMAD.MOV.U32 R42, RZ, RZ, 0x1 ;  /* 0x00000001ff2a7424 */ /* 0x000fe200078e00ff */
[C---:B------:R-:W-:Y:S01]  /*7b70*/  FSETP.GEU.AND P2, PT, |R41|.reuse, 1.469367938527859385e-39, PT ;  /* 0x001000002900780b */ /* 0x040fe20003f4e200 */
[----:B------:R-:W-:Y:S01]  /*7b80*/  IMAD.MOV.U32 R40, RZ, RZ, R10 ;  /* 0x000000ffff287224 */ /* 0x000fe200078e000a */
[----:B------:R-:W-:Y:S01]  /*7b90*/  LOP3.LUT R8, R41, 0x7ff00000, RZ, 0xc0, !PT ;  /* 0x7ff0000029087812 */ /* 0x000fe200078ec0ff */
[----:B------:R-:W-:Y:S01]  /*7ba0*/  BSSY.RECONVERGENT B0, `(.L_x_252) ;  /* 0x0000055000007945 */ /* 0x000fe20003800200 */
[----:B------:R-:W-:Y:S01]  /*7bb0*/  LOP3.LUT R9, R7, 0x7ff00000, RZ, 0xc0, !PT ;  /* 0x7ff0000007097812 */ /* 0x000fe200078ec0ff */
[----:B------:R-:W-:Y:S01]  /*7bc0*/  @!P0 DMUL R38, R36, 8.98846567431157953865e+307 ;  /* 0x7fe0000024268828 */ /* 0x000fe20000000000 */
[----:B------:R-:W-:-:S02]  /*7bd0*/  IMAD.MOV.U32 R7, RZ, RZ, 0x1ca00000 ;  /* 0x1ca00000ff077424 */ /* 0x000fc400078e00ff */
[----:B------:R-:W-:-:S03]  /*7be0*/  ISETP.GE.U32.AND P1, PT, R8, R9, PT ;  /* 0x000000090800720c */ /* 0x000fc60003f26070 */
[----:B------:R-:W0:Y:S01]  /*7bf0*/  MUFU.RCP64H R43, R39 ;  /* 0x00000027002b7308 */ /* 0x000e220000001800 */
[----:B------:R-:W-:Y:S01]  /*7c00*/  SEL R10, R7, 0x63400000, !P1 ;  /* 0x63400000070a7807 */ /* 0x000fe20004800000 */
[----:B------:R-:W-:Y:S01]  /*7c10*/  @!P2 IMAD.MOV.U32 R44, RZ, RZ, RZ ;  /* 0x000000ffff2ca224 */ /* 0x000fe200078e00ff */
[----:B------:R-:W-:Y:S02]  /*7c20*/  @!P2 LOP3.LUT R11, R37, 0x7ff00000, RZ, 0xc0, !PT ;  /* 0x7ff00000250ba812 */ /* 0x000fe400078ec0ff */
[----:B------:R-:W-:Y:S02]  /*7c30*/  @!P0 LOP3.LUT R9, R39, 0x7ff00000, RZ, 0xc0, !PT ;  /* 0x7ff0000027098812 */ /* 0x000fe400078ec0ff */
[----:B------:R-:W-:-:S04]  /*7c40*/  @!P2 ISETP.GE.U32.AND P3, PT, R8, R11, PT ;  /* 0x0000000b0800a20c */ /* 0x000fc80003f66070 */
[----:B------:R-:W-:-:S04]  /*7c50*/  @!P2 SEL R11, R7, 0x63400000, !P3 ;  /* 0x63400000070ba807 */ /* 0x000fc80005800000 */
[----:B------:R-:W-:Y:S01]  /*7c60*/  @!P2 LOP3.LUT R11, R11, 0x80000000, R41, 0xf8, !PT ;  /* 0x800000000b0ba812 */ /* 0x000fe200078ef829 */
[----:B0-----:R-:W-:-:S03]  /*7c70*/  DFMA R46, R42, -R38, 1 ;  /* 0x3ff000002a2e742b */ /* 0x001fc60000000826 */
[----:B------:R-:W-:-:S05]  /*7c80*/  @!P2 LOP3.LUT R45, R11, 0x100000, RZ, 0xfc, !PT ;  /* 0x001000000b2da812 */ /* 0x000fca00078efcff */
[----:B------:R-:W-:-:S08]  /*7c90*/  DFMA R46, R46, R46, R46 ;  /* 0x0000002e2e2e722b */ /* 0x000fd0000000002e */
[----:B------:R-:W-:Y:S01]  /*7ca0*/  DFMA R46, R42, R46, R42 ;  /* 0x0000002e2a2e722b */ /* 0x000fe2000000002a */
[----:B------:R-:W-:Y:S01]  /*7cb0*/  LOP3.LUT R43, R10, 0x800fffff, R41, 0xf8, !PT ;  /* 0x800fffff0a2b7812 */ /* 0x000fe200078ef829 */
[----:B------:R-:W-:-:S06]  /*7cc0*/  IMAD.MOV.U32 R42, RZ, RZ, R40 ;  /* 0x000000ffff2a7224 */ /* 0x000fcc00078e0028 */
[----:B------:R-:W-:Y:S02]  /*7cd0*/  DFMA R10, R46, -R38, 1 ;  /* 0x3ff000002e0a742b */ /* 0x000fe40000000826 */
[----:B------:R-:W-:-:S06]  /*7ce0*/  @!P2 DFMA R42, R42, 2, -R44 ;  /* 0x400000002a2aa82b */ /* 0x000fcc000000082c */
[----:B------:R-:W-:Y:S01]  /*7cf0*/  DFMA R46, R46, R10, R46 ;  /* 0x0000000a2e2e722b */ /* 0x000fe2000000002e */
[----:B------:R-:W-:-:S03]  /*7d00*/  IMAD.MOV.U32 R10, RZ, RZ, R8 ;  /* 0x000000ffff0a7224 */ /* 0x000fc600078e0008 */
[----:B------:R-:W-:-:S04]  /*7d10*/  @!P2 LOP3.LUT R10, R43, 0x7ff00000, RZ, 0xc0, !PT ;  /* 0x7ff000002b0aa812 */ /* 0x000fc800078ec0ff */
[----:B------:R-:W-:Y:S01]  /*7d20*/  DMUL R44, R46, R42 ;  /* 0x0000002a2e2c7228 */ /* 0x000fe20000000000 */
[----:B------:R-:W-:-:S05]  /*7d30*/  VIADD R11, R10, 0xffffffff ;  /* 0xffffffff0a0b7836 */ /* 0x000fca0000000000 */
[----:B------:R-:W-:Y:S01]  /*7d40*/  ISETP.GT.U32.AND P0, PT, R11, 0x7feffffe, PT ;  /* 0x7feffffe0b00780c */ /* 0x000fe20003f04070 */
[----:B------:R-:W-:Y:S01]  /*7d50*/  VIADD R11, R9, 0xffffffff ;  /* 0xffffffff090b7836 */ /* 0x000fe20000000000 */
[----:B------:R-:W-:-:S04]  /*7d60*/  DFMA R48, R44, -R38, R42 ;  /* 0x800000262c30722b */ /* 0x000fc8000000002a */
[----:B------:R-:W-:-:S04]  /*7d70*/  ISETP.GT.U32.OR P0, PT, R11, 0x7feffffe, P0 ;  /* 0x7feffffe0b00780c */ /* 0x000fc80000704470 */
[----:B------:R-:W-:-:S09]  /*7d80*/  DFMA R44, R46, R48, R44 ;  /* 0x000000302e2c722b */ /* 0x000fd2000000002c */
[----:B------:R-:W-:Y:S05]  /*7d90*/  @P0 BRA `(.L_x_253) ;  /* 0x0000000000740947 */ /* 0x000fea0003800000 */
[----:B------:R-:W-:-:S04]  /*7da0*/  LOP3.LUT R9, R37, 0x7ff00000, RZ, 0xc0, !PT ;  /* 0x7ff0000025097812 */ /* 0x000fc800078ec0ff */
[CC--:B------:R-:W-:Y:S02]  /*7db0*/  VIADDMNMX R10, R8.reuse, -R9.reuse, 0xb9600000, !PT ;  /* 0xb9600000080a7446 */ /* 0x0c0fe40007800909 */
[----:B------:R-:W-:Y:S01]  /*7dc0*/  ISETP.GE.U32.AND P0, PT, R8, R9, PT ;  /* 0x000000090800720c */ /* 0x000fe20003f06070 */
[----:B------:R-:W-:Y:S01]  /*7dd0*/  IMAD.MOV.U32 R8, RZ, RZ, RZ ;  /* 0x000000ffff087224 */ /* 0x000fe200078e00ff */
[----:B------:R-:W-:Y:S02]  /*7de0*/  VIMNMX R10, PT, PT, R10, 0x46a00000, PT ;  /* 0x46a000000a0a7848 */ /* 0x000fe40003fe0100 */
[----:B------:R-:W-:-:S05]  /*7df0*/  SEL R7, R7, 0x63400000, !P0 ;  /* 0x6340000007077807 */ /* 0x000fca0004000000 */
[----:B------:R-:W-:-:S05]  /*7e00*/  IMAD.IADD R7, R10, 0x1, -R7 ;  /* 0x000000010a077824 */ /* 0x000fca00078e0a07 */
[----:B------:R-:W-:-:S06]  /*7e10*/  IADD3 R9, PT, PT, R7, 0x7fe00000, RZ ;  /* 0x7fe0000007097810 */ /* 0x000fcc0007ffe0ff */
        /* <DEDUP_REMOVED lines=10> */
[----:B------:R-:W-:Y:S01]  /*7ec0*/  DMUL.RP R10, R44, R10 ;  /* 0x0000000a2c0a7228 */ /* 0x000fe20000008000 */
[----:B------:R-:W-:Y:S01]  /*7ed0*/  IMAD.MOV.U32 R36, RZ, RZ, RZ ;  /* 0x000000ffff247224 */ /* 0x000fe200078e00ff */
[----:B------:R-:W-:-:S05]  /*7ee0*/  IADD3 R7, PT, PT, -R7, -0x43300000, RZ ;  /* 0xbcd0000007077810 */ /* 0x000fca0007ffe1ff */
[----:B------:R-:W-:-:S03]  /*7ef0*/  DFMA R36, R46, -R36, R44 ;  /* 0x800000242e24722b */ /* 0x000fc6000000002c */
[----:B------:R-:W-:-:S07]  /*7f00*/  LOP3.LUT R8, R11, R8, RZ, 0x3c, !PT ;  /* 0x000000080b087212 */ /* 0x000fce00078e3cff */
[----:B------:R-:W-:-:S04]  /*7f10*/  FSETP.NEU.AND P0, PT, |R37|, R7, PT ;  /* 0x000000072500720b */ /* 0x000fc80003f0d200 */
[----:B------:R-:W-:Y:S02]  /*7f20*/  FSEL R10, R10, R46, !P0 ;  /* 0x0000002e0a0a7208 */ /* 0x000fe40004000000 */
[----:B------:R-:W-:-:S03]  /*7f30*/  FSEL R11, R8, R47, !P0 ;  /* 0x0000002f080b7208 */ /* 0x000fc60004000000 */
[----:B------:R-:W-:Y:S02]  /*7f40*/  IMAD.MOV.U32 R46, RZ, RZ, R10 ;  /* 0x000000ffff2e7224 */ /* 0x000fe400078e000a */
[----:B------:R-:W-:Y:S01]  /*7f50*/  IMAD.MOV.U32 R47, RZ, RZ, R11 ;  /* 0x000000ffff2f7224 */ /* 0x000fe200078e000b */
[----:B------:R-:W-:Y:S06]  /*7f60*/  BRA `(.L_x_254) ;  /* 0x0000000000607947 */ /* 0x000fec0003800000 */
.L_x_253:
        /* <DEDUP_REMOVED lines=12> */
[----:B------:R-:W-:Y:S01]  /*8030*/  @!P0 IMAD.MOV.U32 R47, RZ, RZ, R7 ;  /* 0x000000ffff2f8224 */ /* 0x000fe200078e0007 */
[----:B------:R-:W-:Y:S01]  /*8040*/  @!P0 MOV R46, RZ ;  /* 0x000000ff002e8202 */ /* 0x000fe20000000f00 */
[----:B------:R-:W-:Y:S02]  /*8050*/  @P0 IMAD.MOV.U32 R46, RZ, RZ, RZ ;  /* 0x000000ffff2e0224 */ /* 0x000fe400078e00ff */
[----:B------:R-:W-:Y:S01]  /*8060*/  @P0 IMAD.MOV.U32 R47, RZ, RZ, R8 ;  /* 0x000000ffff2f0224 */ /* 0x000fe200078e0008 */
[----:B------:R-:W-:Y:S06]  /*8070*/  BRA `(.L_x_254) ;  /* 0x00000000001c7947 */ /* 0x000fec0003800000 */
.L_x_256:
[----:B------:R-:W-:Y:S01]  /*8080*/  LOP3.LUT R7, R37, 0x80000, RZ, 0xfc, !PT ;  /* 0x0008000025077812 */ /* 0x000fe200078efcff */
[----:B------:R-:W-:-:S04]  /*8090*/  IMAD.MOV.U32 R46, RZ, RZ, R36 ;  /* 0x000000ffff2e7224 */ /* 0x000fc800078e0024 */
[----:B------:R-:W-:Y:S01]  /*80a0*/  IMAD.MOV.U32 R47, RZ, RZ, R7 ;  /* 0x000000ffff2f7224 */ /* 0x000fe200078e0007 */
[----:B------:R-:W-:Y:S06]  /*80b0*/  BRA `(.L_x_254) ;  /* 0x00000000000c7947 */ /* 0x000fec0003800000 */
.L_x_255:
[----:B------:R-:W-:Y:S01]  /*80c0*/  LOP3.LUT R7, R41, 0x80000, RZ, 0xfc, !PT ;  /* 0x0008000029077812 */ /* 0x000fe200078efcff */
[----:B------:R-:W-:-:S04]  /*80d0*/  IMAD.MOV.U32 R46, RZ, RZ, R40 ;  /* 0x000000ffff2e7224 */ /* 0x000fc800078e0028 */
[----:B------:R-:W-:-:S07]  /*80e0*/  IMAD.MOV.U32 R47, RZ, RZ, R7 ;  /* 0x000000ffff2f7224 */ /* 0x000fce00078e0007 */
.L_x_254:
[----:B------:R-:W-:Y:S05]  /*80f0*/  BSYNC.RECONVERGENT B0 ;  /* 0x0000000000007941 */ /* 0x000fea0003800200 */
.L_x_252:
[----:B------:R-:W-:Y:S01]  /*8100*/  IMAD.MOV.U32 R10, RZ, RZ, R6 ;  /* 0x000000ffff0a7224 */ /* 0x000fe200078e0006 */
[----:B------:R-:W-:Y:S01]  /*8110*/  MOV R7, R47 ;  /* 0x0000002f00077202 */ /* 0x000fe20000000f00 */
[----:B------:R-:W-:Y:S02]  /*8120*/  IMAD.MOV.U32 R11, RZ, RZ, 0x0 ;  /* 0x00000000ff0b7424 */ /* 0x000fe400078e00ff */
[----:B------:R-:W-:Y:S02]  /*8130*/  IMAD.MOV.U32 R8, RZ, RZ, R46 ;  /* 0x000000ffff087224 */ /* 0x000fe400078e002e */
[----:B------:R-:W-:Y:S05]  /*8140*/  RET.REL.NODEC R10 `(_Z13_gpu_problem1PdS_Piiiid) ;  /* 0xffffff7c0aac7950 */ /* 0x000fea0003c3ffff */
        .weak           $__internal_3_$__cuda_sm20_drsqrt_f64_slowpath_v2
        .type           $__internal_3_$__cuda_sm20_drsqrt_f64_slowpath_v2,@function
        .size           $__internal_3_$__cuda_sm20_drsqrt_f64_slowpath_v2,($__internal_4_$__cuda_sm20_dsqrt_rn_f64_mediumpath_v1 - $__internal_3_$__cuda_sm20_drsqrt_f64_slowpath_v2)
$__internal_3_$__cuda_sm20_drsqrt_f64_slowpath_v2:
        /* <DEDUP_REMOVED lines=15> */
[----:B------:R-:W-:Y:S02]  /*8240*/  IMAD.MOV.U32 R36, RZ, RZ, RZ ;  /* 0x000000ffff247224 */ /* 0x000fe400078e00ff */
[----:B------:R-:W-:Y:S02]  /*8250*/  IMAD.MOV.U32 R8, RZ, RZ, 0x0 ;  /* 0x00000000ff087424 */ /* 0x000fe400078e00ff */
[----:B------:R-:W-:Y:S01]  /*8260*/  IMAD.MOV.U32 R9, RZ, RZ, 0x3fd80000 ;  /* 0x3fd80000ff097424 */ /* 0x000fe200078e00ff */
[----:B------:R-:W0:Y:S02]  /*8270*/  MUFU.RSQ64H R37, R39 ;  /* 0x0000002700257308 */ /* 0x000e240000001c00 */
[----:B0-----:R-:W-:-:S08]  /*8280*/  DMUL R10, R36, R36 ;  /* 0x00000024240a7228 */ /* 0x001fd00000000000 */
[----:B------:R-:W-:-:S08]  /*8290*/  DFMA R10, R38, -R10, 1 ;  /* 0x3ff00000260a742b */ /* 0x000fd0000000080a */
[----:B------:R-:W-:Y:S02]  /*82a0*/  DFMA R8, R10, R8, 0.5 ;  /* 0x3fe000000a08742b */ /* 0x000fe40000000008 */
[----:B------:R-:W-:-:S08]  /*82b0*/  DMUL R10, R36, R10 ;  /* 0x0000000a240a7228 */ /* 0x000fd00000000000 */
[----:B------:R-:W-:-:S08]  /*82c0*/  DFMA R10, R8, R10, R36 ;  /* 0x0000000a080a722b */ /* 0x000fd00000000024 */
[----:B------:R-:W-:Y:S01]  /*82d0*/  DMUL R10, R10, 134217728 ;  /* 0x41a000000a0a7828 */ /* 0x000fe20000000000 */
[----:B------:R-:W-:Y:S10]  /*82e0*/  BRA `(.L_x_260) ;  /* 0x0000000000107947 */ /* 0x000ff40003800000 */
.L_x_259:
[----:B------:R-:W-:Y:S01]  /*82f0*/  DADD R10, R8, R8 ;  /* 0x00000000080a7229 */ /* 0x000fe20000000008 */
[----:B------:R-:W-:Y:S10]  /*8300*/  BRA `(.L_x_260) ;  /* 0x0000000000087947 */ /* 0x000ff40003800000 */
.L_x_258:
[----:B------:R-:W-:Y:S02]  /*8310*/  LOP3.LUT R11, R7, 0x7ff00000, RZ, 0xfc, !PT ;  /* 0x7ff00000070b7812 */ /* 0x000fe400078efcff */
[----:B------:R-:W-:-:S07]  /*8320*/  MOV R10, RZ ;  /* 0x000000ff000a7202 */ /* 0x000fce0000000f00 */
.L_x_260:
[----:B------:R-:W-:Y:S05]  /*8330*/  BSYNC.RECONVERGENT B0 ;  /* 0x0000000000007941 */ /* 0x000fea0003800200 */
.L_x_257:
[----:B------:R-:W-:Y:S02]  /*8340*/  IMAD.MOV.U32 R8, RZ, RZ, R10 ;  /* 0x000000ffff087224 */ /* 0x000fe400078e000a */
[----:B------:R-:W-:Y:S02]  /*8350*/  IMAD.MOV.U32 R7, RZ, RZ, R11 ;  /* 0x000000ffff077224 */ /* 0x000fe400078e000b */
[----:B------:R-:W-:Y:S02]  /*8360*/  IMAD.MOV.U32 R10, RZ, RZ, R6 ;  /* 0x000000ffff0a7224 */ /* 0x000fe400078e0006 */
[----:B------:R-:W-:-:S04]  /*8370*/  IMAD.MOV.U32 R11, RZ, RZ, 0x0 ;  /* 0x00000000ff0b7424 */ /* 0x000fc800078e00ff */
[----:B------:R-:W-:Y:S05]  /*8380*/  RET.REL.NODEC R10 `(_Z13_gpu_problem1PdS_Piiiid) ;  /* 0xffffff7c0a1c7950 */ /* 0x000fea0003c3ffff */
        .weak           $__internal_4_$__cuda_sm20_dsqrt_rn_f64_mediumpath_v1
        .type           $__internal_4_$__cuda_sm20_dsqrt_rn_f64_mediumpath_v1,@function
        .size           $__internal_4_$__cuda_sm20_dsqrt_rn_f64_mediumpath_v1,($_Z13_gpu_problem1PdS_Piiiid$__internal_trig_reduction_slowpathd - $__internal_4_$__cuda_sm20_dsqrt_rn_f64_mediumpath_v1)
$__internal_4_$__cuda_sm20_dsqrt_rn_f64_mediumpath_v1:
[----:B------:R-:W-:Y:S01]  /*8390*/  ISETP.GE.U32.AND P0, PT, R2, -0x3400000, PT ;  /* 0xfcc000000200780c */ /* 0x000fe20003f06070 */
[----:B------:R-:W-:Y:S01]  /*83a0*/  IMAD.MOV.U32 R8, RZ, RZ, R10 ;  /* 0x000000ffff087224 */ /* 0x000fe200078e000a */
[----:B------:R-:W-:Y:S01]  /*83b0*/  MOV R3, R15 ;  /* 0x0000000f00037202 */ /* 0x000fe20000000f00 */
[----:B------:R-:W-:Y:S02]  /*83c0*/  IMAD.MOV.U32 R6, RZ, RZ, R16 ;  /* 0x000000ffff067224 */ /* 0x000fe400078e0010 */
[----:B------:R-:W-:Y:S02]  /*83d0*/  IMAD.MOV.U32 R7, RZ, RZ, R17 ;  /* 0x000000ffff077224 */ /* 0x000fe400078e0011 */
[----:B------:R-:W-:-:S06]  /*83e0*/  IMAD.MOV.U32 R2, RZ, RZ, R14 ;  /* 0x000000ffff027224 */ /* 0x000fcc00078e000e */
[----:B------:R-:W-:Y:S05]  /*83f0*/  @!P0 BRA `(.L_x_261) ;  /* 0x0000000000208947 */ /* 0x000fea0003800000 */
[----:B------:R-:W-:-:S10]  /*8400*/  DFMA.RM R2, R2, R8, R12 ;  /* 0x000000080202722b */ /* 0x000fd4000000400c */
[----:B------:R-:W-:-:S05]  /*8410*/  IADD3 R8, P0, PT, R2, 0x1, RZ ;  /* 0x0000000102087810 */ /* 0x000fca0007f1e0ff */
[----:B------:R-:W-:-:S06]  /*8420*/  IMAD.X R9, RZ, RZ, R3, P0 ;  /* 0x000000ffff097224 */ /* 0x000fcc00000e0603 */
[----:B------:R-:W-:-:S08]  /*8430*/  DFMA.RP R6, -R2, R8, R6 ;  /* 0x000000080206722b */ /* 0x000fd00000008106 */
[----:B------:R-:W-:-:S06]  /*8440*/  DSETP.GT.AND P0, PT, R6, RZ, PT ;  /* 0x000000ff0600722a */ /* 0x000fcc0003f04000 */
[----:B------:R-:W-:Y:S02]  /*8450*/  FSEL R2, R8, R2, P0 ;  /* 0x0000000208027208 */ /* 0x000fe40000000000 */
[----:B------:R-:W-:Y:S01]  /*8460*/  FSEL R3, R9, R3, P0 ;  /* 0x0000000309037208 */ /* 0x000fe20000000000 */
[----:B------:R-:W-:Y:S06]  /*8470*/  BRA `(.L_x_262) ;  /* 0x0000000000647947 */ /* 0x000fec0003800000 */
.L_x_261:
[----:B------:R-:W-:-:S14]  /*8480*/  DSETP.NE.AND P0, PT, R6, RZ, PT ;  /* 0x000000ff0600722a */ /* 0x000fdc0003f05000 */
[----:B------:R-:W-:Y:S05]  /*8490*/  @!P0 BRA `(.L_x_263) ;  /* 0x0000000000588947 */ /* 0x000fea0003800000 */
[----:B------:R-:W-:-:S13]  /*84a0*/  ISETP.GE.AND P0, PT, R7, RZ, PT ;  /* 0x000000ff0700720c */ /* 0x000fda0003f06270 */
[----:B------:R-:W-:Y:S02]  /*84b0*/  @!P0 IMAD.MOV.U32 R2, RZ, RZ, 0x0 ;  /* 0x00000000ff028424 */ /* 0x000fe400078e00ff */
[----:B------:R-:W-:Y:S01]  /*84c0*/  @!P0 IMAD.MOV.U32 R3, RZ, RZ, -0x80000 ;  /* 0xfff80000ff038424 */ /* 0x000fe200078e00ff */
[----:B------:R-:W-:Y:S06]  /*84d0*/  @!P0 BRA `(.L_x_262) ;  /* 0x00000000004c8947 */ /* 0x000fec0003800000 */
[----:B------:R-:W-:-:S13]  /*84e0*/  ISETP.GT.AND P0, PT, R7, 0x7fefffff, PT ;  /* 0x7fefffff0700780c */ /* 0x000fda0003f04270 */
[----:B------:R-:W-:Y:S05]  /*84f0*/  @P0 BRA `(.L_x_263) ;  /* 0x0000000000400947 */ /* 0x000fea0003800000 */
[----:B------:R-:W-:Y:S01]  /*8500*/  DMUL R2, R6, 8.11296384146066816958e+31 ;  /* 0x4690000006027828 */ /* 0x000fe20000000000 */
[----:B------:R-:W-:Y:S02]  /*8510*/  IMAD.MOV.U32 R10, RZ, RZ, 0x0 ;  /* 0x00000000ff0a7424 */ /* 0x000fe400078e00ff */
[----:B------:R-:W-:Y:S02]  /*8520*/  IMAD.MOV.U32 R6, RZ, RZ, RZ ;  /* 0x000000ffff067224 */ /* 0x000fe400078e00ff */
[----:B------:R-:W-:Y:S01]  /*8530*/  IMAD.MOV.U32 R11, RZ, RZ, 0x3fd80000 ;  /* 0x3fd80000ff0b7424 */ /* 0x000fe200078e00ff */
[----:B------:R-:W0:Y:S03]  /*8540*/  MUFU.RSQ64H R7, R3 ;  /* 0x0000000300077308 */ /* 0x000e260000001c00 */
[----:B0-----:R-:W-:-:S08]  /*8550*/  DMUL R8, R6, R6 ;  /* 0x0000000606087228 */ /* 0x001fd00000000000 */
[----:B------:R-:W-:-:S08]  /*8560*/  DFMA R8, R2, -R8, 1 ;  /* 0x3ff000000208742b */ /* 0x000fd00000000808 */
[----:B------:R-:W-:Y:S02]  /*8570*/  DFMA R10, R8, R10, 0.5 ;  /* 0x3fe00000080a742b */ /* 0x000fe4000000000a */
[----:B------:R-:W-:-:S08]  /*8580*/  DMUL R8, R6, R8 ;  /* 0x0000000806087228 */ /* 0x000fd00000000000 */
[----:B------:R-:W-:-:S08]  /*8590*/  DFMA R8, R10, R8, R6 ;  /* 0x000000080a08722b */ /* 0x000fd00000000006 */
[----:B------:R-:W-:Y:S02]  /*85a0*/  DMUL R6, R2, R8 ;  /* 0x0000000802067228 */ /* 0x000fe40000000000 */
[----:B------:R-:W-:-:S06]  /*85b0*/  VIADD R9, R9, 0xfff00000 ;  /* 0xfff0000009097836 */ /* 0x000fcc0000000000 */
[----:B------:R-:W-:-:S08]  /*85c0*/  DFMA R10, R6, -R6, R2 ;  /* 0x80000006060a722b */ /* 0x000fd00000000002 */
[----:B------:R-:W-:-:S10]  /*85d0*/  DFMA R2, R8, R10, R6 ;  /* 0x0000000a0802722b */ /* 0x000fd40000000006 */
[----:B------:R-:W-:Y:S01]  /*85e0*/  VIADD R3, R3, 0xfcb00000 ;  /* 0xfcb0000003037836 */ /* 0x000fe20000000000 */
[----:B------:R-:W-:Y:S06]  /*85f0*/  BRA `(.L_x_262) ;  /* 0x0000000000047947 */ /* 0x000fec0003800000 */
.L_x_263:
[----:B------:R-:W-:-:S11]  /*8600*/  DADD R2, R6, R6 ;  /* 0x0000000006027229 */ /* 0x000fd60000000006 */
.L_x_262:
[----:B------:R-:W-:Y:S01]  /*8610*/  MOV R6, R2 ;  /* 0x0000000200067202 */ /* 0x000fe20000000f00 */
[----:B------:R-:W-:Y:S02]  /*8620*/  IMAD.MOV.U32 R7, RZ, RZ, R3 ;  /* 0x000000ffff077224 */ /* 0x000fe400078e0003 */
[----:B------:R-:W-:Y:S02]  /*8630*/  IMAD.MOV.U32 R2, RZ, RZ, R0 ;  /* 0x000000ffff027224 */ /* 0x000fe400078e0000 */
[----:B------:R-:W-:-:S04]  /*8640*/  IMAD.MOV.U32 R3, RZ, RZ, 0x0 ;  /* 0x00000000ff037424 */ /* 0x000fc800078e00ff */
[----:B------:R-:W-:Y:S05]  /*8650*/  RET.REL.NODEC R2 `(_Z13_gpu_problem1PdS_Piiiid) ;  /* 0xffffff7802687950 */ /* 0x000fea0003c3ffff */
        .type           $_Z13_gpu_problem1PdS_Piiiid$__internal_trig_reduction_slowpathd,@function
        .size           $_Z13_gpu_problem1PdS_Piiiid$__internal_trig_reduction_slowpathd,(.L_x_301 - $_Z13_gpu_problem1PdS_Piiiid$__internal_trig_reduction_slowpathd)
$_Z13_gpu_problem1PdS_Piiiid$__internal_trig_reduction_slowpathd:
[--C-:B------:R-:W-:Y:S01]  /*8660*/  SHF.R.U32.HI R0, RZ, 0x14, R21.reuse ;  /* 0x00000014ff007819 */ /* 0x100fe20000011615 */
[----:B------:R-:W-:Y:S02]  /*8670*/  IMAD.MOV.U32 R9, RZ, RZ, R20 ;  /* 0x000000ffff097224 */ /* 0x000fe400078e0014 */
[----:B------:R-:W-:Y:S01]  /*8680*/  IMAD.MOV.U32 R10, RZ, RZ, R21 ;  /* 0x000000ffff0a7224 */ /* 0x000fe200078e0015 */
[----:B------:R-:W-:Y:S01]  /*8690*/  LOP3.LUT R7, R0, 0x7ff, RZ, 0xc0, !PT ;  /* 0x000007ff00077812 */ /* 0x000fe200078ec0ff */
[----:B------:R-:W-:-:S03]  /*86a0*/  IMAD.MOV.U32 R6, RZ, RZ, RZ ;  /* 0x000000ffff067224 */ /* 0x000fc600078e00ff */
        /* <DEDUP_REMOVED lines=13> */
[----:B------:R-:W-:Y:S02]  /*8780*/  MOV R13, R7 ;  /* 0x00000007000d7202 */ /* 0x000fe40000000f00 */
[----:B------:R-:W-:Y:S02]  /*8790*/  CS2R R30, SRZ ;  /* 0x00000000001e7805 */ /* 0x000fe4000001ff00 */
[----:B------:R-:W-:Y:S01]  /*87a0*/  IADD3 R9, PT, PT, RZ, -R8, -R12 ;  /* 0x80000008ff097210 */ /* 0x000fe20007ffe80c */
[----:B------:R-:W0:Y:S01]  /*87b0*/  LDCU.64 UR20, c[0x0][0x358] ;  /* 0x00006b00ff1477ac */ /* 0x000e220008000a00 */
[----:B------:R-:W-:Y:S01]  /*87c0*/  LOP3.LUT R17, R10, 0x80000000, RZ, 0xfc, !PT ;  /* 0x800000000a117812 */ /* 0x000fe200078efcff */
[----:B------:R-:W-:-:S06]  /*87d0*/  UMOV UR5, URZ ;  /* 0x000000ff00057c82 */ /* 0x000fcc0008000000 */
.L_x_266:
        /* <DEDUP_REMOVED lines=9> */
[----:B------:R-:W-:-:S03]  /*8870*/  IMAD R16, R7, R15, RZ ;  /* 0x0000000f07107224 */ /* 0x000fc600078e02ff */
[----:B------:R-:W-:Y:S01]  /*8880*/  IADD3 R11, P0, PT, R19, R11, RZ ;  /* 0x0000000b130b7210 */ /* 0x000fe20007f1e0ff */
[----:B------:R-:W-:-:S03]  /*8890*/  IMAD.HI.U32 R19, R7, R15, RZ ;  /* 0x0000000f07137227 */ /* 0x000fc600078e00ff */
[----:B------:R-:W-:Y:S01]  /*88a0*/  IADD3 R11, P1, PT, R16, R11, RZ ;  /* 0x0000000b100b7210 */ /* 0x000fe20007f3e0ff */
[----:B------:R-:W-:-:S04]  /*88b0*/  IMAD.HI.U32 R16, R6, R17, RZ ;  /* 0x0000001106107227 */ /* 0x000fc800078e00ff */
[----:B------:R-:W-:Y:S01]  /*88c0*/  IMAD.X R6, RZ, RZ, R16, P2 ;  /* 0x000000ffff067224 */ /* 0x000fe200010e0610 */
[----:B------:R1:W-:Y:S01]  /*88d0*/  STL.64 [UR19], R10 ;  /* 0x0000000aff007987 */ /* 0x0003e20008100a13 */
[----:B------:R-:W-:-:S03]  /*88e0*/  IMAD.HI.U32 R16, R7, R17, RZ ;  /* 0x0000001107107227 */ /* 0x000fc600078e00ff */
[----:B------:R-:W-:Y:S01]  /*88f0*/  IADD3.X R6, P0, PT, R19, R6, RZ, P0, !PT ;  /* 0x0000000613067210 */ /* 0x000fe2000071e4ff */
[----:B------:R-:W-:-:S05]  /*8900*/  IMAD R7, R7, R17, RZ ;  /* 0x0000001107077224 */ /* 0x000fca00078e02ff */
[----:B------:R-:W-:Y:S01]  /*8910*/  IADD3.X R30, P1, PT, R7, R6, RZ, P1, !PT ;  /* 0x00000006071e7210 */ /* 0x000fe20000f3e4ff */
[----:B------:R-:W-:Y:S01]  /*8920*/  IMAD.X R6, RZ, RZ, R16, P0 ;  /* 0x000000ffff067224 */ /* 0x000fe200000e0610 */
[----:B------:R-:W-:-:S03]  /*8930*/  ISETP.NE.AND P0, PT, R9, -0xf, PT ;  /* 0xfffffff10900780c */ /* 0x000fc60003f05270 */
[----:B------:R-:W-:-:S10]  /*8940*/  IMAD.X R31, RZ, RZ, R6, P1 ;  /* 0x000000ffff1f7224 */ /* 0x000fd400008e0606 */
[----:B-1----:R-:W-:Y:S05]  /*8950*/  @P0 BRA `(.L_x_266) ;  /* 0xfffffffc00a00947 */ /* 0x002fea000383ffff */
[----:B------:R-:W-:-:S07]  /*8960*/  IMAD.MOV.U32 R7, RZ, RZ, R12 ;  /* 0x000000ffff077224 */ /* 0x000fce00078e000c */
.L_x_265:
        /* <DEDUP_REMOVED lines=10> */
[--C-:B---3--:R-:W-:Y:S02]  /*8a10*/  @P0 SHF.R.U32.HI R19, RZ, 0x1, R9.reuse ;  /* 0x00000001ff130819 */ /* 0x108fe40000011609 */
[C---:B------:R-:W-:Y:S02]  /*8a20*/  @P0 SHF.R.U64 R17, R8.reuse, 0x1, R9 ;  /* 0x0000000108110819 */ /* 0x040fe40000001209 */
[----:B------:R-:W-:Y:S02]  /*8a30*/  @P0 SHF.R.U64 R10, R11, R0, R13 ;  /* 0x000000000b0a0219 */ /* 0x000fe4000000120d */
[----:B------:R-:W-:-:S02]  /*8a40*/  @P0 SHF.L.U64.HI R12, R8, R35, R9 ;  /* 0x00000023080c0219 */ /* 0x000fc40000010209 */
[-C--:B------:R-:W-:Y:S02]  /*8a50*/  @P0 SHF.L.U32 R15, R8, R35.reuse, RZ ;  /* 0x00000023080f0219 */ /* 0x080fe400000006ff */
[-C--:B------:R-:W-:Y:S02]  /*8a60*/  @P0 SHF.R.U32.HI R11, RZ, R0.reuse, R13 ;  /* 0x00000000ff0b0219 */ /* 0x080fe4000001160d */
[----:B----4-:R-:W-:Y:S02]  /*8a70*/  @P0 SHF.L.U32 R13, R6, R35, RZ ;  /* 0x00000023060d0219 */ /* 0x010fe400000006ff */
[----:B------:R-:W-:Y:S02]  /*8a80*/  @P0 SHF.R.U64 R16, R17, R0, R19 ;  /* 0x0000000011100219 */ /* 0x000fe40000001213 */
[----:B------:R-:W-:Y:S02]  /*8a90*/  @P0 LOP3.LUT R8, R15, R10, RZ, 0xfc, !PT ;  /* 0x0000000a0f080212 */ /* 0x000fe400078efcff */
[----:B------:R-:W-:-:S02]  /*8aa0*/  @P0 LOP3.LUT R9, R12, R11, RZ, 0xfc, !PT ;  /* 0x0000000b0c090212 */ /* 0x000fc400078efcff */
[----:B------:R-:W-:Y:S02]  /*8ab0*/  @P0 SHF.L.U64.HI R11, R6, R35, R7 ;  /* 0x00000023060b0219 */ /* 0x000fe40000010207 */
[----:B------:R-:W-:Y:S02]  /*8ac0*/  @P0 LOP3.LUT R6, R13, R16, RZ, 0xfc, !PT ;  /* 0x000000100d060212 */ /* 0x000fe400078efcff */
[----:B------:R-:W-:Y:S02]  /*8ad0*/  @P0 SHF.R.U32.HI R0, RZ, R0, R19 ;  /* 0x00000000ff000219 */ /* 0x000fe40000011613 */
[C---:B------:R-:W-:Y:S02]  /*8ae0*/  SHF.L.U32 R12, R8.reuse, 0x2, RZ ;  /* 0x00000002080c7819 */ /* 0x040fe400000006ff */
[----:B------:R-:W-:Y:S02]  /*8af0*/  SHF.L.U64.HI R13, R8, 0x2, R9 ;  /* 0x00000002080d7819 */ /* 0x000fe40000010209 */
[----:B------:R-:W-:-:S02]  /*8b00*/  @P0 LOP3.LUT R7, R11, R0, RZ, 0xfc, !PT ;  /* 0x000000000b070212 */ /* 0x000fc400078efcff */
[----:B------:R-:W-:Y:S02]  /*8b10*/  SHF.L.W.U32.HI R9, R9, 0x2, R6 ;  /* 0x0000000209097819 */ /* 0x000fe40000010e06 */
[----:B------:R-:W-:Y:S02]  /*8b20*/  IADD3 RZ, P0, PT, RZ, -R12, RZ ;  /* 0x8000000cffff7210 */ /* 0x000fe40007f1e0ff */
[----:B------:R-:W-:Y:S02]  /*8b30*/  LOP3.LUT R0, RZ, R13, RZ, 0x33, !PT ;  /* 0x0000000dff007212 */ /* 0x000fe400078e33ff */
[----:B------:R-:W-:Y:S02]  /*8b40*/  SHF.L.W.U32.HI R6, R6, 0x2, R7 ;  /* 0x0000000206067819 */ /* 0x000fe40000010e07 */
[----:B------:R-:W-:Y:S02]  /*8b50*/  LOP3.LUT R10, RZ, R9, RZ, 0x33, !PT ;  /* 0x00000009ff0a7212 */ /* 0x000fe400078e33ff */
[----:B------:R-:W-:-:S02]  /*8b60*/  IADD3.X R8, P0, PT, RZ, R0, RZ, P0, !PT ;  /* 0x00000000ff087210 */ /* 0x000fc4000071e4ff */
[----:B------:R-:W-:Y:S02]  /*8b70*/  LOP3.LUT R0, RZ, R6, RZ, 0x33, !PT ;  /* 0x00000006ff007212 */ /* 0x000fe400078e33ff */
[----:B------:R-:W-:Y:S02]  /*8b80*/  IADD3.X R10, P1, PT, RZ, R10, RZ, P0, !PT ;  /* 0x0000000aff0a7210 */ /* 0x000fe4000073e4ff */
        /* <DEDUP_REMOVED lines=11> */
[----:B------:R-:W-:-:S03]  /*8c40*/  IADD3 R0, PT, PT, -R9, 0x3f, RZ ;  /* 0x0000003f09007810 */ /* 0x000fc60007ffe1ff */
[----:B------:R-:W-:-:S05]  /*8c50*/  @P1 IMAD.MOV R0, RZ, RZ, R10 ;  /* 0x000000ffff001224 */ /* 0x000fca00078e020a */
        /* <DEDUP_REMOVED lines=12> */
.L_x_267:
[----:B------:R-:W-:-:S04]  /*8d20*/  IMAD.WIDE.U32 R12, R11, 0x2168c235, RZ ;  /* 0x2168c2350b0c7825 */ /* 0x000fc800078e00ff */
[----:B------:R-:W-:Y:S01]  /*8d30*/  IMAD.MOV.U32 R8, RZ, RZ, R13 ;  /* 0x000000ffff087224 */ /* 0x000fe200078e000d */
[----:B------:R-:W-:Y:S01]  /*8d40*/  IADD3 RZ, P1, PT, R12, R12, RZ ;  /* 0x0000000c0cff7210 */ /* 0x000fe20007f3e0ff */
[----:B------:R-:W-:Y:S02]  /*8d50*/  IMAD.MOV.U32 R9, RZ, RZ, RZ ;  /* 0x000000ffff097224 */ /* 0x000fe400078e00ff */
[----:B------:R-:W-:-:S04]  /*8d60*/  IMAD.HI.U32 R10, R16, -0x36f0255e, RZ ;  /* 0xc90fdaa2100a7827 */ /* 0x000fc800078e00ff */
[----:B------:R-:W-:-:S04]  /*8d70*/  IMAD.WIDE.U32 R8, R11, -0x36f0255e, R8 ;  /* 0xc90fdaa20b087825 */ /* 0x000fc800078e0008 */
[C---:B------:R-:W-:Y:S02]  /*8d80*/  IMAD R11, R16.reuse, -0x36f0255e, RZ ;  /* 0xc90fdaa2100b7824 */ /* 0x040fe400078e02ff */
[----:B------:R-:W-:-:S04]  /*8d90*/  IMAD.WIDE.U32 R8, P2, R16, 0x2168c235, R8 ;  /* 0x2168c23510087825 */ /* 0x000fc80007840008 */
[----:B------:R-:W-:Y:S01]  /*8da0*/  IMAD.X R10, RZ, RZ, R10, P2 ;  /* 0x000000ffff0a7224 */ /* 0x000fe200010e060a */
        /* <DEDUP_REMOVED lines=11> */
[----:B------:R-:W-:Y:S02]  /*8e60*/  IADD3.X R9, PT, PT, RZ, R9, RZ, P2, !PT ;  /* 0x00000009ff097210 */ /* 0x000fe400017fe4ff */
[----:B------:R-:W-:Y:S01]  /*8e70*/  LOP3.LUT P1, R21, R21, 0x80000000, RZ, 0xc0, !PT ;  /* 0x8000000015157812 */ /* 0x000fe2000782c0ff */
[----:B------:R-:W-:Y:S01]  /*8e80*/  IMAD.IADD R0, R11, 0x1, -R0 ;  /* 0x000000010b007824 */ /* 0x000fe200078e0a00 */
[----:B------:R-:W-:-:S02]  /*8e90*/  SHF.R.U64 R8, R8, 0xa, R9 ;  /* 0x0000000a08087819 */ /* 0x000fc40000001209 */
[----:B------:R-:W-:Y:S01]  /*8ea0*/  SHF.R.U32.HI R11, RZ, 0x1e, R7 ;  /* 0x0000001eff0b7819 */ /* 0x000fe20000011607 */
[----:B------:R-:W-:Y:S01]  /*8eb0*/  IMAD.SHL.U32 R0, R0, 0x100000, RZ ;  /* 0x0010000000007824 */ /* 0x000fe200078e00ff */
[----:B------:R-:W-:Y:S02]  /*8ec0*/  IADD3 R8, P2, PT, R8, 0x1, RZ ;  /* 0x0000000108087810 */ /* 0x000fe40007f5e0ff */
[----:B------:R-:W-:Y:S02]  /*8ed0*/  LEA.HI R6, R6, R11, RZ, 0x1 ;  /* 0x0000000b06067211 */ /* 0x000fe400078f08ff */
[----:B------:R-:W-:Y:S02]  /*8ee0*/  LEA.HI.X R9, R9, RZ, RZ, 0x16, P2 ;  /* 0x000000ff09097211 */ /* 0x000fe400010fb4ff */
[----:B------:R-:W-:Y:S01]  /*8ef0*/  @!P0 LOP3.LUT R21, R21, 0x80000000, RZ, 0x3c, !PT ;  /* 0x8000000015158812 */ /* 0x000fe200078e3cff */
[----:B------:R-:W-:Y:S01]  /*8f00*/  @P1 IMAD.MOV R6, RZ, RZ, -R6 ;  /* 0x000000ffff061224 */ /* 0x000fe200078e0a06 */
[----:B------:R-:W-:-:S02]  /*8f10*/  SHF.R.U64 R8, R8, 0x1, R9 ;  /* 0x0000000108087819 */ /* 0x000fc40000001209 */
[----:B------:R-:W-:Y:S02]  /*8f20*/  SHF.R.U32.HI R7, RZ, 0x1, R9 ;  /* 0x00000001ff077819 */ /* 0x000fe40000011609 */
[----:B------:R-:W-:-:S04]  /*8f30*/  IADD3 R9, P2, P3, RZ, RZ, R8 ;  /* 0x000000ffff097210 */ /* 0x000fc80007b5e008 */
[----:B------:R-:W-:-:S04]  /*8f40*/  IADD3.X R0, PT, PT, R0, 0x3fe00000, R7, P2, P3 ;  /* 0x3fe0000000007810 */ /* 0x000fc800017e6407 */
[----:B------:R-:W-:-:S07]  /*8f50*/  LOP3.LUT R10, R0, R21, RZ, 0xfc, !PT ;  /* 0x00000015000a7212 */ /* 0x000fce00078efcff */
.L_x_264:
[----:B------:R-:W-:Y:S02]  /*8f60*/  IMAD.MOV.U32 R15, RZ, RZ, 0x0 ;  /* 0x00000000ff0f7424 */ /* 0x000fe400078e00ff */
[----:B------:R-:W-:Y:S02]  /*8f70*/  IMAD.MOV.U32 R0, RZ, RZ, R6 ;  /* 0x000000ffff007224 */ /* 0x000fe400078e0006 */
[----:B------:R-:W-:Y:S02]  /*8f80*/  IMAD.MOV.U32 R6, RZ, RZ, R9 ;  /* 0x000000ffff067224 */ /* 0x000fe400078e0009 */
[----:B------:R-:W-:Y:S01]  /*8f90*/  IMAD.MOV.U32 R7, RZ, RZ, R10 ;  /* 0x000000ffff077224 */ /* 0x000fe200078e000a */
[----:B------:R-:W-:Y:S06]  /*8fa0*/  RET.REL.NODEC R14 `(_Z13_gpu_problem1PdS_Piiiid) ;  /* 0xffffff700e147950 */ /* 0x000fec0003c3ffff */
.L_x_268:
        /* <DEDUP_REMOVED lines=13> */
.L_x_301:


//--------------------- .nv.global.init           --------------------------
	.section	.nv.global.init,"aw",@progbits
	.align	16
.nv.global.init:
	.type		__cudart_sin_cos_coeffs,@object
	.size		__cudart_sin_cos_coeffs,(__cudart_i2opi_d - __cudart_sin_cos_coeffs)
__cudart_sin_cos_coeffs:
        /*0000*/ 	.byte	0x46, 0xd2, 0xb0, 0x2c, 0xf1, 0xe5, 0x5a, 0xbe, 0x92, 0xe3, 0xac, 0x69, 0xe3, 0x1d, 0xc7, 0x3e
        /*0010*/ 	.byte	0xa1, 0x62, 0xdb, 0x19, 0xa0, 0x01, 0x2a, 0xbf, 0x18, 0x08, 0x11, 0x11, 0x11, 0x11, 0x81, 0x3f
        /*0020*/ 	.byte	0x54, 0x55, 0x55, 0x55, 0x55, 0x55, 0xc5, 0xbf, 0x00, 0x00, 0x00, 0x00, 0x00, 0x00, 0x00, 0x00
        /*0030*/ 	.byte	0x00, 0x00, 0x00, 0x00, 0x00, 0x00, 0x00, 0x00, 0x64, 0x81, 0xfd, 0x20, 0x83, 0xff, 0xa8, 0xbd
        /*0040*/ 	.byte	0x28, 0x85, 0xef, 0xc1, 0xa7, 0xee, 0x21, 0x3e, 0xd9, 0xe6, 0x06, 0x8e, 0x4f, 0x7e, 0x92, 0xbe
        /*0050*/ 	.byte	0xe9, 0xbc, 0xdd, 0x19, 0xa0, 0x01, 0xfa, 0x3e, 0x47, 0x5d, 0xc1, 0x16, 0x6c, 0xc1, 0x56, 0xbf
        /*0060*/ 	.byte	0x51, 0x55, 0x55, 0x55, 0x55, 0x55, 0xa5, 0x3f, 0x00, 0x00, 0x00, 0x00, 0x00, 0x00, 0xe0, 0xbf
        /*0070*/ 	.byte	0x00, 0x00, 0x00, 0x00, 0x00, 0x00, 0xf0, 0x3f, 0x00, 0x00, 0x00, 0x00, 0x00, 0x00, 0x00, 0x00
	.type		__cudart_i2opi_d,@object
	.size		__cudart_i2opi_d,(.L_0 - __cudart_i2opi_d)
__cudart_i2opi_d:
        /* <DEDUP_REMOVED lines=9> */
.L_0:


//--------------------- .nv.shared._Z13_gpu_problem2PiPdS_iiid --------------------------
	.section	.nv.shared._Z13_gpu_problem2PiPdS_iiid,"aw",@nobits
	.sectionflags	@""
	.align	8
.nv.shared._Z13_gpu_problem2PiPdS_iiid:
	.zero		29704


//--------------------- .nv.shared.reserved.0     --------------------------
	.section	.nv.shared.reserved.0,"aw",@nobits
	.weak		__nv_reservedSMEM_offset_0_alias
	.size		__nv_reservedSMEM_offset_0_alias, 0, 64
	.other		__nv_reservedSMEM_offset_0_alias,@"STO_CUDA_RESERVED_SHARED STV_DEFAULT"
__nv_reservedSMEM_offset_0_alias:
	.zero		0
	.zero		64


//--------------------- .nv.shared._Z13_gpu_problem1PdS_Piiiid --------------------------
	.section	.nv.shared._Z13_gpu_problem1PdS_Piiiid,"aw",@nobits
	.sectionflags	@""
	.align	8
.nv.shared._Z13_gpu_problem1PdS_Piiiid:
	.zero		33804


//--------------------- .nv.constant0._Z13_gpu_problem2PiPdS_iiid --------------------------
	.section	.nv.constant0._Z13_gpu_problem2PiPdS_iiid,"a",@progbits
	.sectionflags	@""
	.align	4
.nv.constant0._Z13_gpu_problem2PiPdS_iiid:
	.zero		944


//--------------------- .nv.constant0._Z13_gpu_problem1PdS_Piiiid --------------------------
	.section	.nv.constant0._Z13_gpu_problem1PdS_Piiiid,"a",@progbits
	.sectionflags	@""
	.align	4
.nv.constant0._Z13_gpu_problem1PdS_Piiiid:
	.zero		944


//--------------------- SYMBOLS --------------------------

	.type		.nv.reservedSmem.offset0,@object
	.size		.nv.reservedSmem.offset0,0x4
	.type		.nv.reservedSmem.cap,@object
	.size		.nv.reservedSmem.cap,0x4
